	.target	sm_90a

	.elftype	@"ET_EXEC"


//--------------------- .note.nv.tkinfo           --------------------------
	.section	.note.nv.tkinfo,"",@"SHT_NOTE"
	.sectionflags	@"SHF_NOTE_NV_TKINFO"
	.tkinfo
        /*0018*/ 	.word	0x00000002
        /*0030*/ 	.string	""
        /*0030*/ 	.string	"ptxas"
        /*0030*/ 	.string	"Cuda compilation tools, release 13.0, V13.0.88"
        /*0030*/ 	.string	"Build cuda_13.0.r13.0/compiler.36424714_0"
        /*0030*/ 	.string	"-v  -suppress-debug-info  -lineinfo  -arch sm_90a "



//--------------------- .note.nv.cuinfo           --------------------------
	.section	.note.nv.cuinfo,"",@"SHT_NOTE"
	.sectionflags	@"SHF_NOTE_NV_CUINFO"
        /*0018*/ 	.short	0x0002
        /*001a*/ 	.short	0x005a
        /*001c*/ 	.short	0x0082
	.zero		2


//--------------------- .nv.info                  --------------------------
	.section	.nv.info,"",@"SHT_CUDA_INFO"
	.align	4


	//----- nvinfo : EIATTR_REGCOUNT
	.align		4
        /*0000*/ 	.byte	0x04, 0x2f
        /*0002*/ 	.short	(.L_1 - .L_0)
	.align		4
.L_0:
        /*0004*/ 	.word	index@(matmul_kernel)
        /*0008*/ 	.word	0x000000ff


	//----- nvinfo : EIATTR_FRAME_SIZE
	.align		4
.L_1:
        /*000c*/ 	.byte	0x04, 0x11
        /*000e*/ 	.short	(.L_3 - .L_2)
	.align		4
.L_2:
        /*0010*/ 	.word	index@(matmul_kernel)
        /*0014*/ 	.word	0x000005e0


	//----- nvinfo : EIATTR_MIN_STACK_SIZE
	.align		4
.L_3:
        /*0018*/ 	.byte	0x04, 0x12
        /*001a*/ 	.short	(.L_5 - .L_4)
	.align		4
.L_4:
        /*001c*/ 	.word	index@(matmul_kernel)
        /*0020*/ 	.word	0x000005e0
.L_5:


//--------------------- .nv.compat                --------------------------
	.section	.nv.compat,"",@"SHT_CUDA_COMPAT_INFO"
	.align	4
        /*0000*/ 	.byte	0x02, 0x09, 0x01, 0x00, 0x02, 0x02, 0x04, 0x00, 0x02, 0x05, 0x05, 0x00, 0x03, 0x07, 0x01, 0x01
        /*0010*/ 	.byte	0x02, 0x03, 0x00, 0x00, 0x02, 0x06, 0x01, 0x00, 0x04, 0x0b, 0x08, 0x00, 0x00, 0x00, 0x00, 0x00
        /*0020*/ 	.byte	0x00, 0x00, 0x00, 0x00


//--------------------- .nv.info.matmul_kernel    --------------------------
	.section	.nv.info.matmul_kernel,"",@"SHT_CUDA_INFO"
	.sectionflags	@""
	.align	4


	//----- nvinfo : EIATTR_CUDA_API_VERSION
	.align		4
        /*0000*/ 	.byte	0x04, 0x37
        /*0002*/ 	.short	(.L_7 - .L_6)
.L_6:
        /*0004*/ 	.word	0x00000082


	//----- nvinfo : EIATTR_KPARAM_INFO
	.align		4
.L_7:
        /*0008*/ 	.byte	0x04, 0x17
        /*000a*/ 	.short	(.L_9 - .L_8)
.L_8:
        /*000c*/ 	.word	0x00000000
        /*0010*/ 	.short	0x000d
        /*0012*/ 	.short	0x0048
        /*0014*/ 	.byte	0x00, 0xf4, 0x21, 0x00


	//----- nvinfo : EIATTR_KPARAM_INFO
	.align		4
.L_9:
        /*0018*/ 	.byte	0x04, 0x17
        /*001a*/ 	.short	(.L_11 - .L_10)
.L_10:
        /*001c*/ 	.word	0x00000000
        /*0020*/ 	.short	0x000c
        /*0022*/ 	.short	0x0040
        /*0024*/ 	.byte	0x00, 0xf4, 0x21, 0x00


	//----- nvinfo : EIATTR_KPARAM_INFO
	.align		4
.L_11:
        /*0028*/ 	.byte	0x04, 0x17
        /*002a*/ 	.short	(.L_13 - .L_12)
.L_12:
        /*002c*/ 	.word	0x00000000
        /*0030*/ 	.short	0x000b
        /*0032*/ 	.short	0x0038
        /*0034*/ 	.byte	0x00, 0xf0, 0x11, 0x00


	//----- nvinfo : EIATTR_KPARAM_INFO
	.align		4
.L_13:
        /*0038*/ 	.byte	0x04, 0x17
        /*003a*/ 	.short	(.L_15 - .L_14)
.L_14:
        /*003c*/ 	.word	0x00000000
        /*0040*/ 	.short	0x000a
        /*0042*/ 	.short	0x0034
        /*0044*/ 	.byte	0x00, 0xf0, 0x11, 0x00


	//----- nvinfo : EIATTR_KPARAM_INFO
	.align		4
.L_15:
        /*0048*/ 	.byte	0x04, 0x17
        /*004a*/ 	.short	(.L_17 - .L_16)
.L_16:
        /*004c*/ 	.word	0x00000000
        /*0050*/ 	.short	0x0009
        /*0052*/ 	.short	0x0030
        /*0054*/ 	.byte	0x00, 0xf0, 0x11, 0x00


	//----- nvinfo : EIATTR_KPARAM_INFO
	.align		4
.L_17:
        /*0058*/ 	.byte	0x04, 0x17
        /*005a*/ 	.short	(.L_19 - .L_18)
.L_18:
        /*005c*/ 	.word	0x00000000
        /*0060*/ 	.short	0x0008
        /*0062*/ 	.short	0x002c
        /*0064*/ 	.byte	0x00, 0xf0, 0x11, 0x00


	//----- nvinfo : EIATTR_KPARAM_INFO
	.align		4
.L_19:
        /*0068*/ 	.byte	0x04, 0x17
        /*006a*/ 	.short	(.L_21 - .L_20)
.L_20:
        /*006c*/ 	.word	0x00000000
        /*0070*/ 	.short	0x0007
        /*0072*/ 	.short	0x0028
        /*0074*/ 	.byte	0x00, 0xf0, 0x11, 0x00


	//----- nvinfo : EIATTR_KPARAM_INFO
	.align		4
.L_21:
        /*0078*/ 	.byte	0x04, 0x17
        /*007a*/ 	.short	(.L_23 - .L_22)
.L_22:
        /*007c*/ 	.word	0x00000000
        /*0080*/ 	.short	0x0006
        /*0082*/ 	.short	0x0024
        /*0084*/ 	.byte	0x00, 0xf0, 0x11, 0x00


	//----- nvinfo : EIATTR_KPARAM_INFO
	.align		4
.L_23:
        /*0088*/ 	.byte	0x04, 0x17
        /*008a*/ 	.short	(.L_25 - .L_24)
.L_24:
        /*008c*/ 	.word	0x00000000
        /*0090*/ 	.short	0x0005
        /*0092*/ 	.short	0x0020
        /*0094*/ 	.byte	0x00, 0xf0, 0x11, 0x00


	//----- nvinfo : EIATTR_KPARAM_INFO
	.align		4
.L_25:
        /*0098*/ 	.byte	0x04, 0x17
        /*009a*/ 	.short	(.L_27 - .L_26)
.L_26:
        /*009c*/ 	.word	0x00000000
        /*00a0*/ 	.short	0x0004
        /*00a2*/ 	.short	0x001c
        /*00a4*/ 	.byte	0x00, 0xf0, 0x11, 0x00


	//----- nvinfo : EIATTR_KPARAM_INFO
	.align		4
.L_27:
        /*00a8*/ 	.byte	0x04, 0x17
        /*00aa*/ 	.short	(.L_29 - .L_28)
.L_28:
        /*00ac*/ 	.word	0x00000000
        /*00b0*/ 	.short	0x0003
        /*00b2*/ 	.short	0x0018
        /*00b4*/ 	.byte	0x00, 0xf0, 0x11, 0x00


	//----- nvinfo : EIATTR_KPARAM_INFO
	.align		4
.L_29:
        /*00b8*/ 	.byte	0x04, 0x17
        /*00ba*/ 	.short	(.L_31 - .L_30)
.L_30:
        /*00bc*/ 	.word	0x00000000
        /*00c0*/ 	.short	0x0002
        /*00c2*/ 	.short	0x0010
        /*00c4*/ 	.byte	0x00, 0xf4, 0x21, 0x00


	//----- nvinfo : EIATTR_KPARAM_INFO
	.align		4
.L_31:
        /*00c8*/ 	.byte	0x04, 0x17
        /*00ca*/ 	.short	(.L_33 - .L_32)
.L_32:
        /*00cc*/ 	.word	0x00000000
        /*00d0*/ 	.short	0x0001
        /*00d2*/ 	.short	0x0008
        /*00d4*/ 	.byte	0x00, 0xf4, 0x21, 0x00


	//----- nvinfo : EIATTR_KPARAM_INFO
	.align		4
.L_33:
        /*00d8*/ 	.byte	0x04, 0x17
        /*00da*/ 	.short	(.L_35 - .L_34)
.L_34:
        /*00dc*/ 	.word	0x00000000
        /*00e0*/ 	.short	0x0000
        /*00e2*/ 	.short	0x0000
        /*00e4*/ 	.byte	0x00, 0xf4, 0x21, 0x00


	//----- nvinfo : EIATTR_EXPLICIT_CLUSTER
	.align		4
.L_35:
        /*00e8*/ 	.byte	0x01, 0x3e
	.zero		2


	//----- nvinfo : EIATTR_CTA_PER_CLUSTER
	.align		4
        /*00ec*/ 	.byte	0x04, 0x3d
        /*00ee*/ 	.short	(.L_37 - .L_36)
.L_36:
        /*00f0*/ 	.word	0x00000002
        /*00f4*/ 	.word	0x00000001
        /*00f8*/ 	.word	0x00000001


	//----- nvinfo : EIATTR_SPARSE_MMA_MASK
	.align		4
.L_37:
        /*00fc*/ 	.byte	0x03, 0x50
        /*00fe*/ 	.short	0x0000


	//----- nvinfo : EIATTR_MAXREG_COUNT
	.align		4
        /*0100*/ 	.byte	0x03, 0x1b
        /*0102*/ 	.short	0x00ff


	//----- nvinfo : EIATTR_NUM_BARRIERS
	.align		4
        /*0104*/ 	.byte	0x02, 0x4c
        /*0106*/ 	.byte	0x01
	.zero		1


	//----- nvinfo : EIATTR_ANNOTATIONS
	.align		4
        /*0108*/ 	.byte	0x04, 0x55
        /*010a*/ 	.short	(.L_39 - .L_38)


	//   ....[0]....
.L_38:
        /*010c*/ 	.word	0x00000001
        /*0110*/ 	.byte	0xf0, 0x05, 0x00, 0x00, 0x01, 0x00, 0x00, 0x00, 0x90, 0x2a, 0x00, 0x00, 0x01, 0x00, 0x00, 0x00
        /* <DEDUP_REMOVED lines=671> */
        /*2b10*/ 	.byte	0xf0, 0xf2, 0x00, 0x00


	//----- nvinfo : EIATTR_MERCURY_ISA_VERSION
	.align		4
.L_39:
        /*2b14*/ 	.byte	0x03, 0x5f
        /*2b16*/ 	.short	0x0101


	//----- nvinfo : EIATTR_EXIT_INSTR_OFFSETS
	.align		4
        /*2b18*/ 	.byte	0x04, 0x1c
        /*2b1a*/ 	.short	(.L_41 - .L_40)


	//   ....[0]....
.L_40:
        /*2b1c*/ 	.word	0x00015270


	//   ....[1]....
        /*2b20*/ 	.word	0x00015290


	//----- nvinfo : EIATTR_REQNTID
	.align		4
.L_41:
        /*2b24*/ 	.byte	0x04, 0x10
        /*2b26*/ 	.short	(.L_43 - .L_42)
.L_42:
        /*2b28*/ 	.word	0x00000080
        /*2b2c*/ 	.word	0x00000001
        /*2b30*/ 	.word	0x00000001


	//----- nvinfo : EIATTR_CBANK_PARAM_SIZE
	.align		4
.L_43:
        /*2b34*/ 	.byte	0x03, 0x19
        /*2b36*/ 	.short	0x0050


	//----- nvinfo : EIATTR_PARAM_CBANK
	.align		4
        /*2b38*/ 	.byte	0x04, 0x0a
        /*2b3a*/ 	.short	(.L_45 - .L_44)
	.align		4
.L_44:
        /*2b3c*/ 	.word	index@(.nv.constant0.matmul_kernel)
        /*2b40*/ 	.short	0x0210
        /*2b42*/ 	.short	0x0050


	//----- nvinfo : EIATTR_SW_WAR
	.align		4
.L_45:
        /*2b44*/ 	.byte	0x04, 0x36
        /*2b46*/ 	.short	(.L_47 - .L_46)
.L_46:
        /*2b48*/ 	.word	0x00000008
.L_47:


//--------------------- .nv.callgraph             --------------------------
	.section	.nv.callgraph,"",@"SHT_CUDA_CALLGRAPH"
	.align	4
	.sectionentsize	8
	.align		4
        /*0000*/ 	.word	0x00000000
	.align		4
        /*0004*/ 	.word	0xffffffff
	.align		4
        /*0008*/ 	.word	0x00000000
	.align		4
        /*000c*/ 	.word	0xfffffffe
	.align		4
        /*0010*/ 	.word	0x00000000
	.align		4
        /*0014*/ 	.word	0xfffffffd
	.align		4
        /*0018*/ 	.word	0x00000000
	.align		4
        /*001c*/ 	.word	0xfffffffc


//--------------------- .text.matmul_kernel       --------------------------
	.section	.text.matmul_kernel,"ax",@progbits
	.align	128
        .global         matmul_kernel
        .type           matmul_kernel,@function
        .size           matmul_kernel,(.L_x_4 - matmul_kernel)
        .other          matmul_kernel,@"STO_CUDA_ENTRY STV_DEFAULT"
matmul_kernel:
.text.matmul_kernel:
[----:B------:R-:W0:Y:S08]  /*0000*/  LDC R1, c[0x0][0x28] ;  /* 0x00000a00ff017b82 */ /* 0x000e300000000800 */
[----:B------:R-:W1:Y:S01]  /*0010*/  LDC.64 R4, c[0x0][0x228] ;  /* 0x00008a00ff047b82 */ /* 0x000e620000000a00 */
[----:B------:R-:W-:Y:S01]  /*0020*/  UMOV UR7, 0x400 ;  /* 0x0000040000077882 */ /* 0x000fe20000000000 */
[----:B------:R-:W-:Y:S01]  /*0030*/  ULDC.64 UR44, c[0x0][0x208] ;  /* 0x00008200002c7ab9 */ /* 0x000fe20000000a00 */
[----:B0-----:R-:W-:-:S05]  /*0040*/  VIADD R1, R1, 0xfffffa20 ;  /* 0xfffffa2001017836 */ /* 0x001fca0000000000 */
[----:B------:R-:W0:Y:S08]  /*0050*/  S2UR UR4, SR_CTAID.X ;  /* 0x00000000000479c3 */ /* 0x000e300000002500 */
[----:B------:R-:W2:Y:S01]  /*0060*/  S2UR UR6, SR_CgaCtaId ;  /* 0x00000000000679c3 */ /* 0x000ea20000008800 */
[----:B-1----:R-:W-:-:S05]  /*0070*/  VIADD R0, R5, 0x3f ;  /* 0x0000003f05007836 */ /* 0x002fca0000000000 */
[----:B------:R-:W-:Y:S02]  /*0080*/  SHF.R.S32.HI R3, RZ, 0x1f, R0 ;  /* 0x0000001fff037819 */ /* 0x000fe40000011400 */
[----:B0-----:R-:W-:Y:S01]  /*0090*/  I2FP.F32.U32 R7, UR4 ;  /* 0x0000000400077c45 */ /* 0x001fe20008201000 */
[----:B------:R-:W-:Y:S01]  /*00a0*/  ULDC UR4, c[0x0][0x150] ;  /* 0x0000540000047ab9 */ /* 0x000fe20000000800 */
[----:B------:R-:W-:-:S03]  /*00b0*/  LEA.HI R3, R3, R0, RZ, 0x6 ;  /* 0x0000000003037211 */ /* 0x000fc600078f30ff */
[----:B------:R-:W-:Y:S01]  /*00c0*/  FMUL R7, R7, UR4 ;  /* 0x0000000407077c20 */ /* 0x000fe20008400000 */
[----:B------:R-:W-:Y:S01]  /*00d0*/  SHF.R.S32.HI R3, RZ, 0x6, R3 ;  /* 0x00000006ff037819 */ /* 0x000fe20000011403 */
[----:B--2---:R-:W-:Y:S02]  /*00e0*/  USHF.L.U32 UR5, UR6, 0x8, URZ ;  /* 0x0000000806057899 */ /* 0x004fe4000800063f */
[----:B------:R-:W-:Y:S02]  /*00f0*/  ULEA UR7, UR6, UR7, 0x18 ;  /* 0x0000000706077291 */ /* 0x000fe4000f8ec03f */
[----:B------:R-:W-:Y:S01]  /*0100*/  IMAD.SHL.U32 R6, R3, 0x8, RZ ;  /* 0x0000000803067824 */ /* 0x000fe200078e00ff */
[----:B------:R-:W0:Y:S01]  /*0110*/  F2I.U32.TRUNC.NTZ R7, R7 ;  /* 0x0000000700077305 */ /* 0x000e22000020f000 */
[----:B------:R-:W-:-:S03]  /*0120*/  ULOP3.LUT UR5, UR5, 0x100, URZ, 0xc0, !UPT ;  /* 0x0000010005057892 */ /* 0x000fc6000f8ec03f */
[----:B------:R-:W-:-:S04]  /*0130*/  IABS R9, R6 ;  /* 0x0000000600097213 */ /* 0x000fc80000000000 */
[----:B------:R-:W1:Y:S01]  /*0140*/  I2F.RP R0, R9 ;  /* 0x0000000900007306 */ /* 0x000e620000209400 */
[----:B0-----:R-:W-:-:S07]  /*0150*/  IABS R13, R7 ;  /* 0x00000007000d7213 */ /* 0x001fce0000000000 */
[----:B-1----:R-:W0:Y:S02]  /*0160*/  MUFU.RCP R0, R0 ;  /* 0x0000000000007308 */ /* 0x002e240000001000 */
[----:B0-----:R-:W-:Y:S01]  /*0170*/  VIADD R2, R0, 0xffffffe ;  /* 0x0ffffffe00027836 */ /* 0x001fe20000000000 */
[----:B------:R-:W-:-:S05]  /*0180*/  IABS R0, R6 ;  /* 0x0000000600007213 */ /* 0x000fca0000000000 */
[----:B------:R0:W1:Y:S01]  /*0190*/  F2I.FTZ.U32.TRUNC.NTZ R3, R2 ;  /* 0x0000000200037305 */ /* 0x000062000021f000 */
[----:B------:R-:W-:Y:S02]  /*01a0*/  IMAD.MOV R0, RZ, RZ, -R0 ;  /* 0x000000ffff007224 */ /* 0x000fe400078e0a00 */
[----:B0-----:R-:W-:Y:S02]  /*01b0*/  IMAD.MOV.U32 R2, RZ, RZ, RZ ;  /* 0x000000ffff027224 */ /* 0x001fe400078e00ff */
[----:B-1----:R-:W-:-:S04]  /*01c0*/  IMAD.MOV R8, RZ, RZ, -R3 ;  /* 0x000000ffff087224 */ /* 0x002fc800078e0a03 */
[----:B------:R-:W-:-:S04]  /*01d0*/  IMAD R11, R8, R9, RZ ;  /* 0x00000009080b7224 */ /* 0x000fc800078e02ff */
[----:B------:R-:W-:-:S06]  /*01e0*/  IMAD.HI.U32 R2, R3, R11, R2 ;  /* 0x0000000b03027227 */ /* 0x000fcc00078e0002 */
[----:B------:R-:W-:-:S04]  /*01f0*/  IMAD.HI.U32 R2, R2, R13, RZ ;  /* 0x0000000d02027227 */ /* 0x000fc800078e00ff */
[----:B------:R-:W-:-:S05]  /*0200*/  IMAD R0, R2, R0, R13 ;  /* 0x0000000002007224 */ /* 0x000fca00078e020d */
[----:B------:R-:W-:-:S13]  /*0210*/  ISETP.GT.U32.AND P1, PT, R9, R0, PT ;  /* 0x000000000900720c */ /* 0x000fda0003f24070 */
[----:B------:R-:W-:Y:S02]  /*0220*/  @!P1 IMAD.IADD R0, R0, 0x1, -R9 ;  /* 0x0000000100009824 */ /* 0x000fe400078e0a09 */
[----:B------:R-:W-:Y:S01]  /*0230*/  @!P1 VIADD R2, R2, 0x1 ;  /* 0x0000000102029836 */ /* 0x000fe20000000000 */
[----:B------:R-:W-:Y:S02]  /*0240*/  ISETP.NE.AND P1, PT, R6, RZ, PT ;  /* 0x000000ff0600720c */ /* 0x000fe40003f25270 */
[----:B------:R-:W-:Y:S02]  /*0250*/  ISETP.GE.U32.AND P0, PT, R0, R9, PT ;  /* 0x000000090000720c */ /* 0x000fe40003f06070 */
[----:B------:R-:W-:-:S04]  /*0260*/  LOP3.LUT R0, R7, R6, RZ, 0x3c, !PT ;  /* 0x0000000607007212 */ /* 0x000fc800078e3cff */
[----:B------:R-:W-:Y:S01]  /*0270*/  ISETP.GE.AND P2, PT, R0, RZ, PT ;  /* 0x000000ff0000720c */ /* 0x000fe20003f46270 */
[----:B------:R-:W-:-:S05]  /*0280*/  VIADD R0, R4, 0x1ff ;  /* 0x000001ff04007836 */ /* 0x000fca0000000000 */
[----:B------:R-:W-:Y:S01]  /*0290*/  SHF.R.S32.HI R3, RZ, 0x1f, R0 ;  /* 0x0000001fff037819 */ /* 0x000fe20000011400 */
[----:B------:R-:W-:-:S03]  /*02a0*/  @P0 VIADD R2, R2, 0x1 ;  /* 0x0000000102020836 */ /* 0x000fc60000000000 */
[----:B------:R-:W-:-:S03]  /*02b0*/  LEA.HI R3, R3, R0, RZ, 0x9 ;  /* 0x0000000003037211 */ /* 0x000fc600078f48ff */
[----:B------:R-:W-:Y:S01]  /*02c0*/  @!P2 IMAD.MOV R2, RZ, RZ, -R2 ;  /* 0x000000ffff02a224 */ /* 0x000fe200078e0a02 */
[----:B------:R-:W-:-:S05]  /*02d0*/  @!P1 LOP3.LUT R2, RZ, R6, RZ, 0x33, !PT ;  /* 0x00000006ff029212 */ /* 0x000fca00078e33ff */
[----:B------:R-:W-:Y:S02]  /*02e0*/  IMAD.SHL.U32 R8, R2, 0x8, RZ ;  /* 0x0000000802087824 */ /* 0x000fe400078e00ff */
[----:B------:R-:W-:-:S03]  /*02f0*/  IMAD.MOV R2, RZ, RZ, -R2 ;  /* 0x000000ffff027224 */ /* 0x000fc600078e0a02 */
[----:B------:R-:W-:Y:S01]  /*0300*/  LEA.HI.SX32 R3, R3, -R8, 0x17 ;  /* 0x8000000803037211 */ /* 0x000fe200078fbaff */
[----:B------:R-:W-:-:S03]  /*0310*/  IMAD R6, R6, R2, R7 ;  /* 0x0000000206067224 */ /* 0x000fc600078e0207 */
[----:B------:R-:W-:Y:S02]  /*0320*/  VIMNMX R13, R3, 0x8, PT ;  /* 0x00000008030d7848 */ /* 0x000fe40003fe0100 */
[----:B------:R-:W-:Y:S02]  /*0330*/  IABS R11, R6 ;  /* 0x00000006000b7213 */ /* 0x000fe40000000000 */
[----:B------:R-:W-:-:S04]  /*0340*/  IABS R9, R13 ;  /* 0x0000000d00097213 */ /* 0x000fc80000000000 */
[----:B------:R-:W0:Y:S08]  /*0350*/  I2F.RP R0, R9 ;  /* 0x0000000900007306 */ /* 0x000e300000209400 */
[----:B0-----:R-:W0:Y:S02]  /*0360*/  MUFU.RCP R0, R0 ;  /* 0x0000000000007308 */ /* 0x001e240000001000 */
[----:B0-----:R-:W-:-:S06]  /*0370*/  VIADD R3, R0, 0xffffffe ;  /* 0x0ffffffe00037836 */ /* 0x001fcc0000000000 */
[----:B------:R-:W0:Y:S02]  /*0380*/  F2I.FTZ.U32.TRUNC.NTZ R3, R3 ;  /* 0x0000000300037305 */ /* 0x000e24000021f000 */
[----:B0-----:R-:W-:-:S04]  /*0390*/  IMAD.MOV R10, RZ, RZ, -R3 ;  /* 0x000000ffff0a7224 */ /* 0x001fc800078e0a03 */
[----:B------:R-:W-:Y:S01]  /*03a0*/  IMAD.MOV.U32 R2, RZ, RZ, R10 ;  /* 0x000000ffff027224 */ /* 0x000fe200078e000a */
[----:B------:R-:W-:-:S03]  /*03b0*/  IABS R10, R13 ;  /* 0x0000000d000a7213 */ /* 0x000fc60000000000 */
[----:B------:R-:W-:Y:S02]  /*03c0*/  IMAD R7, R2, R9, RZ ;  /* 0x0000000902077224 */ /* 0x000fe400078e02ff */
[----:B------:R-:W-:Y:S02]  /*03d0*/  IMAD.MOV.U32 R2, RZ, RZ, RZ ;  /* 0x000000ffff027224 */ /* 0x000fe400078e00ff */
[----:B------:R-:W-:Y:S02]  /*03e0*/  IMAD.MOV R0, RZ, RZ, -R10 ;  /* 0x000000ffff007224 */ /* 0x000fe400078e0a0a */
[----:B------:R-:W-:Y:S02]  /*03f0*/  IMAD.HI.U32 R2, R3, R7, R2 ;  /* 0x0000000703027227 */ /* 0x000fe400078e0002 */
[----:B------:R-:W0:Y:S04]  /*0400*/  LDC R7, c[0x0][0x230] ;  /* 0x00008c00ff077b82 */ /* 0x000e280000000800 */
[----:B------:R-:W-:-:S04]  /*0410*/  IMAD.HI.U32 R2, R2, R11, RZ ;  /* 0x0000000b02027227 */ /* 0x000fc800078e00ff */
[----:B------:R-:W-:Y:S02]  /*0420*/  IMAD R0, R2, R0, R11 ;  /* 0x0000000002007224 */ /* 0x000fe400078e020b */
[----:B------:R-:W1:Y:S03]  /*0430*/  S2R R11, SR_TID.X ;  /* 0x00000000000b7919 */ /* 0x000e660000002100 */
[----:B------:R-:W-:Y:S01]  /*0440*/  ISETP.GT.U32.AND P1, PT, R9, R0, PT ;  /* 0x000000000900720c */ /* 0x000fe20003f24070 */
[----:B0-----:R-:W-:-:S12]  /*0450*/  VIADD R7, R7, 0x3f ;  /* 0x0000003f07077836 */ /* 0x001fd80000000000 */
[----:B------:R-:W-:Y:S02]  /*0460*/  @!P1 IMAD.IADD R0, R0, 0x1, -R9 ;  /* 0x0000000100009824 */ /* 0x000fe400078e0a09 */
[----:B------:R-:W-:Y:S01]  /*0470*/  @!P1 VIADD R2, R2, 0x1 ;  /* 0x0000000102029836 */ /* 0x000fe20000000000 */
[----:B------:R-:W-:Y:S02]  /*0480*/  ISETP.NE.AND P1, PT, R13, RZ, PT ;  /* 0x000000ff0d00720c */ /* 0x000fe40003f25270 */
[----:B------:R-:W-:Y:S02]  /*0490*/  ISETP.GE.U32.AND P0, PT, R0, R9, PT ;  /* 0x000000090000720c */ /* 0x000fe40003f06070 */
[----:B------:R-:W-:-:S04]  /*04a0*/  LOP3.LUT R0, R6, R13, RZ, 0x3c, !PT ;  /* 0x0000000d06007212 */ /* 0x000fc800078e3cff */
[----:B------:R-:W-:Y:S02]  /*04b0*/  ISETP.GE.AND P2, PT, R0, RZ, PT ;  /* 0x000000ff0000720c */ /* 0x000fe40003f46270 */
[----:B-1----:R-:W-:-:S05]  /*04c0*/  LOP3.LUT R152, R11, 0x7f, RZ, 0xc0, !PT ;  /* 0x0000007f0b987812 */ /* 0x002fca00078ec0ff */
[----:B------:R-:W-:Y:S01]  /*04d0*/  @P0 VIADD R2, R2, 0x1 ;  /* 0x0000000102020836 */ /* 0x000fe20000000000 */
[----:B------:R-:W-:-:S05]  /*04e0*/  ISETP.GT.AND P0, PT, R7, 0x3f, PT ;  /* 0x0000003f0700780c */ /* 0x000fca0003f04270 */
[----:B------:R-:W-:Y:S01]  /*04f0*/  @!P2 IMAD.MOV R2, RZ, RZ, -R2 ;  /* 0x000000ffff02a224 */ /* 0x000fe200078e0a02 */
[----:B------:R-:W-:-:S05]  /*0500*/  @!P1 LOP3.LUT R2, RZ, R13, RZ, 0x33, !PT ;  /* 0x0000000dff029212 */ /* 0x000fca00078e33ff */
[----:B------:R-:W-:Y:S02]  /*0510*/  IMAD.MOV R0, RZ, RZ, -R2 ;  /* 0x000000ffff007224 */ /* 0x000fe400078e0a02 */
[----:B------:R-:W-:Y:S02]  /*0520*/  IMAD.SHL.U32 R2, R2, 0x40, RZ ;  /* 0x0000004002027824 */ /* 0x000fe400078e00ff */
[----:B------:R-:W-:-:S04]  /*0530*/  IMAD R0, R13, R0, R6 ;  /* 0x000000000d007224 */ /* 0x000fc800078e0206 */
[----:B------:R-:W-:-:S05]  /*0540*/  IMAD.IADD R0, R8, 0x1, R0 ;  /* 0x0000000108007824 */ /* 0x000fca00078e0200 */
[----:B------:R-:W-:-:S13]  /*0550*/  R2UR UR4, R0 ;  /* 0x00000000000472ca */ /* 0x000fda00000e0000 */
[----:B------:R-:W-:-:S06]  /*0560*/  ULEA UR4, UR4, UR5, 0x9 ;  /* 0x0000000504047291 */ /* 0x000fcc000f8e483f */
[----:B------:R-:W-:-:S04]  /*0570*/  VIADD R0, R152, UR4 ;  /* 0x0000000498007c36 */ /* 0x000fc80008000000 */
[----:B------:R-:W-:Y:S01]  /*0580*/  VIADD R3, R0, 0x80 ;  /* 0x0000008000037836 */ /* 0x000fe20000000000 */
[----:B------:R-:W-:Y:S06]  /*0590*/  @P0 BRA `(.L_x_0) ;  /* 0x00000004000c0947 */ /* 0x000fec0003800000 */
[----:B------:R-:W-:Y:S01]  /*05a0*/  IMAD.SHL.U32 R4, R11, 0x8, RZ ;  /* 0x000000080b047824 */ /* 0x000fe200078e00ff */
[----:B------:R-:W-:Y:S02]  /*05b0*/  CS2R R120, SRZ ;  /* 0x0000000000787805 */ /* 0x000fe4000001ff00 */
[----:B------:R-:W-:Y:S02]  /*05c0*/  CS2R R122, SRZ ;  /* 0x00000000007a7805 */ /* 0x000fe4000001ff00 */
[----:B------:R-:W-:Y:S02]  /*05d0*/  CS2R R124, SRZ ;  /* 0x00000000007c7805 */ /* 0x000fe4000001ff00 */
[----:B------:R-:W-:Y:S01]  /*05e0*/  CS2R R126, SRZ ;  /* 0x00000000007e7805 */ /* 0x000fe2000001ff00 */
[----:B------:R1:W-:Y:S01]  /*05f0*/  STL [R1+0x580], R4 ;  /* 0x0005800401007387 */ /* 0x0003e20000100800 */
[----:B------:R-:W-:Y:S02]  /*0600*/  CS2R R128, SRZ ;  /* 0x0000000000807805 */ /* 0x000fe4000001ff00 */
[----:B------:R-:W-:-:S02]  /*0610*/  CS2R R130, SRZ ;  /* 0x0000000000827805 */ /* 0x000fc4000001ff00 */
[----:B------:R-:W-:Y:S02]  /*0620*/  CS2R R132, SRZ ;  /* 0x0000000000847805 */ /* 0x000fe4000001ff00 */
[----:B------:R-:W-:Y:S02]  /*0630*/  CS2R R134, SRZ ;  /* 0x0000000000867805 */ /* 0x000fe4000001ff00 */
[----:B------:R-:W-:Y:S02]  /*0640*/  CS2R R136, SRZ ;  /* 0x0000000000887805 */ /* 0x000fe4000001ff00 */
[----:B------:R-:W-:Y:S02]  /*0650*/  CS2R R138, SRZ ;  /* 0x00000000008a7805 */ /* 0x000fe4000001ff00 */
        /* <DEDUP_REMOVED lines=53> */
[----:B------:R-:W-:Y:S01]  /*09b0*/  CS2R R54, SRZ ;  /* 0x0000000000367805 */ /* 0x000fe2000001ff00 */
[----:B-1----:R-:W-:Y:S06]  /*09c0*/  BRA `(.L_x_1) ;  /* 0x000000e800487947 */ /* 0x002fec0003800000 */
.L_x_0:
[----:B------:R-:W-:Y:S01]  /*09d0*/  IABS R16, R4 ;  /* 0x0000000400107213 */ /* 0x000fe20000000000 */
[----:B------:R-:W-:Y:S01]  /*09e0*/  ULDC UR8, c[0x0][0x23c] ;  /* 0x00008f0000087ab9 */ /* 0x000fe20000000800 */
[----:B------:R-:W-:Y:S01]  /*09f0*/  IABS R6, R5 ;  /* 0x0000000500067213 */ /* 0x000fe20000000000 */
[----:B------:R-:W-:Y:S01]  /*0a00*/  ULDC.64 UR4, c[0x0][0x218] ;  /* 0x0000860000047ab9 */ /* 0x000fe20000000a00 */
[----:B------:R-:W0:Y:S01]  /*0a10*/  I2F.RP R10, R16 ;  /* 0x00000010000a7306 */ /* 0x000e220000209400 */
[----:B------:R-:W-:Y:S01]  /*0a20*/  IABS R17, R3 ;  /* 0x0000000300117213 */ /* 0x000fe20000000000 */
[----:B------:R-:W-:Y:S01]  /*0a30*/  ULDC.64 UR10, c[0x0][0x210] ;  /* 0x00008400000a7ab9 */ /* 0x000fe20000000a00 */
[----:B------:R-:W-:Y:S01]  /*0a40*/  ISETP.GE.AND P5, PT, R0, RZ, PT ;  /* 0x000000ff0000720c */ /* 0x000fe20003fa6270 */
[----:B------:R-:W-:Y:S01]  /*0a50*/  UMOV UR38, 0xfffffffe ;  /* 0xfffffffe00267882 */ /* 0x000fe20000000000 */
[----:B------:R-:W-:Y:S01]  /*0a60*/  ISETP.GE.AND P6, PT, R3, RZ, PT ;  /* 0x000000ff0300720c */ /* 0x000fe20003fc6270 */
[----:B------:R-:W-:Y:S01]  /*0a70*/  UMOV UR39, 0x7fffffdf ;  /* 0x7fffffdf00277882 */ /* 0x000fe20000000000 */
[----:B------:R-:W-:Y:S01]  /*0a80*/  LOP3.LUT R153, R11, 0x3f, RZ, 0xc0, !PT ;  /* 0x0000003f0b997812 */ /* 0x000fe200078ec0ff */
[----:B------:R-:W1:Y:S01]  /*0a90*/  I2F.RP R14, R6 ;  /* 0x00000006000e7306 */ /* 0x000e620000209400 */
[----:B------:R-:W-:-:S02]  /*0aa0*/  CS2R R120, SRZ ;  /* 0x0000000000787805 */ /* 0x000fc4000001ff00 */
[----:B------:R-:W-:Y:S02]  /*0ab0*/  CS2R R122, SRZ ;  /* 0x00000000007a7805 */ /* 0x000fe4000001ff00 */
[----:B------:R-:W-:Y:S02]  /*0ac0*/  CS2R R124, SRZ ;  /* 0x00000000007c7805 */ /* 0x000fe4000001ff00 */
[----:B------:R-:W-:Y:S02]  /*0ad0*/  CS2R R126, SRZ ;  /* 0x00000000007e7805 */ /* 0x000fe4000001ff00 */
[----:B------:R-:W-:Y:S02]  /*0ae0*/  CS2R R128, SRZ ;  /* 0x0000000000807805 */ /* 0x000fe4000001ff00 */
[----:B------:R-:W-:Y:S02]  /*0af0*/  CS2R R130, SRZ ;  /* 0x0000000000827805 */ /* 0x000fe4000001ff00 */
[----:B------:R-:W-:Y:S01]  /*0b00*/  CS2R R132, SRZ ;  /* 0x0000000000847805 */ /* 0x000fe2000001ff00 */
[----:B0-----:R-:W0:Y:S01]  /*0b10*/  MUFU.RCP R10, R10 ;  /* 0x0000000a000a7308 */ /* 0x001e220000001000 */
[----:B------:R-:W-:-:S02]  /*0b20*/  CS2R R134, SRZ ;  /* 0x0000000000867805 */ /* 0x000fc4000001ff00 */
[----:B------:R-:W-:Y:S02]  /*0b30*/  CS2R R136, SRZ ;  /* 0x0000000000887805 */ /* 0x000fe4000001ff00 */
[----:B------:R-:W-:Y:S02]  /*0b40*/  CS2R R138, SRZ ;  /* 0x00000000008a7805 */ /* 0x000fe4000001ff00 */
[----:B------:R-:W-:Y:S02]  /*0b50*/  CS2R R140, SRZ ;  /* 0x00000000008c7805 */ /* 0x000fe4000001ff00 */
[----:B------:R-:W-:Y:S02]  /*0b60*/  CS2R R142, SRZ ;  /* 0x00000000008e7805 */ /* 0x000fe4000001ff00 */
[----:B------:R-:W-:Y:S02]  /*0b70*/  CS2R R144, SRZ ;  /* 0x0000000000907805 */ /* 0x000fe4000001ff00 */
[----:B------:R-:W-:Y:S01]  /*0b80*/  CS2R R146, SRZ ;  /* 0x0000000000927805 */ /* 0x000fe2000001ff00 */
[----:B-1----:R-:W1:Y:S01]  /*0b90*/  MUFU.RCP R14, R14 ;  /* 0x0000000e000e7308 */ /* 0x002e620000001000 */
[----:B------:R-:W-:-:S02]  /*0ba0*/  CS2R R148, SRZ ;  /* 0x0000000000947805 */ /* 0x000fc4000001ff00 */
[----:B------:R-:W-:Y:S02]  /*0bb0*/  CS2R R150, SRZ ;  /* 0x0000000000967805 */ /* 0x000fe4000001ff00 */
[----:B------:R-:W-:Y:S02]  /*0bc0*/  CS2R R88, SRZ ;  /* 0x0000000000587805 */ /* 0x000fe4000001ff00 */
[----:B------:R-:W-:Y:S02]  /*0bd0*/  CS2R R90, SRZ ;  /* 0x00000000005a7805 */ /* 0x000fe4000001ff00 */
[----:B------:R-:W-:Y:S02]  /*0be0*/  CS2R R92, SRZ ;  /* 0x00000000005c7805 */ /* 0x000fe4000001ff00 */
[----:B------:R-:W-:Y:S02]  /*0bf0*/  CS2R R94, SRZ ;  /* 0x00000000005e7805 */ /* 0x000fe4000001ff00 */
[----:B------:R-:W-:-:S02]  /*0c00*/  CS2R R96, SRZ ;  /* 0x0000000000607805 */ /* 0x000fc4000001ff00 */
[----:B------:R-:W-:Y:S01]  /*0c10*/  CS2R R98, SRZ ;  /* 0x0000000000627805 */ /* 0x000fe2000001ff00 */
[----:B0-----:R-:W-:Y:S01]  /*0c20*/  VIADD R8, R10, 0xffffffe ;  /* 0x0ffffffe0a087836 */ /* 0x001fe20000000000 */
[----:B------:R-:W-:Y:S02]  /*0c30*/  CS2R R100, SRZ ;  /* 0x0000000000647805 */ /* 0x000fe4000001ff00 */
[----:B------:R-:W-:Y:S02]  /*0c40*/  CS2R R102, SRZ ;  /* 0x0000000000667805 */ /* 0x000fe4000001ff00 */
[----:B------:R-:W-:Y:S01]  /*0c50*/  CS2R R104, SRZ ;  /* 0x0000000000687805 */ /* 0x000fe2000001ff00 */
[----:B------:R0:W2:Y:S01]  /*0c60*/  F2I.FTZ.U32.TRUNC.NTZ R9, R8 ;  /* 0x0000000800097305 */ /* 0x0000a2000021f000 */
[----:B------:R-:W-:Y:S02]  /*0c70*/  CS2R R106, SRZ ;  /* 0x00000000006a7805 */ /* 0x000fe4000001ff00 */
[----:B------:R-:W-:-:S02]  /*0c80*/  CS2R R108, SRZ ;  /* 0x00000000006c7805 */ /* 0x000fc4000001ff00 */
[----:B------:R-:W-:Y:S01]  /*0c90*/  CS2R R110, SRZ ;  /* 0x00000000006e7805 */ /* 0x000fe2000001ff00 */
[----:B-1----:R-:W-:Y:S01]  /*0ca0*/  VIADD R12, R14, 0xffffffe ;  /* 0x0ffffffe0e0c7836 */ /* 0x002fe20000000000 */
[----:B------:R-:W-:Y:S02]  /*0cb0*/  IABS R14, R0 ;  /* 0x00000000000e7213 */ /* 0x000fe40000000000 */
[----:B------:R-:W-:Y:S02]  /*0cc0*/  CS2R R112, SRZ ;  /* 0x0000000000707805 */ /* 0x000fe4000001ff00 */
[----:B------:R-:W-:Y:S01]  /*0cd0*/  CS2R R114, SRZ ;  /* 0x0000000000727805 */ /* 0x000fe2000001ff00 */
[----:B------:R1:W3:Y:S01]  /*0ce0*/  F2I.FTZ.U32.TRUNC.NTZ R13, R12 ;  /* 0x0000000c000d7305 */ /* 0x0002e2000021f000 */
[----:B0-----:R-:W-:Y:S01]  /*0cf0*/  IMAD.MOV.U32 R8, RZ, RZ, RZ ;  /* 0x000000ffff087224 */ /* 0x001fe200078e00ff */
[----:B------:R-:W-:Y:S02]  /*0d00*/  CS2R R116, SRZ ;  /* 0x0000000000747805 */ /* 0x000fe4000001ff00 */
[----:B------:R-:W-:-:S02]  /*0d10*/  CS2R R118, SRZ ;  /* 0x0000000000767805 */ /* 0x000fc4000001ff00 */
[----:B------:R-:W-:Y:S02]  /*0d20*/  CS2R R76, SRZ ;  /* 0x00000000004c7805 */ /* 0x000fe4000001ff00 */
[----:B------:R-:W-:Y:S02]  /*0d30*/  CS2R R78, SRZ ;  /* 0x00000000004e7805 */ /* 0x000fe4000001ff00 */
[----:B------:R-:W-:Y:S01]  /*0d40*/  CS2R R80, SRZ ;  /* 0x0000000000507805 */ /* 0x000fe2000001ff00 */
[----:B--2---:R-:W-:Y:S01]  /*0d50*/  IMAD.MOV R15, RZ, RZ, -R9 ;  /* 0x000000ffff0f7224 */ /* 0x004fe200078e0a09 */
[----:B------:R-:W-:Y:S02]  /*0d60*/  CS2R R82, SRZ ;  /* 0x0000000000527805 */ /* 0x000fe4000001ff00 */
[----:B-1----:R-:W-:Y:S02]  /*0d70*/  SHF.R.S32.HI R12, RZ, 0x1f, R7 ;  /* 0x0000001fff0c7819 */ /* 0x002fe40000011407 */
[----:B------:R-:W-:Y:S01]  /*0d80*/  CS2R R84, SRZ ;  /* 0x0000000000547805 */ /* 0x000fe2000001ff00 */
[----:B------:R-:W-:Y:S01]  /*0d90*/  IMAD R15, R15, R16, RZ ;  /* 0x000000100f0f7224 */ /* 0x000fe200078e02ff */
[----:B------:R-:W-:-:S03]  /*0da0*/  CS2R R86, SRZ ;  /* 0x0000000000567805 */ /* 0x000fc6000001ff00 */
[----:B------:R-:W-:Y:S01]  /*0db0*/  IMAD.HI.U32 R9, R9, R15, R8 ;  /* 0x0000000f09097227 */ /* 0x000fe200078e0008 */
[----:B------:R-:W-:-:S03]  /*0dc0*/  SHF.R.U32.HI R15, RZ, 0x6, R11 ;  /* 0x00000006ff0f7819 */ /* 0x000fc6000001160b */
[----:B---3--:R-:W-:Y:S02]  /*0dd0*/  IMAD.MOV R19, RZ, RZ, -R13 ;  /* 0x000000ffff137224 */ /* 0x008fe400078e0a0d */
[----:B------:R-:W-:-:S04]  /*0de0*/  IMAD.HI.U32 R8, R9, R14, RZ ;  /* 0x0000000e09087227 */ /* 0x000fc800078e00ff */
[----:B------:R-:W-:Y:S01]  /*0df0*/  IMAD.HI.U32 R10, R9, R17, RZ ;  /* 0x00000011090a7227 */ /* 0x000fe200078e00ff */
[----:B------:R-:W-:Y:S02]  /*0e00*/  LEA.HI R9, R12, R7, RZ, 0x6 ;  /* 0x000000070c097211 */ /* 0x000fe400078f30ff */
[----:B------:R-:W-:Y:S01]  /*0e10*/  SGXT.U32 R7, R15, 0x1 ;  /* 0x000000010f07781a */ /* 0x000fe20000000000 */
[----:B------:R-:W-:Y:S02]  /*0e20*/  IMAD.MOV R15, RZ, RZ, -R8 ;  /* 0x000000ffff0f7224 */ /* 0x000fe400078e0a08 */
[----:B------:R-:W-:Y:S01]  /*0e30*/  IMAD.MOV R10, RZ, RZ, -R10 ;  /* 0x000000ffff0a7224 */ /* 0x000fe200078e0a0a */
[----:B------:R-:W-:Y:S01]  /*0e40*/  LOP3.LUT R18, R2, R7, RZ, 0xfc, !PT ;  /* 0x0000000702127212 */ /* 0x000fe200078efcff */
[C---:B------:R-:W-:Y:S02]  /*0e50*/  IMAD R7, R16.reuse, R15, R14 ;  /* 0x0000000f10077224 */ /* 0x040fe400078e020e */
[----:B------:R-:W-:Y:S01]  /*0e60*/  IMAD R8, R16, R10, R17 ;  /* 0x0000000a10087224 */ /* 0x000fe200078e0211 */
[----:B------:R-:W-:Y:S01]  /*0e70*/  LOP3.LUT R22, R18, 0x38, RZ, 0xfc, !PT ;  /* 0x0000003812167812 */ /* 0x000fe200078efcff */
[----:B------:R-:W-:Y:S01]  /*0e80*/  IMAD R19, R19, R6, RZ ;  /* 0x0000000613137224 */ /* 0x000fe200078e02ff */
[C---:B------:R-:W-:Y:S01]  /*0e90*/  ISETP.GT.U32.AND P0, PT, R16.reuse, R7, PT ;  /* 0x000000071000720c */ /* 0x040fe20003f04070 */
[----:B------:R-:W-:Y:S01]  /*0ea0*/  IMAD.MOV.U32 R12, RZ, RZ, RZ ;  /* 0x000000ffff0c7224 */ /* 0x000fe200078e00ff */
[----:B------:R-:W-:-:S02]  /*0eb0*/  ISETP.GT.U32.AND P1, PT, R16, R8, PT ;  /* 0x000000081000720c */ /* 0x000fc40003f24070 */
[C---:B------:R-:W-:Y:S01]  /*0ec0*/  LOP3.LUT R10, R18.reuse, 0x3c, RZ, 0xfc, !PT ;  /* 0x0000003c120a7812 */ /* 0x040fe200078efcff */
[----:B------:R-:W-:Y:S01]  /*0ed0*/  IMAD.HI.U32 R12, R13, R19, R12 ;  /* 0x000000130d0c7227 */ /* 0x000fe200078e000c */
[----:B------:R-:W-:Y:S02]  /*0ee0*/  IABS R19, R22 ;  /* 0x0000001600137213 */ /* 0x000fe40000000000 */
[----:B------:R-:W-:Y:S02]  /*0ef0*/  IABS R15, R10 ;  /* 0x0000000a000f7213 */ /* 0x000fe40000000000 */
[----:B------:R-:W-:Y:S01]  /*0f00*/  LOP3.LUT R20, R18, 0x3a, RZ, 0xfc, !PT ;  /* 0x0000003a12147812 */ /* 0x000fe200078efcff */
[----:B------:R-:W-:Y:S01]  /*0f10*/  IMAD.HI.U32 R14, R12, R19, RZ ;  /* 0x000000130c0e7227 */ /* 0x000fe200078e00ff */
[----:B------:R-:W-:Y:S02]  /*0f20*/  ISETP.GE.AND P3, PT, R10, RZ, PT ;  /* 0x000000ff0a00720c */ /* 0x000fe40003f66270 */
[----:B------:R-:W-:Y:S01]  /*0f30*/  LOP3.LUT R24, R18, 0x36, RZ, 0xfc, !PT ;  /* 0x0000003612187812 */ /* 0x000fe200078efcff */
[--C-:B------:R-:W-:Y:S01]  /*0f40*/  @!P0 IMAD.IADD R7, R7, 0x1, -R16.reuse ;  /* 0x0000000107078824 */ /* 0x100fe200078e0a10 */
[----:B------:R-:W-:Y:S01]  /*0f50*/  IABS R17, R20 ;  /* 0x0000001400117213 */ /* 0x000fe20000000000 */
[----:B------:R-:W-:Y:S01]  /*0f60*/  @!P1 IMAD.IADD R8, R8, 0x1, -R16 ;  /* 0x0000000108089824 */ /* 0x000fe200078e0a10 */
[----:B------:R-:W-:Y:S01]  /*0f70*/  IABS R21, R24 ;  /* 0x0000001800157213 */ /* 0x000fe20000000000 */
[----:B------:R-:W-:Y:S01]  /*0f80*/  IMAD.MOV R14, RZ, RZ, -R14 ;  /* 0x000000ffff0e7224 */ /* 0x000fe200078e0a0e */
[----:B------:R-:W-:Y:S01]  /*0f90*/  ISETP.GT.U32.AND P0, PT, R16, R7, PT ;  /* 0x000000071000720c */ /* 0x000fe20003f04070 */
[----:B------:R-:W-:Y:S01]  /*0fa0*/  IMAD.HI.U32 R10, R12, R15, RZ ;  /* 0x0000000f0c0a7227 */ /* 0x000fe200078e00ff */
[----:B------:R-:W-:-:S02]  /*0fb0*/  ISETP.GT.U32.AND P4, PT, R16, R8, PT ;  /* 0x000000081000720c */ /* 0x000fc40003f84070 */
[----:B------:R-:W-:Y:S01]  /*0fc0*/  ISETP.GE.AND P1, PT, R20, RZ, PT ;  /* 0x000000ff1400720c */ /* 0x000fe20003f26270 */
[----:B------:R-:W-:Y:S01]  /*0fd0*/  IMAD R19, R6, R14, R19 ;  /* 0x0000000e06137224 */ /* 0x000fe200078e0213 */
[C---:B------:R-:W-:Y:S01]  /*0fe0*/  LOP3.LUT R14, R18.reuse, 0x32, RZ, 0xfc, !PT ;  /* 0x00000032120e7812 */ /* 0x040fe200078efcff */
[----:B------:R-:W-:Y:S01]  /*0ff0*/  IMAD.MOV R10, RZ, RZ, -R10 ;  /* 0x000000ffff0a7224 */ /* 0x000fe200078e0a0a */
[----:B------:R-:W-:Y:S01]  /*1000*/  LOP3.LUT R20, R18, 0x22, RZ, 0xfc, !PT ;  /* 0x0000002212147812 */ /* 0x000fe200078efcff */
[----:B------:R-:W-:Y:S01]  /*1010*/  IMAD.HI.U32 R13, R12, R17, RZ ;  /* 0x000000110c0d7227 */ /* 0x000fe200078e00ff */
[----:B------:R-:W-:Y:S02]  /*1020*/  IABS R25, R14 ;  /* 0x0000000e00197213 */ /* 0x000fe40000000000 */
[----:B------:R-:W-:Y:S01]  /*1030*/  IABS R41, R20 ;  /* 0x0000001400297213 */ /* 0x000fe20000000000 */
[----:B------:R-:W-:Y:S01]  /*1040*/  @!P0 IMAD.IADD R7, R7, 0x1, -R16 ;  /* 0x0000000107078824 */ /* 0x000fe200078e0a10 */
[----:B------:R-:W-:Y:S01]  /*1050*/  LOP3.LUT R26, R18, 0xa, RZ, 0xfc, !PT ;  /* 0x0000000a121a7812 */ /* 0x000fe200078efcff */
[----:B------:R-:W-:Y:S01]  /*1060*/  IMAD R15, R6, R10, R15 ;  /* 0x0000000a060f7224 */ /* 0x000fe200078e020f */
[----:B------:R-:W-:Y:S01]  /*1070*/  LOP3.LUT R28, R18, 0x8, RZ, 0xfc, !PT ;  /* 0x00000008121c7812 */ /* 0x000fe200078efcff */
[----:B------:R-:W-:Y:S01]  /*1080*/  @!P5 IMAD.MOV R7, RZ, RZ, -R7 ;  /* 0x000000ffff07d224 */ /* 0x000fe200078e0a07 */
[----:B------:R-:W-:Y:S01]  /*1090*/  ISETP.GT.U32.AND P5, PT, R6, R19, PT ;  /* 0x000000130600720c */ /* 0x000fe20003fa4070 */
[----:B------:R-:W-:Y:S01]  /*10a0*/  IMAD.HI.U32 R10, R12, R21, RZ ;  /* 0x000000150c0a7227 */ /* 0x000fe200078e00ff */
[----:B------:R-:W-:-:S02]  /*10b0*/  ISETP.GT.U32.AND P2, PT, R6, R15, PT ;  /* 0x0000000f0600720c */ /* 0x000fc40003f44070 */
[----:B------:R-:W-:Y:S01]  /*10c0*/  IABS R65, R26 ;  /* 0x0000001a00417213 */ /* 0x000fe20000000000 */
[----:B------:R-:W-:Y:S01]  /*10d0*/  IMAD.MOV R13, RZ, RZ, -R13 ;  /* 0x000000ffff0d7224 */ /* 0x000fe200078e0a0d */
[----:B------:R-:W-:Y:S01]  /*10e0*/  IABS R67, R28 ;  /* 0x0000001c00437213 */ /* 0x000fe20000000000 */
[----:B------:R-:W-:Y:S01]  /*10f0*/  @!P4 IMAD.IADD R8, R8, 0x1, -R16 ;  /* 0x000000010808c824 */ /* 0x000fe200078e0a10 */
[----:B------:R-:W-:Y:S01]  /*1100*/  ISETP.GE.AND P4, PT, R22, RZ, PT ;  /* 0x000000ff1600720c */ /* 0x000fe20003f86270 */
[----:B------:R-:W-:Y:S01]  /*1110*/  IMAD.MOV R10, RZ, RZ, -R10 ;  /* 0x000000ffff0a7224 */ /* 0x000fe200078e0a0a */
[----:B------:R-:W-:Y:S01]  /*1120*/  LOP3.LUT R16, R18, 0x30, RZ, 0xfc, !PT ;  /* 0x0000003012107812 */ /* 0x000fe200078efcff */
[----:B------:R-:W-:Y:S01]  /*1130*/  IMAD R17, R6, R13, R17 ;  /* 0x0000000d06117224 */ /* 0x000fe200078e0211 */
[----:B------:R-:W-:Y:S01]  /*1140*/  LOP3.LUT R30, R18, 0x6, RZ, 0xfc, !PT ;  /* 0x00000006121e7812 */ /* 0x000fe200078efcff */
[----:B------:R-:W-:Y:S01]  /*1150*/  IMAD.MOV.U32 R13, RZ, RZ, R8 ;  /* 0x000000ffff0d7224 */ /* 0x000fe200078e0008 */
[----:B------:R-:W-:Y:S01]  /*1160*/  LOP3.LUT R8, RZ, R4, RZ, 0x33, !PT ;  /* 0x00000004ff087212 */ /* 0x000fe200078e33ff */
[----:B------:R-:W-:Y:S01]  /*1170*/  IMAD R21, R6, R10, R21 ;  /* 0x0000000a06157224 */ /* 0x000fe200078e0215 */
[----:B------:R-:W-:Y:S01]  /*1180*/  LOP3.LUT R10, R18, 0x34, RZ, 0xfc, !PT ;  /* 0x00000034120a7812 */ /* 0x000fe200078efcff */
[----:B------:R-:W-:Y:S01]  /*1190*/  @!P6 IMAD.MOV R13, RZ, RZ, -R13 ;  /* 0x000000ffff0de224 */ /* 0x000fe200078e0a0d */
[----:B------:R-:W-:Y:S01]  /*11a0*/  ISETP.NE.AND P6, PT, R4, RZ, PT ;  /* 0x000000ff0400720c */ /* 0x000fe20003fc5270 */
[--C-:B------:R-:W-:Y:S01]  /*11b0*/  @!P5 IMAD.IADD R19, R19, 0x1, -R6.reuse ;  /* 0x000000011313d824 */ /* 0x100fe200078e0a06 */
[----:B------:R-:W-:Y:S01]  /*11c0*/  IABS R23, R10 ;  /* 0x0000000a00177213 */ /* 0x000fe20000000000 */
[----:B------:R-:W-:Y:S01]  /*11d0*/  @!P2 IMAD.IADD R15, R15, 0x1, -R6 ;  /* 0x000000010f0fa824 */ /* 0x000fe200078e0a06 */
[----:B------:R-:W-:-:S02]  /*11e0*/  SEL R4, R8, R7, !P6 ;  /* 0x0000000708047207 */ /* 0x000fc40007000000 */
[----:B------:R-:W-:Y:S02]  /*11f0*/  ISETP.GT.U32.AND P0, PT, R6, R17, PT ;  /* 0x000000110600720c */ /* 0x000fe40003f04070 */
[----:B------:R-:W-:Y:S01]  /*1200*/  SEL R7, R8, R13, !P6 ;  /* 0x0000000d08077207 */ /* 0x000fe20007000000 */
[----:B------:R-:W-:Y:S01]  /*1210*/  IMAD.HI.U32 R8, R12, R23, RZ ;  /* 0x000000170c087227 */ /* 0x000fe200078e00ff */
[C---:B------:R-:W-:Y:S02]  /*1220*/  ISETP.GT.U32.AND P5, PT, R6.reuse, R19, PT ;  /* 0x000000130600720c */ /* 0x040fe40003fa4070 */
[C---:B------:R-:W-:Y:S01]  /*1230*/  ISETP.GT.U32.AND P6, PT, R6.reuse, R21, PT ;  /* 0x000000150600720c */ /* 0x040fe20003fc4070 */
[----:B------:R-:W-:Y:S01]  /*1240*/  IMAD.MOV R13, RZ, RZ, -R8 ;  /* 0x000000ffff0d7224 */ /* 0x000fe200078e0a08 */
[----:B------:R-:W-:Y:S01]  /*1250*/  ISETP.GT.U32.AND P2, PT, R6, R15, PT ;  /* 0x0000000f0600720c */ /* 0x000fe20003f44070 */
[----:B------:R-:W-:Y:S01]  /*1260*/  IMAD.HI.U32 R8, R12, R25, RZ ;  /* 0x000000190c087227 */ /* 0x000fe200078e00ff */
[----:B------:R-:W-:-:S02]  /*1270*/  IABS R27, R16 ;  /* 0x00000010001b7213 */ /* 0x000fc40000000000 */
[----:B------:R-:W-:Y:S01]  /*1280*/  IABS R69, R30 ;  /* 0x0000001e00457213 */ /* 0x000fe20000000000 */
[----:B------:R-:W-:Y:S01]  /*1290*/  IMAD R13, R6, R13, R23 ;  /* 0x0000000d060d7224 */ /* 0x000fe200078e0217 */
[----:B------:R-:W-:Y:S01]  /*12a0*/  LOP3.LUT R32, R18, 0x4, RZ, 0xfc, !PT ;  /* 0x0000000412207812 */ /* 0x000fe200078efcff */
[--C-:B------:R-:W-:Y:S01]  /*12b0*/  @!P0 IMAD.IADD R17, R17, 0x1, -R6.reuse ;  /* 0x0000000111118824 */ /* 0x100fe200078e0a06 */
[----:B------:R-:W-:Y:S01]  /*12c0*/  IABS R75, R18 ;  /* 0x00000012004b7213 */ /* 0x000fe20000000000 */
[----:B------:R-:W-:Y:S01]  /*12d0*/  @!P5 IMAD.IADD R19, R19, 0x1, -R6 ;  /* 0x000000011313d824 */ /* 0x000fe200078e0a06 */
[C---:B------:R-:W-:Y:S01]  /*12e0*/  ISETP.GT.U32.AND P5, PT, R6.reuse, R13, PT ;  /* 0x0000000d0600720c */ /* 0x040fe20003fa4070 */
[----:B------:R-:W-:Y:S01]  /*12f0*/  IMAD.MOV R8, RZ, RZ, -R8 ;  /* 0x000000ffff087224 */ /* 0x000fe200078e0a08 */
[C---:B------:R-:W-:Y:S01]  /*1300*/  ISETP.GT.U32.AND P0, PT, R6.reuse, R17, PT ;  /* 0x000000110600720c */ /* 0x040fe20003f04070 */
[--C-:B------:R-:W-:Y:S01]  /*1310*/  @!P6 IMAD.IADD R21, R21, 0x1, -R6.reuse ;  /* 0x000000011515e824 */ /* 0x100fe200078e0a06 */
[----:B------:R-:W-:Y:S01]  /*1320*/  IABS R71, R32 ;  /* 0x0000002000477213 */ /* 0x000fe20000000000 */
[----:B------:R-:W-:Y:S01]  /*1330*/  IMAD R25, R6, R8, R25 ;  /* 0x0000000806197224 */ /* 0x000fe200078e0219 */
[----:B------:R-:W-:Y:S01]  /*1340*/  LOP3.LUT R34, R18, 0x2, RZ, 0xfc, !PT ;  /* 0x0000000212227812 */ /* 0x000fe200078efcff */
[----:B------:R-:W-:Y:S01]  /*1350*/  @!P4 IMAD.MOV R19, RZ, RZ, -R19 ;  /* 0x000000ffff13c224 */ /* 0x000fe200078e0a13 */
[C---:B------:R-:W-:Y:S01]  /*1360*/  ISETP.GT.U32.AND P6, PT, R6.reuse, R21, PT ;  /* 0x000000150600720c */ /* 0x040fe20003fc4070 */
[----:B------:R-:W-:Y:S01]  /*1370*/  @!P2 IMAD.IADD R15, R15, 0x1, -R6 ;  /* 0x000000010f0fa824 */ /* 0x000fe200078e0a06 */
[----:B------:R-:W-:Y:S01]  /*1380*/  ISETP.GT.U32.AND P4, PT, R6, R25, PT ;  /* 0x000000190600720c */ /* 0x000fe20003f84070 */
[----:B------:R-:W-:Y:S01]  /*1390*/  IMAD.HI.U32 R8, R12, R27, RZ ;  /* 0x0000001b0c087227 */ /* 0x000fe200078e00ff */
[----:B------:R-:W-:-:S02]  /*13a0*/  ISETP.GE.AND P2, PT, R24, RZ, PT ;  /* 0x000000ff1800720c */ /* 0x000fc40003f46270 */
[----:B------:R-:W-:Y:S01]  /*13b0*/  IABS R73, R34 ;  /* 0x0000002200497213 */ /* 0x000fe20000000000 */
[--C-:B------:R-:W-:Y:S02]  /*13c0*/  @!P5 IMAD.IADD R13, R13, 0x1, -R6.reuse ;  /* 0x000000010d0dd824 */ /* 0x100fe400078e0a06 */
[----:B------:R-:W-:Y:S01]  /*13d0*/  @!P0 IMAD.IADD R17, R17, 0x1, -R6 ;  /* 0x0000000111118824 */ /* 0x000fe200078e0a06 */
[----:B------:R-:W-:Y:S01]  /*13e0*/  ISETP.GE.AND P0, PT, R10, RZ, PT ;  /* 0x000000ff0a00720c */ /* 0x000fe20003f06270 */
[----:B------:R-:W-:Y:S01]  /*13f0*/  IMAD.MOV R8, RZ, RZ, -R8 ;  /* 0x000000ffff087224 */ /* 0x000fe200078e0a08 */
[----:B------:R-:W-:Y:S01]  /*1400*/  ISETP.GT.U32.AND P5, PT, R6, R13, PT ;  /* 0x0000000d0600720c */ /* 0x000fe20003fa4070 */
[----:B------:R-:W-:Y:S01]  /*1410*/  @!P3 IMAD.MOV R15, RZ, RZ, -R15 ;  /* 0x000000ffff0fb224 */ /* 0x000fe200078e0a0f */
[----:B------:R-:W-:Y:S01]  /*1420*/  LOP3.LUT R10, R18, 0x2c, RZ, 0xfc, !PT ;  /* 0x0000002c120a7812 */ /* 0x000fe200078efcff */
[--C-:B------:R-:W-:Y:S01]  /*1430*/  @!P4 IMAD.IADD R25, R25, 0x1, -R6.reuse ;  /* 0x000000011919c824 */ /* 0x100fe200078e0a06 */
[----:B------:R-:W-:Y:S01]  /*1440*/  ISETP.GE.AND P3, PT, R14, RZ, PT ;  /* 0x000000ff0e00720c */ /* 0x000fe20003f66270 */
[----:B------:R-:W-:Y:S01]  /*1450*/  @!P6 IMAD.IADD R21, R21, 0x1, -R6 ;  /* 0x000000011515e824 */ /* 0x000fe200078e0a06 */
[----:B------:R-:W-:Y:S01]  /*1460*/  IABS R29, R10 ;  /* 0x0000000a001d7213 */ /* 0x000fe20000000000 */
[----:B------:R-:W-:Y:S01]  /*1470*/  IMAD R27, R6, R8, R27 ;  /* 0x00000008061b7224 */ /* 0x000fe200078e021b */
[----:B------:R-:W-:Y:S01]  /*1480*/  LOP3.LUT R14, R18, 0x2a, RZ, 0xfc, !PT ;  /* 0x0000002a120e7812 */ /* 0x000fe200078efcff */
[----:B------:R-:W-:Y:S01]  /*1490*/  @!P2 IMAD.MOV R21, RZ, RZ, -R21 ;  /* 0x000000ffff15a224 */ /* 0x000fe200078e0a15 */
[----:B------:R-:W-:Y:S01]  /*14a0*/  ISETP.GT.U32.AND P4, PT, R6, R25, PT ;  /* 0x000000190600720c */ /* 0x000fe20003f84070 */
[----:B------:R-:W-:Y:S01]  /*14b0*/  IMAD.HI.U32 R8, R12, R29, RZ ;  /* 0x0000001d0c087227 */ /* 0x000fe200078e00ff */
[----:B------:R-:W-:-:S02]  /*14c0*/  IABS R31, R14 ;  /* 0x0000000e001f7213 */ /* 0x000fc40000000000 */
[----:B------:R-:W-:Y:S01]  /*14d0*/  ISETP.GE.AND P6, PT, R10, RZ, PT ;  /* 0x000000ff0a00720c */ /* 0x000fe20003fc6270 */
[----:B------:R-:W-:Y:S01]  /*14e0*/  @!P5 IMAD.IADD R13, R13, 0x1, -R6 ;  /* 0x000000010d0dd824 */ /* 0x000fe200078e0a06 */
[----:B------:R-:W-:Y:S01]  /*14f0*/  ISETP.GT.U32.AND P2, PT, R6, R27, PT ;  /* 0x0000001b0600720c */ /* 0x000fe20003f44070 */
[----:B------:R-:W-:Y:S01]  /*1500*/  IMAD.MOV R10, RZ, RZ, -R8 ;  /* 0x000000ffff0a7224 */ /* 0x000fe200078e0a08 */
[----:B------:R-:W-:Y:S01]  /*1510*/  ISETP.GE.AND P5, PT, R14, RZ, PT ;  /* 0x000000ff0e00720c */ /* 0x000fe20003fa6270 */
[----:B------:R-:W-:Y:S01]  /*1520*/  IMAD.MOV.U32 R23, RZ, RZ, R13 ;  /* 0x000000ffff177224 */ /* 0x000fe200078e000d */
[----:B------:R-:W-:Y:S01]  /*1530*/  LOP3.LUT R14, R18, 0x26, RZ, 0xfc, !PT ;  /* 0x00000026120e7812 */ /* 0x000fe200078efcff */
[----:B------:R-:W-:-:S03]  /*1540*/  IMAD.HI.U32 R8, R12, R31, RZ ;  /* 0x0000001f0c087227 */ /* 0x000fc600078e00ff */
[----:B------:R-:W-:Y:S01]  /*1550*/  IABS R37, R14 ;  /* 0x0000000e00257213 */ /* 0x000fe20000000000 */
[----:B------:R-:W-:Y:S02]  /*1560*/  IMAD R13, R6, R10, R29 ;  /* 0x0000000a060d7224 */ /* 0x000fe400078e021d */
[----:B------:R-:W-:Y:S01]  /*1570*/  @!P1 IMAD.MOV R17, RZ, RZ, -R17 ;  /* 0x000000ffff119224 */ /* 0x000fe200078e0a11 */
[----:B------:R-:W-:Y:S01]  /*1580*/  ISETP.GE.AND P1, PT, R16, RZ, PT ;  /* 0x000000ff1000720c */ /* 0x000fe20003f26270 */
[----:B------:R-:W-:Y:S01]  /*1590*/  IMAD.MOV R29, RZ, RZ, -R8 ;  /* 0x000000ffff1d7224 */ /* 0x000fe200078e0a08 */
[----:B------:R-:W-:Y:S01]  /*15a0*/  LOP3.LUT R16, R18, 0x28, RZ, 0xfc, !PT ;  /* 0x0000002812107812 */ /* 0x000fe200078efcff */
[--C-:B------:R-:W-:Y:S01]  /*15b0*/  @!P4 IMAD.IADD R25, R25, 0x1, -R6.reuse ;  /* 0x000000011919c824 */ /* 0x100fe200078e0a06 */
[C---:B------:R-:W-:Y:S01]  /*15c0*/  ISETP.GT.U32.AND P4, PT, R6.reuse, R13, PT ;  /* 0x0000000d0600720c */ /* 0x040fe20003f84070 */
[----:B------:R-:W-:Y:S01]  /*15d0*/  IMAD R29, R6, R29, R31 ;  /* 0x0000001d061d7224 */ /* 0x000fe200078e021f */
[----:B------:R-:W-:Y:S01]  /*15e0*/  IABS R35, R16 ;  /* 0x0000001000237213 */ /* 0x000fe20000000000 */
[----:B------:R-:W-:-:S02]  /*15f0*/  @!P2 IMAD.IADD R27, R27, 0x1, -R6 ;  /* 0x000000011b1ba824 */ /* 0x000fc400078e0a06 */
[----:B------:R-:W-:Y:S01]  /*1600*/  @!P3 IMAD.MOV R25, RZ, RZ, -R25 ;  /* 0x000000ffff19b224 */ /* 0x000fe200078e0a19 */
[----:B------:R-:W-:Y:S01]  /*1610*/  ISETP.GT.U32.AND P3, PT, R6, R29, PT ;  /* 0x0000001d0600720c */ /* 0x000fe20003f64070 */
[----:B------:R-:W-:Y:S01]  /*1620*/  IMAD.HI.U32 R8, R12, R35, RZ ;  /* 0x000000230c087227 */ /* 0x000fe200078e00ff */
[----:B------:R-:W-:-:S03]  /*1630*/  ISETP.GT.U32.AND P2, PT, R6, R27, PT ;  /* 0x0000001b0600720c */ /* 0x000fc60003f44070 */
[----:B------:R-:W-:Y:S02]  /*1640*/  IMAD.MOV R8, RZ, RZ, -R8 ;  /* 0x000000ffff087224 */ /* 0x000fe400078e0a08 */
[--C-:B------:R-:W-:Y:S02]  /*1650*/  @!P4 IMAD.IADD R13, R13, 0x1, -R6.reuse ;  /* 0x000000010d0dc824 */ /* 0x100fe400078e0a06 */
[----:B------:R-:W-:Y:S01]  /*1660*/  @!P0 IMAD.MOV R23, RZ, RZ, -R23 ;  /* 0x000000ffff178224 */ /* 0x000fe200078e0a17 */
[----:B------:R-:W-:Y:S01]  /*1670*/  ISETP.GE.AND P0, PT, R16, RZ, PT ;  /* 0x000000ff1000720c */ /* 0x000fe20003f06270 */
[----:B------:R-:W-:Y:S01]  /*1680*/  IMAD R35, R6, R8, R35 ;  /* 0x0000000806237224 */ /* 0x000fe200078e0223 */
[----:B------:R-:W-:Y:S01]  /*1690*/  LOP3.LUT R16, R18, 0x24, RZ, 0xfc, !PT ;  /* 0x0000002412107812 */ /* 0x000fe200078efcff */
[--C-:B------:R-:W-:Y:S01]  /*16a0*/  @!P3 IMAD.IADD R29, R29, 0x1, -R6.reuse ;  /* 0x000000011d1db824 */ /* 0x100fe200078e0a06 */
[----:B------:R-:W-:Y:S01]  /*16b0*/  ISETP.GT.U32.AND P4, PT, R6, R13, PT ;  /* 0x0000000d0600720c */ /* 0x000fe20003f84070 */
[----:B------:R-:W-:Y:S01]  /*16c0*/  @!P2 IMAD.IADD R27, R27, 0x1, -R6 ;  /* 0x000000011b1ba824 */ /* 0x000fe200078e0a06 */
[----:B------:R-:W-:Y:S01]  /*16d0*/  IABS R39, R16 ;  /* 0x0000001000277213 */ /* 0x000fe20000000000 */
[----:B------:R-:W-:Y:S01]  /*16e0*/  IMAD.HI.U32 R8, R12, R37, RZ ;  /* 0x000000250c087227 */ /* 0x000fe200078e00ff */
[----:B------:R-:W-:-:S02]  /*16f0*/  ISETP.GT.U32.AND P2, PT, R6, R35, PT ;  /* 0x000000230600720c */ /* 0x000fc40003f44070 */
[----:B------:R-:W-:Y:S01]  /*1700*/  ISETP.GT.U32.AND P3, PT, R6, R29, PT ;  /* 0x0000001d0600720c */ /* 0x000fe20003f64070 */
[----:B------:R-:W-:-:S04]  /*1710*/  IMAD.HI.U32 R10, R12, R39, RZ ;  /* 0x000000270c0a7227 */ /* 0x000fc800078e00ff */
[----:B------:R-:W-:Y:S02]  /*1720*/  IMAD.MOV R8, RZ, RZ, -R8 ;  /* 0x000000ffff087224 */ /* 0x000fe400078e0a08 */
[----:B------:R-:W-:Y:S02]  /*1730*/  IMAD.MOV R10, RZ, RZ, -R10 ;  /* 0x000000ffff0a7224 */ /* 0x000fe400078e0a0a */
[--C-:B------:R-:W-:Y:S01]  /*1740*/  @!P4 IMAD.IADD R13, R13, 0x1, -R6.reuse ;  /* 0x000000010d0dc824 */ /* 0x100fe200078e0a06 */
[----:B------:R-:W-:Y:S01]  /*1750*/  ISETP.GE.AND P4, PT, R16, RZ, PT ;  /* 0x000000ff1000720c */ /* 0x000fe20003f86270 */
[----:B------:R-:W-:Y:S01]  /*1760*/  IMAD R37, R6, R8, R37 ;  /* 0x0000000806257224 */ /* 0x000fe200078e0225 */
[----:B------:R-:W-:Y:S01]  /*1770*/  LOP3.LUT R16, R18, 0x1a, RZ, 0xfc, !PT ;  /* 0x0000001a12107812 */ /* 0x000fe200078efcff */
[--C-:B------:R-:W-:Y:S02]  /*1780*/  @!P2 IMAD.IADD R35, R35, 0x1, -R6.reuse ;  /* 0x000000012323a824 */ /* 0x100fe400078e0a06 */
[----:B------:R-:W-:Y:S01]  /*1790*/  IMAD R39, R6, R10, R39 ;  /* 0x0000000a06277224 */ /* 0x000fe200078e0227 */
[----:B------:R-:W-:Y:S01]  /*17a0*/  LOP3.LUT R10, R18, 0x20, RZ, 0xfc, !PT ;  /* 0x00000020120a7812 */ /* 0x000fe200078efcff */
[----:B------:R-:W-:Y:S01]  /*17b0*/  IMAD.MOV.U32 R31, RZ, RZ, R13 ;  /* 0x000000ffff1f7224 */ /* 0x000fe200078e000d */
[C---:B------:R-:W-:Y:S01]  /*17c0*/  ISETP.GT.U32.AND P2, PT, R6.reuse, R35, PT ;  /* 0x000000230600720c */ /* 0x040fe20003f44070 */
[----:B------:R-:W-:Y:S01]  /*17d0*/  @!P3 IMAD.IADD R29, R29, 0x1, -R6 ;  /* 0x000000011d1db824 */ /* 0x000fe200078e0a06 */
[C---:B------:R-:W-:Y:S01]  /*17e0*/  ISETP.GT.U32.AND P3, PT, R6.reuse, R37, PT ;  /* 0x000000250600720c */ /* 0x040fe20003f64070 */
[----:B------:R-:W-:Y:S01]  /*17f0*/  @!P6 IMAD.MOV R31, RZ, RZ, -R31 ;  /* 0x000000ffff1fe224 */ /* 0x000fe200078e0a1f */
[----:B------:R-:W-:Y:S01]  /*1800*/  ISETP.GT.U32.AND P6, PT, R6, R39, PT ;  /* 0x000000270600720c */ /* 0x000fe20003fc4070 */
[----:B------:R-:W-:Y:S01]  /*1810*/  IMAD.HI.U32 R8, R12, R41, RZ ;  /* 0x000000290c087227 */ /* 0x000fe200078e00ff */
[----:B------:R-:W-:-:S03]  /*1820*/  IABS R49, R16 ;  /* 0x0000001000317213 */ /* 0x000fc60000000000 */
[----:B------:R-:W-:Y:S01]  /*1830*/  IMAD.MOV.U32 R33, RZ, RZ, R29 ;  /* 0x000000ffff217224 */ /* 0x000fe200078e001d */
[----:B------:R-:W-:Y:S01]  /*1840*/  IABS R29, R10 ;  /* 0x0000000a001d7213 */ /* 0x000fe20000000000 */
[----:B------:R-:W-:Y:S02]  /*1850*/  IMAD.MOV R8, RZ, RZ, -R8 ;  /* 0x000000ffff087224 */ /* 0x000fe400078e0a08 */
[--C-:B------:R-:W-:Y:S02]  /*1860*/  @!P2 IMAD.IADD R35, R35, 0x1, -R6.reuse ;  /* 0x000000012323a824 */ /* 0x100fe400078e0a06 */
[--C-:B------:R-:W-:Y:S01]  /*1870*/  @!P3 IMAD.IADD R37, R37, 0x1, -R6.reuse ;  /* 0x000000012525b824 */ /* 0x100fe200078e0a06 */
[----:B------:R-:W-:Y:S01]  /*1880*/  ISETP.GE.AND P3, PT, R10, RZ, PT ;  /* 0x000000ff0a00720c */ /* 0x000fe20003f66270 */
[----:B------:R-:W-:Y:S01]  /*1890*/  IMAD R13, R6, R8, R41 ;  /* 0x00000008060d7224 */ /* 0x000fe200078e0229 */
[----:B------:R-:W-:Y:S01]  /*18a0*/  LOP3.LUT R10, R18, 0x1c, RZ, 0xfc, !PT ;  /* 0x0000001c120a7812 */ /* 0x000fe200078efcff */
[----:B------:R-:W-:Y:S01]  /*18b0*/  @!P6 IMAD.IADD R39, R39, 0x1, -R6 ;  /* 0x000000012727e824 */ /* 0x000fe200078e0a06 */
[----:B------:R-:W-:Y:S01]  /*18c0*/  ISETP.GT.U32.AND P6, PT, R6, R37, PT ;  /* 0x000000250600720c */ /* 0x000fe20003fc4070 */
[----:B------:R-:W-:Y:S01]  /*18d0*/  IMAD.HI.U32 R8, R12, R29, RZ ;  /* 0x0000001d0c087227 */ /* 0x000fe200078e00ff */
[----:B------:R-:W-:-:S02]  /*18e0*/  IABS R45, R10 ;  /* 0x0000000a002d7213 */ /* 0x000fc40000000000 */
[C---:B------:R-:W-:Y:S01]  /*18f0*/  ISETP.GT.U32.AND P2, PT, R6.reuse, R13, PT ;  /* 0x0000000d0600720c */ /* 0x040fe20003f44070 */
[----:B------:R-:W-:Y:S01]  /*1900*/  @!P0 IMAD.MOV R35, RZ, RZ, -R35 ;  /* 0x000000ffff238224 */ /* 0x000fe200078e0a23 */
[----:B------:R-:W-:Y:S01]  /*1910*/  ISETP.GT.U32.AND P0, PT, R6, R39, PT ;  /* 0x000000270600720c */ /* 0x000fe20003f04070 */
[----:B------:R-:W-:Y:S02]  /*1920*/  IMAD.MOV R8, RZ, RZ, -R8 ;  /* 0x000000ffff087224 */ /* 0x000fe400078e0a08 */
[----:B------:R-:W-:Y:S01]  /*1930*/  @!P5 IMAD.MOV R33, RZ, RZ, -R33 ;  /* 0x000000ffff21d224 */ /* 0x000fe200078e0a21 */
[----:B------:R-:W-:Y:S01]  /*1940*/  ISETP.GE.AND P5, PT, R20, RZ, PT ;  /* 0x000000ff1400720c */ /* 0x000fe20003fa6270 */
[----:B------:R-:W-:Y:S01]  /*1950*/  IMAD R29, R6, R8, R29 ;  /* 0x00000008061d7224 */ /* 0x000fe200078e021d */
[----:B------:R-:W-:Y:S01]  /*1960*/  LOP3.LUT R20, R18, 0x18, RZ, 0xfc, !PT ;  /* 0x0000001812147812 */ /* 0x000fe200078efcff */
[----:B------:R-:W-:-:S03]  /*1970*/  IMAD.HI.U32 R8, R12, R45, RZ ;  /* 0x0000002d0c087227 */ /* 0x000fc600078e00ff */
[----:B------:R-:W-:Y:S01]  /*1980*/  IABS R51, R20 ;  /* 0x0000001400337213 */ /* 0x000fe20000000000 */
[----:B------:R-:W-:Y:S02]  /*1990*/  IMAD.MOV R8, RZ, RZ, -R8 ;  /* 0x000000ffff087224 */ /* 0x000fe400078e0a08 */
[--C-:B------:R-:W-:Y:S01]  /*19a0*/  @!P6 IMAD.IADD R37, R37, 0x1, -R6.reuse ;  /* 0x000000012525e824 */ /* 0x100fe200078e0a06 */
[----:B------:R-:W-:Y:S01]  /*19b0*/  ISETP.GT.U32.AND P6, PT, R6, R29, PT ;  /* 0x0000001d0600720c */ /* 0x000fe20003fc4070 */
[--C-:B------:R-:W-:Y:S01]  /*19c0*/  @!P0 IMAD.IADD R39, R39, 0x1, -R6.reuse ;  /* 0x0000000127278824 */ /* 0x100fe200078e0a06 */
[----:B------:R-:W-:Y:S01]  /*19d0*/  ISETP.GE.AND P0, PT, R10, RZ, PT ;  /* 0x000000ff0a00720c */ /* 0x000fe20003f06270 */
[----:B------:R-:W-:Y:S01]  /*19e0*/  IMAD R45, R6, R8, R45 ;  /* 0x00000008062d7224 */ /* 0x000fe200078e022d */
[----:B------:R-:W-:Y:S01]  /*19f0*/  LOP3.LUT R8, R18, 0x16, RZ, 0xfc, !PT ;  /* 0x0000001612087812 */ /* 0x000fe200078efcff */
[----:B------:R-:W-:Y:S01]  /*1a00*/  @!P1 IMAD.MOV R27, RZ, RZ, -R27 ;  /* 0x000000ffff1b9224 */ /* 0x000fe200078e0a1b */
[----:B------:R-:W-:Y:S01]  /*1a10*/  ISETP.GE.AND P1, PT, R14, RZ, PT ;  /* 0x000000ff0e00720c */ /* 0x000fe20003f26270 */
[----:B------:R-:W-:Y:S01]  /*1a20*/  @!P4 IMAD.MOV R39, RZ, RZ, -R39 ;  /* 0x000000ffff27c224 */ /* 0x000fe200078e0a27 */
[----:B------:R-:W-:Y:S01]  /*1a30*/  ISETP.GT.U32.AND P4, PT, R6, R45, PT ;  /* 0x0000002d0600720c */ /* 0x000fe20003f84070 */
[----:B------:R-:W-:Y:S01]  /*1a40*/  @!P2 IMAD.IADD R13, R13, 0x1, -R6 ;  /* 0x000000010d0da824 */ /* 0x000fe200078e0a06 */
[----:B------:R-:W-:Y:S01]  /*1a50*/  IABS R53, R8 ;  /* 0x0000000800357213 */ /* 0x000fe20000000000 */
[----:B------:R-:W-:-:S03]  /*1a60*/  IMAD.HI.U32 R14, R12, R51, RZ ;  /* 0x000000330c0e7227 */ /* 0x000fc600078e00ff */
[C---:B------:R-:W-:Y:S01]  /*1a70*/  ISETP.GT.U32.AND P2, PT, R6.reuse, R13, PT ;  /* 0x0000000d0600720c */ /* 0x040fe20003f44070 */
[----:B------:R-:W-:Y:S02]  /*1a80*/  IMAD.MOV R14, RZ, RZ, -R14 ;  /* 0x000000ffff0e7224 */ /* 0x000fe400078e0a0e */
[--C-:B------:R-:W-:Y:S02]  /*1a90*/  @!P6 IMAD.IADD R29, R29, 0x1, -R6.reuse ;  /* 0x000000011d1de824 */ /* 0x100fe400078e0a06 */
[----:B------:R-:W-:Y:S01]  /*1aa0*/  IMAD R51, R6, R14, R51 ;  /* 0x0000000e06337224 */ /* 0x000fe200078e0233 */
[----:B------:R-:W-:Y:S01]  /*1ab0*/  LOP3.LUT R14, R18, 0x14, RZ, 0xfc, !PT ;  /* 0x00000014120e7812 */ /* 0x000fe200078efcff */
[----:B------:R-:W-:Y:S01]  /*1ac0*/  @!P4 IMAD.IADD R45, R45, 0x1, -R6 ;  /* 0x000000012d2dc824 */ /* 0x000fe200078e0a06 */
[----:B------:R-:W-:Y:S01]  /*1ad0*/  ISETP.GT.U32.AND P6, PT, R6, R29, PT ;  /* 0x0000001d0600720c */ /* 0x000fe20003fc4070 */
[----:B------:R-:W-:Y:S01]  /*1ae0*/  IMAD.HI.U32 R10, R12, R49, RZ ;  /* 0x000000310c0a7227 */ /* 0x000fe200078e00ff */
[----:B------:R-:W-:-:S02]  /*1af0*/  ISETP.GT.U32.AND P4, PT, R6, R51, PT ;  /* 0x000000330600720c */ /* 0x000fc40003f84070 */
[----:B------:R-:W-:Y:S01]  /*1b00*/  IABS R55, R14 ;  /* 0x0000000e00377213 */ /* 0x000fe20000000000 */
[----:B------:R-:W-:Y:S01]  /*1b10*/  @!P2 IMAD.IADD R13, R13, 0x1, -R6 ;  /* 0x000000010d0da824 */ /* 0x000fe200078e0a06 */
[----:B------:R-:W-:Y:S01]  /*1b20*/  ISETP.GE.AND P2, PT, R16, RZ, PT ;  /* 0x000000ff1000720c */ /* 0x000fe20003f46270 */
[----:B------:R-:W-:Y:S01]  /*1b30*/  IMAD.MOV R10, RZ, RZ, -R10 ;  /* 0x000000ffff0a7224 */ /* 0x000fe200078e0a0a */
[----:B------:R-:W-:Y:S01]  /*1b40*/  LOP3.LUT R16, R18, 0x12, RZ, 0xfc, !PT ;  /* 0x0000001212107812 */ /* 0x000fe200078efcff */
[----:B------:R-:W-:Y:S02]  /*1b50*/  IMAD.MOV.U32 R41, RZ, RZ, R13 ;  /* 0x000000ffff297224 */ /* 0x000fe400078e000d */
[----:B------:R-:W-:Y:S01]  /*1b60*/  IMAD R49, R6, R10, R49 ;  /* 0x0000000a06317224 */ /* 0x000fe200078e0231 */
[----:B------:R-:W-:Y:S01]  /*1b70*/  IABS R57, R16 ;  /* 0x0000001000397213 */ /* 0x000fe20000000000 */
[--C-:B------:R-:W-:Y:S01]  /*1b80*/  @!P6 IMAD.IADD R29, R29, 0x1, -R6.reuse ;  /* 0x000000011d1de824 */ /* 0x100fe200078e0a06 */
[----:B------:R-:W-:Y:S01]  /*1b90*/  ISETP.GE.AND P6, PT, R8, RZ, PT ;  /* 0x000000ff0800720c */ /* 0x000fe20003fc6270 */
[----:B------:R-:W-:Y:S01]  /*1ba0*/  @!P5 IMAD.MOV R41, RZ, RZ, -R41 ;  /* 0x000000ffff29d224 */ /* 0x000fe200078e0a29 */
[----:B------:R-:W-:Y:S01]  /*1bb0*/  ISETP.GT.U32.AND P5, PT, R6, R49, PT ;  /* 0x000000310600720c */ /* 0x000fe20003fa4070 */
[----:B------:R-:W-:-:S02]  /*1bc0*/  @!P4 IMAD.IADD R51, R51, 0x1, -R6 ;  /* 0x000000013333c824 */ /* 0x000fc400078e0a06 */
[----:B------:R-:W-:-:S03]  /*1bd0*/  IMAD.HI.U32 R8, R12, R53, RZ ;  /* 0x000000350c087227 */ /* 0x000fc600078e00ff */
[----:B------:R-:W-:Y:S01]  /*1be0*/  ISETP.GT.U32.AND P4, PT, R6, R51, PT ;  /* 0x000000330600720c */ /* 0x000fe20003f84070 */
[----:B------:R-:W-:Y:S02]  /*1bf0*/  IMAD.MOV R13, RZ, RZ, -R8 ;  /* 0x000000ffff0d7224 */ /* 0x000fe400078e0a08 */
[----:B------:R-:W-:-:S04]  /*1c00*/  IMAD.HI.U32 R8, R12, R57, RZ ;  /* 0x000000390c087227 */ /* 0x000fc800078e00ff */
[----:B------:R-:W-:Y:S02]  /*1c10*/  IMAD.MOV R8, RZ, RZ, -R8 ;  /* 0x000000ffff087224 */ /* 0x000fe400078e0a08 */
[----:B------:R-:W-:Y:S02]  /*1c20*/  IMAD.MOV.U32 R43, RZ, RZ, R29 ;  /* 0x000000ffff2b7224 */ /* 0x000fe400078e001d */
[--C-:B------:R-:W-:Y:S01]  /*1c30*/  @!P5 IMAD.IADD R49, R49, 0x1, -R6.reuse ;  /* 0x000000013131d824 */ /* 0x100fe200078e0a06 */
[C---:B------:R-:W-:Y:S01]  /*1c40*/  ISETP.GT.U32.AND P5, PT, R6.reuse, R45, PT ;  /* 0x0000002d0600720c */ /* 0x040fe20003fa4070 */
[----:B------:R-:W-:Y:S02]  /*1c50*/  IMAD R57, R6, R8, R57 ;  /* 0x0000000806397224 */ /* 0x000fe400078e0239 */
[----:B------:R-:W-:Y:S01]  /*1c60*/  @!P1 IMAD.MOV R37, RZ, RZ, -R37 ;  /* 0x000000ffff259224 */ /* 0x000fe200078e0a25 */
[----:B------:R-:W-:Y:S01]  /*1c70*/  ISETP.GE.AND P1, PT, R20, RZ, PT ;  /* 0x000000ff1400720c */ /* 0x000fe20003f26270 */
[----:B------:R-:W-:Y:S01]  /*1c80*/  @!P3 IMAD.MOV R43, RZ, RZ, -R43 ;  /* 0x000000ffff2bb224 */ /* 0x000fe200078e0a2b */
[C---:B------:R-:W-:Y:S01]  /*1c90*/  ISETP.GT.U32.AND P3, PT, R6.reuse, R49, PT ;  /* 0x000000310600720c */ /* 0x040fe20003f64070 */
[----:B------:R-:W-:Y:S01]  /*1ca0*/  @!P4 IMAD.IADD R51, R51, 0x1, -R6 ;  /* 0x000000013333c824 */ /* 0x000fe200078e0a06 */
[----:B------:R-:W-:Y:S01]  /*1cb0*/  ISETP.GT.U32.AND P4, PT, R6, R57, PT ;  /* 0x000000390600720c */ /* 0x000fe20003f84070 */
[----:B------:R-:W-:Y:S01]  /*1cc0*/  IMAD.HI.U32 R10, R12, R55, RZ ;  /* 0x000000370c0a7227 */ /* 0x000fe200078e00ff */
[----:B------:R-:W-:-:S03]  /*1cd0*/  LOP3.LUT R20, R18, 0x10, RZ, 0xfc, !PT ;  /* 0x0000001012147812 */ /* 0x000fc600078efcff */
[----:B------:R-:W-:Y:S01]  /*1ce0*/  IMAD.MOV R10, RZ, RZ, -R10 ;  /* 0x000000ffff0a7224 */ /* 0x000fe200078e0a0a */
[----:B------:R-:W-:Y:S01]  /*1cf0*/  IABS R59, R20 ;  /* 0x00000014003b7213 */ /* 0x000fe20000000000 */
[----:B------:R-:W-:Y:S01]  /*1d00*/  IMAD R53, R6, R13, R53 ;  /* 0x0000000d06357224 */ /* 0x000fe200078e0235 */
[----:B------:R-:W-:Y:S01]  /*1d10*/  LOP3.LUT R13, R18, 0xc, RZ, 0xfc, !PT ;  /* 0x0000000c120d7812 */ /* 0x000fe200078efcff */
[----:B------:R-:W-:Y:S02]  /*1d20*/  IMAD R55, R6, R10, R55 ;  /* 0x0000000a06377224 */ /* 0x000fe400078e0237 */
[----:B------:R-:W-:Y:S01]  /*1d30*/  IMAD.HI.U32 R10, R12, R59, RZ ;  /* 0x0000003b0c0a7227 */ /* 0x000fe200078e00ff */
[----:B------:R-:W-:-:S03]  /*1d40*/  IABS R63, R13 ;  /* 0x0000000d003f7213 */ /* 0x000fc60000000000 */
[--C-:B------:R-:W-:Y:S01]  /*1d50*/  @!P3 IMAD.IADD R49, R49, 0x1, -R6.reuse ;  /* 0x000000013131b824 */ /* 0x100fe200078e0a06 */
[C---:B------:R-:W-:Y:S01]  /*1d60*/  ISETP.GT.U32.AND P3, PT, R6.reuse, R55, PT ;  /* 0x000000370600720c */ /* 0x040fe20003f64070 */
[----:B------:R-:W-:Y:S02]  /*1d70*/  @!P4 IMAD.IADD R57, R57, 0x1, -R6 ;  /* 0x000000013939c824 */ /* 0x000fe400078e0a06 */
[----:B------:R-:W-:Y:S02]  /*1d80*/  IMAD.MOV R10, RZ, RZ, -R10 ;  /* 0x000000ffff0a7224 */ /* 0x000fe400078e0a0a */
[----:B------:R-:W-:Y:S01]  /*1d90*/  @!P2 IMAD.MOV R49, RZ, RZ, -R49 ;  /* 0x000000ffff31a224 */ /* 0x000fe200078e0a31 */
[C---:B------:R-:W-:Y:S01]  /*1da0*/  ISETP.GT.U32.AND P2, PT, R6.reuse, R57, PT ;  /* 0x000000390600720c */ /* 0x040fe20003f44070 */
[----:B------:R-:W-:Y:S02]  /*1db0*/  IMAD R59, R6, R10, R59 ;  /* 0x0000000a063b7224 */ /* 0x000fe400078e023b */
[----:B------:R-:W-:-:S04]  /*1dc0*/  IMAD.HI.U32 R10, R12, R65, RZ ;  /* 0x000000410c0a7227 */ /* 0x000fc800078e00ff */
[----:B------:R-:W-:Y:S02]  /*1dd0*/  IMAD.MOV R10, RZ, RZ, -R10 ;  /* 0x000000ffff0a7224 */ /* 0x000fe400078e0a0a */
[----:B------:R-:W-:-:S04]  /*1de0*/  IMAD.HI.U32 R8, R12, R63, RZ ;  /* 0x0000003f0c087227 */ /* 0x000fc800078e00ff */
[----:B------:R-:W-:Y:S01]  /*1df0*/  @!P5 IMAD.IADD R45, R45, 0x1, -R6 ;  /* 0x000000012d2dd824 */ /* 0x000fe200078e0a06 */
[C---:B------:R-:W-:Y:S01]  /*1e00*/  ISETP.GT.U32.AND P5, PT, R6.reuse, R53, PT ;  /* 0x000000350600720c */ /* 0x040fe20003fa4070 */
[C---:B------:R-:W-:Y:S02]  /*1e10*/  IMAD R65, R6.reuse, R10, R65 ;  /* 0x0000000a06417224 */ /* 0x040fe400078e0241 */
[----:B------:R-:W-:Y:S02]  /*1e20*/  IMAD.MOV R8, RZ, RZ, -R8 ;  /* 0x000000ffff087224 */ /* 0x000fe400078e0a08 */
[----:B------:R-:W-:Y:S01]  /*1e30*/  @!P2 IMAD.IADD R57, R57, 0x1, -R6 ;  /* 0x000000013939a824 */ /* 0x000fe200078e0a06 */
[C---:B------:R-:W-:Y:S01]  /*1e40*/  ISETP.GT.U32.AND P2, PT, R6.reuse, R65, PT ;  /* 0x000000410600720c */ /* 0x040fe20003f44070 */
[----:B------:R-:W-:Y:S02]  /*1e50*/  IMAD R63, R6, R8, R63 ;  /* 0x00000008063f7224 */ /* 0x000fe400078e023f */
[----:B------:R-:W-:-:S04]  /*1e60*/  IMAD.HI.U32 R8, R12, R67, RZ ;  /* 0x000000430c087227 */ /* 0x000fc800078e00ff */
[----:B------:R-:W-:Y:S01]  /*1e70*/  @!P3 IMAD.IADD R55, R55, 0x1, -R6 ;  /* 0x000000013737b824 */ /* 0x000fe200078e0a06 */
[C---:B------:R-:W-:Y:S01]  /*1e80*/  ISETP.GT.U32.AND P3, PT, R6.reuse, R59, PT ;  /* 0x0000003b0600720c */ /* 0x040fe20003f64070 */
[----:B------:R-:W-:Y:S02]  /*1e90*/  IMAD.MOV R10, RZ, RZ, -R8 ;  /* 0x000000ffff0a7224 */ /* 0x000fe400078e0a08 */
[--C-:B------:R-:W-:Y:S01]  /*1ea0*/  @!P5 IMAD.IADD R53, R53, 0x1, -R6.reuse ;  /* 0x000000013535d824 */ /* 0x100fe200078e0a06 */
[----:B------:R-:W-:Y:S01]  /*1eb0*/  ISETP.GT.U32.AND P4, PT, R6, R55, PT ;  /* 0x000000370600720c */ /* 0x000fe20003f84070 */
[----:B------:R-:W-:Y:S01]  /*1ec0*/  IMAD.MOV.U32 R47, RZ, RZ, R45 ;  /* 0x000000ffff2f7224 */ /* 0x000fe200078e002d */
[----:B------:R-:W-:Y:S01]  /*1ed0*/  ISETP.GE.AND P5, PT, R14, RZ, PT ;  /* 0x000000ff0e00720c */ /* 0x000fe20003fa6270 */
[C---:B------:R-:W-:Y:S01]  /*1ee0*/  IMAD R67, R6.reuse, R10, R67 ;  /* 0x0000000a06437224 */ /* 0x040fe200078e0243 */
[----:B------:R-:W-:Y:S01]  /*1ef0*/  LEA.HI R14, R11, R2, RZ, 0x1a ;  /* 0x000000020b0e7211 */ /* 0x000fe200078fd0ff */
[----:B------:R-:W-:Y:S01]  /*1f00*/  @!P0 IMAD.MOV R47, RZ, RZ, -R47 ;  /* 0x000000ffff2f8224 */ /* 0x000fe200078e0a2f */
[C---:B------:R-:W-:Y:S01]  /*1f10*/  ISETP.GT.U32.AND P0, PT, R6.reuse, R53, PT ;  /* 0x000000350600720c */ /* 0x040fe20003f04070 */
[----:B------:R-:W-:Y:S01]  /*1f20*/  @!P2 IMAD.IADD R65, R65, 0x1, -R6 ;  /* 0x000000014141a824 */ /* 0x000fe200078e0a06 */
[----:B------:R-:W-:Y:S01]  /*1f30*/  ISETP.GT.U32.AND P2, PT, R6, R67, PT ;  /* 0x000000430600720c */ /* 0x000fe20003f44070 */
[----:B------:R-:W-:-:S04]  /*1f40*/  IMAD.HI.U32 R8, R12, R69, RZ ;  /* 0x000000450c087227 */ /* 0x000fc800078e00ff */
[----:B------:R-:W-:Y:S02]  /*1f50*/  @!P3 IMAD.IADD R59, R59, 0x1, -R6 ;  /* 0x000000013b3bb824 */ /* 0x000fe400078e0a06 */
[----:B------:R-:W-:Y:S02]  /*1f60*/  IMAD.MOV R8, RZ, RZ, -R8 ;  /* 0x000000ffff087224 */ /* 0x000fe400078e0a08 */
[----:B------:R-:W-:Y:S01]  /*1f70*/  IMAD.HI.U32 R10, R12, R71, RZ ;  /* 0x000000470c0a7227 */ /* 0x000fe200078e00ff */
[----:B------:R-:W-:-:S03]  /*1f80*/  ISETP.GT.U32.AND P3, PT, R6, R59, PT ;  /* 0x0000003b0600720c */ /* 0x000fc60003f64070 */
[C---:B------:R-:W-:Y:S02]  /*1f90*/  IMAD R69, R6.reuse, R8, R69 ;  /* 0x0000000806457224 */ /* 0x040fe400078e0245 */
[--C-:B------:R-:W-:Y:S01]  /*1fa0*/  @!P0 IMAD.IADD R53, R53, 0x1, -R6.reuse ;  /* 0x0000000135358824 */ /* 0x100fe200078e0a06 */
[C---:B------:R-:W-:Y:S01]  /*1fb0*/  ISETP.GT.U32.AND P0, PT, R6.reuse, R63, PT ;  /* 0x0000003f0600720c */ /* 0x040fe20003f04070 */
[--C-:B------:R-:W-:Y:S01]  /*1fc0*/  @!P2 IMAD.IADD R67, R67, 0x1, -R6.reuse ;  /* 0x000000014343a824 */ /* 0x100fe200078e0a06 */
[----:B------:R-:W-:Y:S01]  /*1fd0*/  ISETP.GT.U32.AND P2, PT, R6, R69, PT ;  /* 0x000000450600720c */ /* 0x000fe20003f44070 */
[----:B------:R-:W-:Y:S01]  /*1fe0*/  @!P4 IMAD.IADD R55, R55, 0x1, -R6 ;  /* 0x000000013737c824 */ /* 0x000fe200078e0a06 */
[----:B------:R-:W-:Y:S01]  /*1ff0*/  ISETP.GE.AND P4, PT, R16, RZ, PT ;  /* 0x000000ff1000720c */ /* 0x000fe20003f86270 */
[----:B------:R-:W-:Y:S02]  /*2000*/  IMAD.MOV R16, RZ, RZ, -R10 ;  /* 0x000000ffff107224 */ /* 0x000fe400078e0a0a */
[----:B------:R-:W-:Y:S01]  /*2010*/  @!P3 IMAD.IADD R59, R59, 0x1, -R6 ;  /* 0x000000013b3bb824 */ /* 0x000fe200078e0a06 */
[----:B------:R-:W-:Y:S01]  /*2020*/  ISETP.GE.AND P3, PT, R20, RZ, PT ;  /* 0x000000ff1400720c */ /* 0x000fe20003f66270 */
[----:B------:R-:W-:-:S02]  /*2030*/  IMAD R71, R6, R16, R71 ;  /* 0x0000001006477224 */ /* 0x000fc400078e0247 */
[----:B------:R-:W-:Y:S02]  /*2040*/  VIADD R20, R14, 0x3e ;  /* 0x0000003e0e147836 */ /* 0x000fe40000000000 */
[--C-:B------:R-:W-:Y:S01]  /*2050*/  @!P0 IMAD.IADD R63, R63, 0x1, -R6.reuse ;  /* 0x000000013f3f8824 */ /* 0x100fe200078e0a06 */
[----:B------:R-:W-:Y:S01]  /*2060*/  ISETP.GE.AND P0, PT, R13, RZ, PT ;  /* 0x000000ff0d00720c */ /* 0x000fe20003f06270 */
[----:B------:R-:W-:Y:S01]  /*2070*/  @!P2 IMAD.IADD R69, R69, 0x1, -R6 ;  /* 0x000000014545a824 */ /* 0x000fe200078e0a06 */
[----:B------:R-:W-:Y:S01]  /*2080*/  ISETP.GT.U32.AND P2, PT, R6, R71, PT ;  /* 0x000000470600720c */ /* 0x000fe20003f44070 */
[C---:B------:R-:W-:Y:S01]  /*2090*/  VIADD R22, R14.reuse, 0x2e ;  /* 0x0000002e0e167836 */ /* 0x040fe20000000000 */
[----:B------:R-:W-:Y:S01]  /*20a0*/  IABS R13, R20 ;  /* 0x00000014000d7213 */ /* 0x000fe20000000000 */
[C---:B------:R-:W-:Y:S02]  /*20b0*/  VIADD R24, R14.reuse, 0x1e ;  /* 0x0000001e0e187836 */ /* 0x040fe40000000000 */
[----:B------:R-:W-:Y:S01]  /*20c0*/  VIADD R14, R14, 0xe ;  /* 0x0000000e0e0e7836 */ /* 0x000fe20000000000 */
[----:B------:R-:W-:Y:S01]  /*20d0*/  IABS R29, R22 ;  /* 0x00000016001d7213 */ /* 0x000fe20000000000 */
[----:B------:R-:W-:Y:S01]  /*20e0*/  IMAD.HI.U32 R8, R12, R13, RZ ;  /* 0x0000000d0c087227 */ /* 0x000fe200078e00ff */
[----:B------:R-:W-:-:S02]  /*20f0*/  IABS R45, R24 ;  /* 0x00000018002d7213 */ /* 0x000fc40000000000 */
[----:B------:R-:W-:Y:S01]  /*2100*/  IABS R61, R14 ;  /* 0x0000000e003d7213 */ /* 0x000fe20000000000 */
[----:B------:R-:W-:Y:S01]  /*2110*/  @!P1 IMAD.MOV R51, RZ, RZ, -R51 ;  /* 0x000000ffff339224 */ /* 0x000fe200078e0a33 */
[C---:B------:R-:W-:Y:S01]  /*2120*/  ISETP.GT.U32.AND P1, PT, R6.reuse, R63, PT ;  /* 0x0000003f0600720c */ /* 0x040fe20003f24070 */
[----:B------:R-:W-:Y:S01]  /*2130*/  @!P5 IMAD.MOV R55, RZ, RZ, -R55 ;  /* 0x000000ffff37d224 */ /* 0x000fe200078e0a37 */
[----:B------:R-:W-:Y:S01]  /*2140*/  ISETP.GT.U32.AND P5, PT, R6, R67, PT ;  /* 0x000000430600720c */ /* 0x000fe20003fa4070 */
[----:B------:R-:W-:Y:S02]  /*2150*/  IMAD.MOV R10, RZ, RZ, -R8 ;  /* 0x000000ffff0a7224 */ /* 0x000fe400078e0a08 */
[----:B------:R-:W-:-:S04]  /*2160*/  IMAD.HI.U32 R8, R12, R29, RZ ;  /* 0x0000001d0c087227 */ /* 0x000fc800078e00ff */
[----:B------:R-:W-:-:S04]  /*2170*/  IMAD.HI.U32 R16, R12, R61, RZ ;  /* 0x0000003d0c107227 */ /* 0x000fc800078e00ff */
[----:B------:R-:W-:Y:S01]  /*2180*/  @!P2 IMAD.IADD R71, R71, 0x1, -R6 ;  /* 0x000000014747a824 */ /* 0x000fe200078e0a06 */
[C---:B------:R-:W-:Y:S01]  /*2190*/  ISETP.GT.U32.AND P2, PT, R6.reuse, R65, PT ;  /* 0x000000410600720c */ /* 0x040fe20003f44070 */
[----:B------:R-:W-:Y:S02]  /*21a0*/  IMAD R13, R6, R10, R13 ;  /* 0x0000000a060d7224 */ /* 0x000fe400078e020d */
[----:B------:R-:W-:-:S04]  /*21b0*/  IMAD.HI.U32 R10, R12, R45, RZ ;  /* 0x0000002d0c0a7227 */ /* 0x000fc800078e00ff */
[----:B------:R-:W-:Y:S02]  /*21c0*/  IMAD.MOV R8, RZ, RZ, -R8 ;  /* 0x000000ffff087224 */ /* 0x000fe400078e0a08 */
[----:B------:R-:W-:Y:S02]  /*21d0*/  IMAD.MOV R16, RZ, RZ, -R16 ;  /* 0x000000ffff107224 */ /* 0x000fe400078e0a10 */
[----:B------:R-:W-:Y:S02]  /*21e0*/  IMAD.MOV R10, RZ, RZ, -R10 ;  /* 0x000000ffff0a7224 */ /* 0x000fe400078e0a0a */
[C---:B------:R-:W-:Y:S02]  /*21f0*/  IMAD R29, R6.reuse, R8, R29 ;  /* 0x00000008061d7224 */ /* 0x040fe400078e021d */
[C---:B------:R-:W-:Y:S02]  /*2200*/  IMAD R61, R6.reuse, R16, R61 ;  /* 0x00000010063d7224 */ /* 0x040fe400078e023d */
[----:B------:R-:W-:Y:S01]  /*2210*/  @!P4 IMAD.MOV R57, RZ, RZ, -R57 ;  /* 0x000000ffff39c224 */ /* 0x000fe200078e0a39 */
[----:B------:R-:W-:Y:S01]  /*2220*/  ISETP.GT.U32.AND P4, PT, R6, R69, PT ;  /* 0x000000450600720c */ /* 0x000fe20003f84070 */
[----:B------:R-:W-:-:S04]  /*2230*/  IMAD.HI.U32 R8, R12, R75, RZ ;  /* 0x0000004b0c087227 */ /* 0x000fc800078e00ff */
[C---:B------:R-:W-:Y:S02]  /*2240*/  IMAD R45, R6.reuse, R10, R45 ;  /* 0x0000000a062d7224 */ /* 0x040fe400078e022d */
[----:B------:R-:W-:Y:S01]  /*2250*/  @!P3 IMAD.MOV R59, RZ, RZ, -R59 ;  /* 0x000000ffff3bb224 */ /* 0x000fe200078e0a3b */
[C---:B------:R-:W-:Y:S01]  /*2260*/  ISETP.GT.U32.AND P3, PT, R6.reuse, R13, PT ;  /* 0x0000000d0600720c */ /* 0x040fe20003f64070 */
[--C-:B------:R-:W-:Y:S01]  /*2270*/  @!P1 IMAD.IADD R63, R63, 0x1, -R6.reuse ;  /* 0x000000013f3f9824 */ /* 0x100fe200078e0a06 */
[C---:B------:R-:W-:Y:S01]  /*2280*/  ISETP.GT.U32.AND P1, PT, R6.reuse, R29, PT ;  /* 0x0000001d0600720c */ /* 0x040fe20003f24070 */
[----:B------:R-:W-:Y:S01]  /*2290*/  @!P5 IMAD.IADD R67, R67, 0x1, -R6 ;  /* 0x000000014343d824 */ /* 0x000fe200078e0a06 */
[C---:B------:R-:W-:Y:S01]  /*22a0*/  ISETP.GT.U32.AND P5, PT, R6.reuse, R61, PT ;  /* 0x0000003d0600720c */ /* 0x040fe20003fa4070 */
[----:B------:R-:W-:Y:S01]  /*22b0*/  @!P6 IMAD.MOV R53, RZ, RZ, -R53 ;  /* 0x000000ffff35e224 */ /* 0x000fe200078e0a35 */
[----:B------:R-:W-:Y:S01]  /*22c0*/  ISETP.GT.U32.AND P6, PT, R6, R71, PT ;  /* 0x000000470600720c */ /* 0x000fe20003fc4070 */
[----:B------:R-:W-:-:S02]  /*22d0*/  IMAD.MOV R8, RZ, RZ, -R8 ;  /* 0x000000ffff087224 */ /* 0x000fc400078e0a08 */
[----:B------:R-:W-:-:S04]  /*22e0*/  IMAD.HI.U32 R12, R12, R73, RZ ;  /* 0x000000490c0c7227 */ /* 0x000fc800078e00ff */
[----:B------:R-:W-:Y:S01]  /*22f0*/  @!P2 IMAD.IADD R65, R65, 0x1, -R6 ;  /* 0x000000014141a824 */ /* 0x000fe200078e0a06 */
[C---:B------:R-:W-:Y:S01]  /*2300*/  ISETP.GT.U32.AND P2, PT, R6.reuse, R45, PT ;  /* 0x0000002d0600720c */ /* 0x040fe20003f44070 */
[C---:B------:R-:W-:Y:S01]  /*2310*/  IMAD R75, R6.reuse, R8, R75 ;  /* 0x00000008064b7224 */ /* 0x040fe200078e024b */
[----:B------:R-:W-:Y:S01]  /*2320*/  LOP3.LUT R8, RZ, R5, RZ, 0x33, !PT ;  /* 0x00000005ff087212 */ /* 0x000fe200078e33ff */
[----:B------:R-:W-:Y:S02]  /*2330*/  IMAD.MOV R12, RZ, RZ, -R12 ;  /* 0x000000ffff0c7224 */ /* 0x000fe400078e0a0c */
[--C-:B------:R-:W-:Y:S01]  /*2340*/  @!P4 IMAD.IADD R69, R69, 0x1, -R6.reuse ;  /* 0x000000014545c824 */ /* 0x100fe200078e0a06 */
[C---:B------:R-:W-:Y:S01]  /*2350*/  ISETP.GT.U32.AND P4, PT, R6.reuse, R75, PT ;  /* 0x0000004b0600720c */ /* 0x040fe20003f84070 */
[----:B------:R-:W-:Y:S02]  /*2360*/  IMAD R73, R6, R12, R73 ;  /* 0x0000000c06497224 */ /* 0x000fe400078e0249 */
[--C-:B------:R-:W-:Y:S01]  /*2370*/  @!P3 IMAD.IADD R13, R13, 0x1, -R6.reuse ;  /* 0x000000010d0db824 */ /* 0x100fe200078e0a06 */
[----:B------:R-:W-:Y:S01]  /*2380*/  ISETP.GE.AND P3, PT, R28, RZ, PT ;  /* 0x000000ff1c00720c */ /* 0x000fe20003f66270 */
[--C-:B------:R-:W-:Y:S01]  /*2390*/  @!P1 IMAD.IADD R29, R29, 0x1, -R6.reuse ;  /* 0x000000011d1d9824 */ /* 0x100fe200078e0a06 */
[----:B------:R-:W-:Y:S01]  /*23a0*/  ISETP.GE.AND P1, PT, R30, RZ, PT ;  /* 0x000000ff1e00720c */ /* 0x000fe20003f26270 */
[--C-:B------:R-:W-:Y:S01]  /*23b0*/  @!P5 IMAD.IADD R61, R61, 0x1, -R6.reuse ;  /* 0x000000013d3dd824 */ /* 0x100fe200078e0a06 */
[----:B------:R-:W-:Y:S01]  /*23c0*/  ISETP.GT.U32.AND P5, PT, R6, R73, PT ;  /* 0x000000490600720c */ /* 0x000fe20003fa4070 */
[--C-:B------:R-:W-:Y:S01]  /*23d0*/  @!P6 IMAD.IADD R71, R71, 0x1, -R6.reuse ;  /* 0x000000014747e824 */ /* 0x100fe200078e0a06 */
[----:B------:R-:W-:Y:S01]  /*23e0*/  ISETP.GE.AND P6, PT, R26, RZ, PT ;  /* 0x000000ff1a00720c */ /* 0x000fe20003fc6270 */
[--C-:B------:R-:W-:Y:S01]  /*23f0*/  @!P2 IMAD.IADD R45, R45, 0x1, -R6.reuse ;  /* 0x000000012d2da824 */ /* 0x100fe200078e0a06 */
[----:B------:R-:W-:Y:S01]  /*2400*/  ISETP.GE.AND P2, PT, R32, RZ, PT ;  /* 0x000000ff2000720c */ /* 0x000fe20003f46270 */
[--C-:B------:R-:W-:Y:S01]  /*2410*/  @!P4 IMAD.IADD R75, R75, 0x1, -R6.reuse ;  /* 0x000000014b4bc824 */ /* 0x100fe200078e0a06 */
[C---:B------:R-:W-:Y:S01]  /*2420*/  ISETP.GT.U32.AND P4, PT, R6.reuse, R29, PT ;  /* 0x0000001d0600720c */ /* 0x040fe20003f84070 */
[----:B------:R-:W-:Y:S01]  /*2430*/  @!P0 IMAD.MOV R63, RZ, RZ, -R63 ;  /* 0x000000ffff3f8224 */ /* 0x000fe200078e0a3f */
[C---:B------:R-:W-:Y:S01]  /*2440*/  ISETP.GT.U32.AND P0, PT, R6.reuse, R13, PT ;  /* 0x0000000d0600720c */ /* 0x040fe20003f04070 */
[----:B------:R-:W-:Y:S01]  /*2450*/  @!P3 IMAD.MOV R67, RZ, RZ, -R67 ;  /* 0x000000ffff43b224 */ /* 0x000fe200078e0a43 */
[C---:B------:R-:W-:Y:S01]  /*2460*/  ISETP.GT.U32.AND P3, PT, R6.reuse, R45, PT ;  /* 0x0000002d0600720c */ /* 0x040fe20003f64070 */
[----:B------:R-:W-:Y:S01]  /*2470*/  @!P1 IMAD.MOV R69, RZ, RZ, -R69 ;  /* 0x000000ffff459224 */ /* 0x000fe200078e0a45 */
[----:B------:R-:W-:Y:S01]  /*2480*/  ISETP.GT.U32.AND P1, PT, R6, R75, PT ;  /* 0x0000004b0600720c */ /* 0x000fe20003f24070 */
[--C-:B------:R-:W-:Y:S01]  /*2490*/  @!P5 IMAD.IADD R73, R73, 0x1, -R6.reuse ;  /* 0x000000014949d824 */ /* 0x100fe200078e0a06 */
[----:B------:R-:W-:Y:S01]  /*24a0*/  ISETP.GE.AND P5, PT, R20, RZ, PT ;  /* 0x000000ff1400720c */ /* 0x000fe20003fa6270 */
[----:B------:R-:W-:Y:S01]  /*24b0*/  @!P6 IMAD.MOV R65, RZ, RZ, -R65 ;  /* 0x000000ffff41e224 */ /* 0x000fe200078e0a41 */
[C---:B------:R-:W-:Y:S01]  /*24c0*/  ISETP.GT.U32.AND P6, PT, R6.reuse, R61, PT ;  /* 0x0000003d0600720c */ /* 0x040fe20003fc4070 */
[----:B------:R-:W-:Y:S01]  /*24d0*/  @!P2 IMAD.MOV R71, RZ, RZ, -R71 ;  /* 0x000000ffff47a224 */ /* 0x000fe200078e0a47 */
[----:B------:R-:W-:Y:S01]  /*24e0*/  ISETP.GT.U32.AND P2, PT, R6, R73, PT ;  /* 0x000000490600720c */ /* 0x000fe20003f44070 */
[--C-:B------:R-:W-:Y:S01]  /*24f0*/  @!P4 IMAD.IADD R29, R29, 0x1, -R6.reuse ;  /* 0x000000011d1dc824 */ /* 0x100fe200078e0a06 */
[----:B------:R-:W-:Y:S01]  /*2500*/  ISETP.GE.AND P4, PT, R24, RZ, PT ;  /* 0x000000ff1800720c */ /* 0x000fe20003f86270 */
[--C-:B------:R-:W-:Y:S01]  /*2510*/  @!P0 IMAD.IADD R13, R13, 0x1, -R6.reuse ;  /* 0x000000010d0d8824 */ /* 0x100fe200078e0a06 */
[----:B------:R-:W-:Y:S01]  /*2520*/  ISETP.GE.AND P0, PT, R22, RZ, PT ;  /* 0x000000ff1600720c */ /* 0x000fe20003f06270 */
[--C-:B------:R-:W-:Y:S01]  /*2530*/  @!P3 IMAD.IADD R45, R45, 0x1, -R6.reuse ;  /* 0x000000012d2db824 */ /* 0x100fe200078e0a06 */
[----:B------:R-:W-:Y:S01]  /*2540*/  ISETP.GE.AND P3, PT, R14, RZ, PT ;  /* 0x000000ff0e00720c */ /* 0x000fe20003f66270 */
[----:B------:R-:W-:Y:S01]  /*2550*/  @!P1 IMAD.IADD R75, R75, 0x1, -R6 ;  /* 0x000000014b4b9824 */ /* 0x000fe200078e0a06 */
[----:B------:R-:W-:Y:S01]  /*2560*/  ISETP.GE.AND P1, PT, R34, RZ, PT ;  /* 0x000000ff2200720c */ /* 0x000fe20003f26270 */
[----:B------:R-:W-:-:S02]  /*2570*/  @!P5 IMAD.MOV R13, RZ, RZ, -R13 ;  /* 0x000000ffff0dd224 */ /* 0x000fc400078e0a0d */
[--C-:B------:R-:W-:Y:S01]  /*2580*/  @!P6 IMAD.IADD R61, R61, 0x1, -R6.reuse ;  /* 0x000000013d3de824 */ /* 0x100fe200078e0a06 */
[----:B------:R-:W-:Y:S01]  /*2590*/  ISETP.GE.AND P6, PT, R18, RZ, PT ;  /* 0x000000ff1200720c */ /* 0x000fe20003fc6270 */
[----:B------:R-:W-:Y:S01]  /*25a0*/  @!P2 IMAD.IADD R73, R73, 0x1, -R6 ;  /* 0x000000014949a824 */ /* 0x000fe200078e0a06 */
[----:B------:R-:W-:Y:S01]  /*25b0*/  ISETP.NE.AND P2, PT, R5, RZ, PT ;  /* 0x000000ff0500720c */ /* 0x000fe20003f45270 */
[----:B------:R-:W-:Y:S01]  /*25c0*/  IMAD R6, R153, UR8, RZ ;  /* 0x0000000899067c24 */ /* 0x000fe2000f8e02ff */
[----:B------:R-:W-:Y:S01]  /*25d0*/  USHF.L.U32 UR8, UR8, 0x6, URZ ;  /* 0x0000000608087899 */ /* 0x000fe2000800063f */
[----:B------:R-:W-:Y:S01]  /*25e0*/  @!P0 IMAD.MOV R29, RZ, RZ, -R29 ;  /* 0x000000ffff1d8224 */ /* 0x000fe200078e0a1d */
[----:B------:R-:W-:Y:S01]  /*25f0*/  SEL R13, R8, R13, !P2 ;  /* 0x0000000d080d7207 */ /* 0x000fe20005000000 */
[----:B------:R-:W-:Y:S01]  /*2600*/  @!P4 IMAD.MOV R45, RZ, RZ, -R45 ;  /* 0x000000ffff2dc224 */ /* 0x000fe200078e0a2d */
[----:B------:R-:W-:Y:S01]  /*2610*/  IADD3 R10, P5, R6, UR4, RZ ;  /* 0x00000004060a7c10 */ /* 0x000fe2000ffbe0ff */
[----:B------:R-:W-:Y:S01]  /*2620*/  @!P3 IMAD.MOV R61, RZ, RZ, -R61 ;  /* 0x000000ffff3db224 */ /* 0x000fe200078e0a3d */
[----:B------:R-:W-:Y:S01]  /*2630*/  SEL R15, R8, R15, !P2 ;  /* 0x0000000f080f7207 */ /* 0x000fe20005000000 */
[----:B------:R-:W-:Y:S01]  /*2640*/  @!P1 IMAD.MOV R73, RZ, RZ, -R73 ;  /* 0x000000ffff499224 */ /* 0x000fe200078e0a49 */
[----:B------:R-:W-:Y:S01]  /*2650*/  LEA.HI.X.SX32 R12, R6, UR5, 0x1, P5 ;  /* 0x00000005060c7c11 */ /* 0x000fe2000a8f0eff */
[----:B------:R-:W-:Y:S01]  /*2660*/  @!P6 IMAD.MOV R75, RZ, RZ, -R75 ;  /* 0x000000ffff4be224 */ /* 0x000fe200078e0a4b */
[----:B------:R-:W-:Y:S01]  /*2670*/  ULDC UR5, c[0x0][0x240] ;  /* 0x0000900000057ab9 */ /* 0x000fe20000000800 */
[C---:B------:R-:W-:Y:S01]  /*2680*/  SEL R17, R8.reuse, R17, !P2 ;  /* 0x0000001108117207 */ /* 0x040fe20005000000 */
[----:B------:R-:W-:Y:S01]  /*2690*/  IMAD R13, R13, UR5, RZ ;  /* 0x000000050d0d7c24 */ /* 0x000fe2000f8e02ff */
[C---:B------:R-:W-:Y:S01]  /*26a0*/  SEL R19, R8.reuse, R19, !P2 ;  /* 0x0000001308137207 */ /* 0x040fe20005000000 */
[----:B------:R-:W-:Y:S01]  /*26b0*/  ULDC UR4, c[0x0][0x234] ;  /* 0x00008d0000047ab9 */ /* 0x000fe20000000800 */
[C---:B------:R-:W-:Y:S01]  /*26c0*/  SEL R21, R8.reuse, R21, !P2 ;  /* 0x0000001508157207 */ /* 0x040fe20005000000 */
[----:B------:R-:W-:Y:S01]  /*26d0*/  IMAD R5, R7, UR4, RZ ;  /* 0x0000000407057c24 */ /* 0x000fe2000f8e02ff */
        /* <DEDUP_REMOVED lines=52> */
[----:B------:R-:W-:Y:S01]  /*2a20*/  SEL R8, R8, R75, !P2 ;  /* 0x0000004b08087207 */ /* 0x000fe20005000000 */
[----:B------:R-:W-:Y:S01]  /*2a30*/  IMAD R67, R67, UR5, RZ ;  /* 0x0000000543437c24 */ /* 0x000fe2000f8e02ff */
[-C--:B------:R-:W-:Y:S01]  /*2a40*/  IADD3 R7, P0, R13, R10.reuse, RZ ;  /* 0x0000000a0d077210 */ /* 0x080fe20007f1e0ff */
[----:B------:R-:W-:Y:S01]  /*2a50*/  IMAD R69, R69, UR5, RZ ;  /* 0x0000000545457c24 */ /* 0x000fe2000f8e02ff */
[-C--:B------:R-:W-:Y:S01]  /*2a60*/  IADD3 R14, P2, R17, R10.reuse, RZ ;  /* 0x0000000a110e7210 */ /* 0x080fe20007f5e0ff */
[----:B------:R-:W-:Y:S01]  /*2a70*/  IMAD R6, R8, UR5, RZ ;  /* 0x0000000508067c24 */ /* 0x000fe2000f8e02ff */
[----:B------:R-:W-:Y:S01]  /*2a80*/  IADD3 R8, P1, R15, R10, RZ ;  /* 0x0000000a0f087210 */ /* 0x000fe20007f3e0ff */
[----:B------:R0:W-:Y:S01]  /*2a90*/  STL [R1+0x18], R7 ;  /* 0x0000180701007387 */ /* 0x0001e20000100800 */
[----:B------:R-:W-:Y:S01]  /*2aa0*/  IMAD R71, R71, UR5, RZ ;  /* 0x0000000547477c24 */ /* 0x000fe2000f8e02ff */
[----:B------:R-:W-:Y:S01]  /*2ab0*/  CS2R R74, SRZ ;  /* 0x00000000004a7805 */ /* 0x000fe2000001ff00 */
[----:B------:R-:W-:Y:S01]  /*2ac0*/  IMAD R73, R73, UR5, RZ ;  /* 0x0000000549497c24 */ /* 0x000fe2000f8e02ff */
[----:B------:R1:W-:Y:S01]  /*2ad0*/  STL [R1+0x20], R8 ;  /* 0x0000200801007387 */ /* 0x0003e20000100800 */
[----:B------:R-:W-:Y:S01]  /*2ae0*/  IMAD R4, R4, UR4, RZ ;  /* 0x0000000404047c24 */ /* 0x000fe2000f8e02ff */
[----:B------:R-:W-:-:S02]  /*2af0*/  UIADD3 UR4, UR7, 0x4000, URZ ;  /* 0x0000400007047890 */ /* 0x000fc4000fffe03f */
[----:B------:R2:W-:Y:S01]  /*2b00*/  STL [R1+0x28], R14 ;  /* 0x0000280e01007387 */ /* 0x0005e20000100800 */
[----:B------:R-:W-:Y:S01]  /*2b10*/  UMOV UR5, URZ ;  /* 0x0000003f00057c82 */ /* 0x000fe20008000000 */
[-C--:B0-----:R-:W-:Y:S01]  /*2b20*/  IADD3 R7, P3, R19, R10.reuse, RZ ;  /* 0x0000000a13077210 */ /* 0x081fe20007f7e0ff */
[----:B------:R-:W-:Y:S01]  /*2b30*/  USHF.R.U32.HI UR4, URZ, 0x4, UR4 ;  /* 0x000000043f047899 */ /* 0x000fe20008011604 */
[----:B-1----:R-:W-:-:S03]  /*2b40*/  IADD3 R8, P4, R21, R10, RZ ;  /* 0x0000000a15087210 */ /* 0x002fc60007f9e0ff */
[----:B------:R0:W-:Y:S01]  /*2b50*/  STL [R1+0x30], R7 ;  /* 0x0000300701007387 */ /* 0x0001e20000100800 */
[----:B------:R-:W-:Y:S01]  /*2b60*/  USGXT.U32 UR4, UR4, 0xe ;  /* 0x0000000e0404789a */ /* 0x000fe20008000000 */
[----:B--2---:R-:W-:Y:S02]  /*2b70*/  IADD3 R14, P5, R23, R10, RZ ;  /* 0x0000000a170e7210 */ /* 0x004fe40007fbe0ff */
[----:B------:R1:W-:Y:S01]  /*2b80*/  STL [R1+0x38], R8 ;  /* 0x0000380801007387 */ /* 0x0003e20000100800 */
[----:B------:R-:W-:-:S03]  /*2b90*/  UIADD3.64 UR38, UR4, -UR38, URZ ;  /* 0x8000002604267297 */ /* 0x000fc6000fffe03f */
[----:B------:R-:W-:Y:S01]  /*2ba0*/  STL [R1+0x40], R14 ;  /* 0x0000400e01007387 */ /* 0x000fe20000100800 */
[----:B0-----:R-:W-:Y:S02]  /*2bb0*/  IADD3 R7, P6, R25, R10, RZ ;  /* 0x0000000a19077210 */ /* 0x001fe40007fde0ff */
[----:B-1----:R-:W-:-:S03]  /*2bc0*/  LEA.HI.X.SX32 R8, R13, R12, 0x1, P0 ;  /* 0x0000000c0d087211 */ /* 0x002fc600000f0eff */
[----:B------:R0:W-:Y:S01]  /*2bd0*/  STL [R1+0x48], R7 ;  /* 0x0000480701007387 */ /* 0x0001e20000100800 */
[----:B------:R-:W-:-:S03]  /*2be0*/  IADD3 R13, P0, R27, R10, RZ ;  /* 0x0000000a1b0d7210 */ /* 0x000fc60007f1e0ff */
[----:B------:R1:W-:Y:S04]  /*2bf0*/  STL [R1+0x14], R8 ;  /* 0x0000140801007387 */ /* 0x0003e80000100800 */
[----:B------:R2:W-:Y:S01]  /*2c00*/  STL [R1+0x50], R13 ;  /* 0x0000500d01007387 */ /* 0x0005e20000100800 */
[----:B0-----:R-:W-:Y:S02]  /*2c10*/  LEA.HI.X.SX32 R7, R15, R12, 0x1, P1 ;  /* 0x0000000c0f077211 */ /* 0x001fe400008f0eff */
[----:B-1----:R-:W-:-:S03]  /*2c20*/  IADD3 R8, P1, R29, R10, RZ ;  /* 0x0000000a1d087210 */ /* 0x002fc60007f3e0ff */
[----:B------:R0:W-:Y:S01]  /*2c30*/  STL [R1+0x1c], R7 ;  /* 0x00001c0701007387 */ /* 0x0001e20000100800 */
[----:B--2---:R-:W-:-:S03]  /*2c40*/  LEA.HI.X.SX32 R13, R17, R12, 0x1, P2 ;  /* 0x0000000c110d7211 */ /* 0x004fc600010f0eff */
[----:B------:R1:W-:Y:S04]  /*2c50*/  STL [R1+0x58], R8 ;  /* 0x0000580801007387 */ /* 0x0003e80000100800 */
[----:B------:R2:W-:Y:S01]  /*2c60*/  STL [R1+0x24], R13 ;  /* 0x0000240d01007387 */ /* 0x0005e20000100800 */
[----:B0-----:R-:W-:Y:S02]  /*2c70*/  IADD3 R7, P2, R31, R10, RZ ;  /* 0x0000000a1f077210 */ /* 0x001fe40007f5e0ff */
[----:B-1----:R-:W-:-:S03]  /*2c80*/  LEA.HI.X.SX32 R8, R19, R12, 0x1, P3 ;  /* 0x0000000c13087211 */ /* 0x002fc600018f0eff */
[----:B------:R0:W-:Y:S01]  /*2c90*/  STL [R1+0x60], R7 ;  /* 0x0000600701007387 */ /* 0x0001e20000100800 */
[----:B--2---:R-:W-:-:S03]  /*2ca0*/  IADD3 R13, P3, R33, R10, RZ ;  /* 0x0000000a210d7210 */ /* 0x004fc60007f7e0ff */
        /* <DEDUP_REMOVED lines=11> */
[----:B------:R-:W-:Y:S02]  /*2d60*/  CS2R R24, SRZ ;  /* 0x0000000000187805 */ /* 0x000fe4000001ff00 */
[----:B--2---:R-:W-:Y:S01]  /*2d70*/  IADD3 R13, P6, R39, R10, RZ ;  /* 0x0000000a270d7210 */ /* 0x004fe20007fde0ff */
[----:B------:R1:W-:Y:S04]  /*2d80*/  STL [R1+0x44], R8 ;  /* 0x0000440801007387 */ /* 0x0003e80000100800 */
[----:B------:R2:W-:Y:S01]  /*2d90*/  STL [R1+0x80], R13 ;  /* 0x0000800d01007387 */ /* 0x0005e20000100800 */
[----:B0-----:R-:W-:Y:S02]  /*2da0*/  LEA.HI.X.SX32 R7, R27, R12, 0x1, P0 ;  /* 0x0000000c1b077211 */ /* 0x001fe400000f0eff */
[----:B------:R-:W-:-:S02]  /*2db0*/  CS2R R26, SRZ ;  /* 0x00000000001a7805 */ /* 0x000fc4000001ff00 */
[----:B-1----:R-:W-:Y:S01]  /*2dc0*/  IADD3 R8, P0, R41, R10, RZ ;  /* 0x0000000a29087210 */ /* 0x002fe20007f1e0ff */
[----:B------:R0:W-:Y:S01]  /*2dd0*/  STL [R1+0x4c], R7 ;  /* 0x00004c0701007387 */ /* 0x0001e20000100800 */
[----:B--2---:R-:W-:-:S03]  /*2de0*/  LEA.HI.X.SX32 R13, R29, R12, 0x1, P1 ;  /* 0x0000000c1d0d7211 */ /* 0x004fc600008f0eff */
[----:B------:R1:W-:Y:S01]  /*2df0*/  STL [R1+0x88], R8 ;  /* 0x0000880801007387 */ /* 0x0003e20000100800 */
[----:B------:R-:W-:-:S03]  /*2e00*/  CS2R R28, SRZ ;  /* 0x00000000001c7805 */ /* 0x000fc6000001ff00 */
        /* <DEDUP_REMOVED lines=65> */
[C---:B--2---:R-:W-:Y:S01]  /*3220*/  IADD3 R13, P0, R69.reuse, R10, RZ ;  /* 0x0000000a450d7210 */ /* 0x044fe20007f1e0ff */
[----:B------:R1:W-:Y:S03]  /*3230*/  STL [R1+0xbc], R8 ;  /* 0x0000bc0801007387 */ /* 0x0003e60000100800 */
[-C--:B------:R-:W-:Y:S01]  /*3240*/  LEA.HI.X.SX32 R14, R69, R12.reuse, 0x1, P0 ;  /* 0x0000000c450e7211 */ /* 0x080fe200000f0eff */
[----:B------:R2:W-:Y:S01]  /*3250*/  STL [R1+0xf8], R13 ;  /* 0x0000f80d01007387 */ /* 0x0005e20000100800 */
[----:B------:R-:W-:Y:S02]  /*3260*/  CS2R R68, SRZ ;  /* 0x0000000000447805 */ /* 0x000fe4000001ff00 */
[----:B0-----:R-:W-:-:S02]  /*3270*/  LEA.HI.X.SX32 R7, R57, R12, 0x1, P1 ;  /* 0x0000000c39077211 */ /* 0x001fc400008f0eff */
[----:B------:R-:W-:Y:S02]  /*3280*/  CS2R R56, SRZ ;  /* 0x0000000000387805 */ /* 0x000fe4000001ff00 */
        /* <DEDUP_REMOVED lines=9> */
[C---:B------:R-:W-:Y:S02]  /*3320*/  IADD3 R10, P3, R6.reuse, R10, RZ ;  /* 0x0000000a060a7210 */ /* 0x040fe40007f7e0ff */
[----:B------:R-:W-:Y:S02]  /*3330*/  CS2R R60, SRZ ;  /* 0x00000000003c7805 */ /* 0x000fe4000001ff00 */
[-C--:B--2---:R-:W-:Y:S01]  /*3340*/  LEA.HI.X.SX32 R13, R65, R12.reuse, 0x1, P5 ;  /* 0x0000000c410d7211 */ /* 0x084fe200028f0eff */
[----:B------:R1:W-:Y:S01]  /*3350*/  STL [R1+0xd4], R8 ;  /* 0x0000d40801007387 */ /* 0x0003e20000100800 */
[-C--:B------:R-:W-:Y:S02]  /*3360*/  LEA.HI.X.SX32 R6, R6, R12.reuse, 0x1, P3 ;  /* 0x0000000c06067211 */ /* 0x080fe400018f0eff */
[----:B------:R-:W-:Y:S01]  /*3370*/  CS2R R64, SRZ ;  /* 0x0000000000407805 */ /* 0x000fe2000001ff00 */
[----:B------:R2:W-:Y:S01]  /*3380*/  STL [R1+0x110], R10 ;  /* 0x0001100a01007387 */ /* 0x0005e20000100800 */
[----:B0-----:R-:W-:-:S02]  /*3390*/  LEA.HI.X.SX32 R7, R63, R12, 0x1, P4 ;  /* 0x0000000c3f077211 */ /* 0x001fc400020f0eff */
[----:B------:R-:W-:Y:S02]  /*33a0*/  CS2R R62, SRZ ;  /* 0x00000000003e7805 */ /* 0x000fe4000001ff00 */
[----:B-1----:R-:W-:Y:S01]  /*33b0*/  IADD3 R8, P4, R4, UR10, RZ ;  /* 0x0000000a04087c10 */ /* 0x002fe2000ff9e0ff */
[----:B------:R0:W-:Y:S01]  /*33c0*/  STL [R1+0xdc], R7 ;  /* 0x0000dc0701007387 */ /* 0x0001e20000100800 */
[----:B--2---:R-:W-:-:S03]  /*33d0*/  LEA.HI.X.SX32 R10, R67, R12, 0x1, P6 ;  /* 0x0000000c430a7211 */ /* 0x004fc600030f0eff */
[----:B------:R1:W-:Y:S01]  /*33e0*/  STL [R1+0xe4], R13 ;  /* 0x0000e40d01007387 */ /* 0x0003e20000100800 */
[----:B------:R-:W-:Y:S02]  /*33f0*/  LEA.HI.X.SX32 R4, R4, UR11, 0x1, P4 ;  /* 0x0000000b04047c11 */ /* 0x000fe4000a0f0eff */
[----:B------:R-:W-:Y:S01]  /*3400*/  CS2R R66, SRZ ;  /* 0x0000000000427805 */ /* 0x000fe2000001ff00 */
[----:B------:R2:W-:Y:S01]  /*3410*/  STL [R1+0xec], R10 ;  /* 0x0000ec0a01007387 */ /* 0x0005e20000100800 */
[C---:B0-----:R-:W-:Y:S01]  /*3420*/  IADD3 R7, P5, R5.reuse, UR10, RZ ;  /* 0x0000000a05077c10 */ /* 0x041fe2000ffbe0ff */
[----:B------:R-:W-:Y:S02]  /*3430*/  USHF.R.U32.HI UR10, URZ, 0x4, UR7 ;  /* 0x000000043f0a7899 */ /* 0x000fe40008011607 */
[----:B------:R-:W-:Y:S01]  /*3440*/  STL [R1+0xf4], R14 ;  /* 0x0000f40e01007387 */ /* 0x000fe20000100800 */
[----:B------:R-:W-:Y:S01]  /*3450*/  LEA.HI.X.SX32 R5, R5, UR11, 0x1, P5 ;  /* 0x0000000b05057c11 */ /* 0x000fe2000a8f0eff */
[----:B------:R-:W-:Y:S01]  /*3460*/  ULDC UR11, c[0x0][0x238] ;  /* 0x00008e00000b7ab9 */ /* 0x000fe20000000800 */
[-C--:B-1----:R-:W-:Y:S01]  /*3470*/  LEA.HI.X.SX32 R13, R71, R12.reuse, 0x1, P1 ;  /* 0x0000000c470d7211 */ /* 0x082fe200008f0eff */
[----:B------:R-:W-:Y:S01]  /*3480*/  UIMAD UR12, UR11, 0x3f, URZ ;  /* 0x0000003f0b0c78a4 */ /* 0x000fe2000f8e023f */
[----:B--2---:R-:W-:Y:S01]  /*3490*/  LEA.HI.X.SX32 R10, R73, R12, 0x1, P2 ;  /* 0x0000000c490a7211 */ /* 0x004fe200010f0eff */
[----:B------:R-:W-:Y:S01]  /*34a0*/  UIMAD UR60, UR11, 0x3e, URZ ;  /* 0x0000003e0b3c78a4 */ /* 0x000fe2000f8e023f */
[----:B------:R-:W-:Y:S01]  /*34b0*/  CS2R R70, SRZ ;  /* 0x0000000000467805 */ /* 0x000fe2000001ff00 */
[----:B------:R-:W-:Y:S01]  /*34c0*/  STL [R1+0xfc], R13 ;  /* 0x0000fc0d01007387 */ /* 0x000fe20000100800 */
[----:B------:R-:W-:-:S02]  /*34d0*/  USHF.R.S32.HI UR5, URZ, 0x1f, UR12 ;  /* 0x0000001f3f057899 */ /* 0x000fc4000801140c */
[----:B------:R-:W-:Y:S01]  /*34e0*/  IADD3 R12, P0, R7, UR12, RZ ;  /* 0x0000000c070c7c10 */ /* 0x000fe2000ff1e0ff */
[----:B------:R-:W-:Y:S01]  /*34f0*/  USHF.R.S32.HI UR15, URZ, 0x1f, UR60 ;  /* 0x0000001f3f0f7899 */ /* 0x000fe2000801143c */
[----:B------:R0:W-:Y:S01]  /*3500*/  STL [R1+0x104], R10 ;  /* 0x0001040a01007387 */ /* 0x0001e20000100800 */
[----:B------:R-:W-:Y:S01]  /*3510*/  UIMAD UR14, UR11, 0x3d, URZ ;  /* 0x0000003d0b0e78a4 */ /* 0x000fe2000f8e023f */
[----:B------:R-:W-:Y:S01]  /*3520*/  CS2R R72, SRZ ;  /* 0x0000000000487805 */ /* 0x000fe2000001ff00 */
[----:B------:R-:W-:Y:S01]  /*3530*/  UIMAD UR19, UR11, 0x3c, URZ ;  /* 0x0000003c0b1378a4 */ /* 0x000fe2000f8e023f */
[----:B------:R1:W-:Y:S01]  /*3540*/  STL [R1+0x10c], R6 ;  /* 0x00010c0601007387 */ /* 0x0003e20000100800 */
[----:B------:R-:W-:Y:S02]  /*3550*/  UIMAD UR18, UR11, 0x3b, URZ ;  /* 0x0000003b0b1278a4 */ /* 0x000fe4000f8e023f */
[----:B------:R-:W-:Y:S02]  /*3560*/  UIMAD UR23, UR11, 0x3a, URZ ;  /* 0x0000003a0b1778a4 */ /* 0x000fe4000f8e023f */
[----:B------:R-:W-:Y:S01]  /*3570*/  UIMAD UR22, UR11, 0x39, URZ ;  /* 0x000000390b1678a4 */ /* 0x000fe2000f8e023f */
[----:B0-----:R-:W-:Y:S01]  /*3580*/  IMAD.SHL.U32 R10, R11, 0x8, RZ ;  /* 0x000000080b0a7824 */ /* 0x001fe200078e00ff */
[----:B------:R-:W-:Y:S01]  /*3590*/  IADD3 R11, P1, R8, UR12, RZ ;  /* 0x0000000c080b7c10 */ /* 0x000fe2000ff3e0ff */
[----:B------:R-:W-:-:S02]  /*35a0*/  UIMAD UR27, UR11, 0x38, URZ ;  /* 0x000000380b1b78a4 */ /* 0x000fc4000f8e023f */
[----:B------:R-:W-:Y:S01]  /*35b0*/  UIMAD UR26, UR11, 0x37, URZ ;  /* 0x000000370b1a78a4 */ /* 0x000fe2000f8e023f */
[----:B------:R0:W-:Y:S01]  /*35c0*/  STL [R1+0x580], R10 ;  /* 0x0005800a01007387 */ /* 0x0001e20000100800 */
[----:B------:R-:W-:Y:S01]  /*35d0*/  UIMAD UR31, UR11, 0x36, URZ ;  /* 0x000000360b1f78a4 */ /* 0x000fe2000f8e023f */
[----:B-1----:R-:W-:Y:S01]  /*35e0*/  IMAD.MOV.U32 R6, RZ, RZ, RZ ;  /* 0x000000ffff067224 */ /* 0x002fe200078e00ff */
[----:B------:R-:W-:Y:S01]  /*35f0*/  UIMAD UR30, UR11, 0x35, URZ ;  /* 0x000000350b1e78a4 */ /* 0x000fe2000f8e023f */
[----:B------:R1:W-:Y:S01]  /*3600*/  STL [R1+0x118], R12 ;  /* 0x0001180c01007387 */ /* 0x0003e20000100800 */
[----:B------:R-:W-:Y:S02]  /*3610*/  UIMAD UR35, UR11, 0x34, URZ ;  /* 0x000000340b2378a4 */ /* 0x000fe4000f8e023f */
[----:B------:R-:W-:Y:S01]  /*3620*/  UIMAD UR34, UR11, 0x33, URZ ;  /* 0x000000330b2278a4 */ /* 0x000fe2000f8e023f */
[----:B------:R2:W-:Y:S01]  /*3630*/  STL [R1+0x120], R11 ;  /* 0x0001200b01007387 */ /* 0x0005e20000100800 */
[----:B------:R-:W-:Y:S01]  /*3640*/  UIMAD UR41, UR11, 0x32, URZ ;  /* 0x000000320b2978a4 */ /* 0x000fe2000f8e023f */
[----:B0-----:R-:W-:Y:S01]  /*3650*/  LOP3.LUT R10, R10, 0x30, RZ, 0xc0, !PT ;  /* 0x000000300a0a7812 */ /* 0x001fe200078ec0ff */
[----:B------:R-:W-:-:S02]  /*3660*/  UIMAD UR40, UR11, 0x31, URZ ;  /* 0x000000310b2878a4 */ /* 0x000fc4000f8e023f */
[----:B------:R-:W-:Y:S01]  /*3670*/  UIMAD UR46, UR11, 0x30, URZ ;  /* 0x000000300b2e78a4 */ /* 0x000fe2000f8e023f */
[----:B-1----:R-:W-:Y:S01]  /*3680*/  IADD3.X R12, R5, UR5, RZ, P0, !PT ;  /* 0x00000005050c7c10 */ /* 0x002fe200087fe4ff */
[----:B------:R-:W-:Y:S02]  /*3690*/  UIMAD UR9, UR11, 0x2f, URZ ;  /* 0x0000002f0b0978a4 */ /* 0x000fe4000f8e023f */
[----:B------:R-:W-:Y:S01]  /*36a0*/  UIMAD UR33, UR11, 0x2e, URZ ;  /* 0x0000002e0b2178a4 */ /* 0x000fe2000f8e023f */
[----:B--2---:R-:W-:Y:S01]  /*36b0*/  IADD3.X R11, R4, UR5, RZ, P1, !PT ;  /* 0x00000005040b7c10 */ /* 0x004fe20008ffe4ff */
[----:B------:R0:W-:Y:S01]  /*36c0*/  STL [R1+0x114], R12 ;  /* 0x0001140c01007387 */ /* 0x0001e20000100800 */
[----:B------:R-:W-:Y:S02]  /*36d0*/  USHF.R.S32.HI UR5, URZ, 0x1f, UR14 ;  /* 0x0000001f3f057899 */ /* 0x000fe4000801140e */
[----:B------:R-:W-:Y:S01]  /*36e0*/  UIMAD UR54, UR11, 0x2d, URZ ;  /* 0x0000002d0b3678a4 */ /* 0x000fe2000f8e023f */
[----:B------:R1:W-:Y:S01]  /*36f0*/  STL [R1+0x11c], R11 ;  /* 0x00011c0b01007387 */ /* 0x0003e20000100800 */
[----:B------:R-:W-:-:S02]  /*3700*/  UIMAD UR17, UR11, 0x2c, URZ ;  /* 0x0000002c0b1178a4 */ /* 0x000fc4000f8e023f */
[----:B------:R-:W-:Y:S02]  /*3710*/  UIMAD UR50, UR11, 0x2b, URZ ;  /* 0x0000002b0b3278a4 */ /* 0x000fe4000f8e023f */
[----:B------:R-:W-:Y:S01]  /*3720*/  UIMAD UR58, UR11, 0x2a, URZ ;  /* 0x0000002a0b3a78a4 */ /* 0x000fe2000f8e023f */
[----:B0-----:R-:W-:Y:S01]  /*3730*/  IADD3 R12, P0, R7, UR60, RZ ;  /* 0x0000003c070c7c10 */ /* 0x001fe2000ff1e0ff */
[----:B------:R-:W-:Y:S02]  /*3740*/  UIMAD UR25, UR11, 0x29, URZ ;  /* 0x000000290b1978a4 */ /* 0x000fe4000f8e023f */
[----:B------:R-:W-:Y:S01]  /*3750*/  UIMAD UR42, UR11, 0x28, URZ ;  /* 0x000000280b2a78a4 */ /* 0x000fe2000f8e023f */
[----:B-1----:R-:W-:Y:S01]  /*3760*/  IADD3 R11, P1, R8, UR60, RZ ;  /* 0x0000003c080b7c10 */ /* 0x002fe2000ff3e0ff */
[----:B------:R0:W-:Y:S01]  /*3770*/  STL [R1+0x128], R12 ;  /* 0x0001280c01007387 */ /* 0x0001e20000100800 */
[----:B------:R-:W-:Y:S02]  /*3780*/  UIMAD UR48, UR11, 0x27, URZ ;  /* 0x000000270b3078a4 */ /* 0x000fe4000f8e023f */
[----:B------:R-:W-:Y:S01]  /*3790*/  UIMAD UR52, UR11, 0x26, URZ ;  /* 0x000000260b3478a4 */ /* 0x000fe2000f8e023f */
[----:B------:R1:W-:Y:S01]  /*37a0*/  STL [R1+0x130], R11 ;  /* 0x0001300b01007387 */ /* 0x0003e20000100800 */
[----:B------:R-:W-:-:S02]  /*37b0*/  UIMAD UR56, UR11, 0x25, URZ ;  /* 0x000000250b3878a4 */ /* 0x000fc4000f8e023f */
[----:B------:R-:W-:Y:S02]  /*37c0*/  UIMAD UR59, UR11, 0x24, URZ ;  /* 0x000000240b3b78a4 */ /* 0x000fe4000f8e023f */
[----:B------:R-:W-:Y:S01]  /*37d0*/  UIMAD UR29, UR11, 0x23, URZ ;  /* 0x000000230b1d78a4 */ /* 0x000fe2000f8e023f */
[----:B0-----:R-:W-:Y:S01]  /*37e0*/  IADD3.X R12, R5, UR15, RZ, P0, !PT ;  /* 0x0000000f050c7c10 */ /* 0x001fe200087fe4ff */
[----:B------:R-:W-:Y:S02]  /*37f0*/  UIMAD UR21, UR11, 0x22, URZ ;  /* 0x000000220b1578a4 */ /* 0x000fe4000f8e023f */
[----:B------:R-:W-:Y:S01]  /*3800*/  UIMAD UR13, UR11, 0x21, URZ ;  /* 0x000000210b0d78a4 */ /* 0x000fe2000f8e023f */
[----:B-1----:R-:W-:Y:S01]  /*3810*/  IADD3.X R11, R4, UR15, RZ, P1, !PT ;  /* 0x0000000f040b7c10 */ /* 0x002fe20008ffe4ff */
[----:B------:R0:W-:Y:S01]  /*3820*/  STL [R1+0x124], R12 ;  /* 0x0001240c01007387 */ /* 0x0001e20000100800 */
[----:B------:R-:W-:Y:S02]  /*3830*/  USHF.R.S32.HI UR15, URZ, 0x1f, UR19 ;  /* 0x0000001f3f0f7899 */ /* 0x000fe40008011413 */
[----:B------:R-:W-:Y:S01]  /*3840*/  USHF.L.U32 UR43, UR11, 0x5, URZ ;  /* 0x000000050b2b7899 */ /* 0x000fe2000800063f */
        /* <DEDUP_REMOVED lines=21> */
[----:B------:R-:W-:Y:S01]  /*39a0*/  UIMAD UR24, UR11, 0x13, URZ ;  /* 0x000000130b1878a4 */ /* 0x000fe2000f8e023f */
[----:B------:R1:W-:Y:S01]  /*39b0*/  STL [R1+0x13c], R11 ;  /* 0x00013c0b01007387 */ /* 0x0003e20000100800 */
[----:B------:R-:W-:-:S02]  /*39c0*/  UIMAD UR20, UR11, 0x12, URZ ;  /* 0x000000120b1478a4 */ /* 0x000fc4000f8e023f */
[----:B------:R-:W-:Y:S02]  /*39d0*/  UIMAD UR16, UR11, 0x11, URZ ;  /* 0x000000110b1078a4 */ /* 0x000fe4000f8e023f */
[----:B------:R-:W-:Y:S01]  /*39e0*/  USHF.L.U32 UR12, UR11, 0x4, URZ ;  /* 0x000000040b0c7899 */ /* 0x000fe2000800063f */
[----:B0-----:R-:W-:Y:S01]  /*39f0*/  IADD3 R12, P0, R7, UR19, RZ ;  /* 0x00000013070c7c10 */ /* 0x001fe2000ff1e0ff */
[----:B------:R-:W-:Y:S02]  /*3a00*/  UIMAD UR14, UR11, 0xe, URZ ;  /* 0x0000000e0b0e78a4 */ /* 0x000fe4000f8e023f */
[----:B------:R-:W-:Y:S01]  /*3a10*/  UIMAD UR60, UR11, 0xf, URZ ;  /* 0x0000000f0b3c78a4 */ /* 0x000fe2000f8e023f */
[----:B-1----:R-:W-:Y:S01]  /*3a20*/  IADD3 R11, P1, R8, UR19, RZ ;  /* 0x00000013080b7c10 */ /* 0x002fe2000ff3e0ff */
[----:B------:R0:W-:Y:S01]  /*3a30*/  STL [R1+0x148], R12 ;  /* 0x0001480c01007387 */ /* 0x0001e20000100800 */
[----:B------:R-:W-:Y:S02]  /*3a40*/  USHF.R.S32.HI UR19, URZ, 0x1f, UR23 ;  /* 0x0000001f3f137899 */ /* 0x000fe40008011417 */
[----:B------:R-:W-:Y:S01]  /*3a50*/  USGXT.U32 UR10, UR10, 0xe ;  /* 0x0000000e0a0a789a */ /* 0x000fe20008000000 */
[----:B------:R1:W-:Y:S01]  /*3a60*/  STL [R1+0x150], R11 ;  /* 0x0001500b01007387 */ /* 0x0003e20000100800 */
[----:B0-----:R-:W-:-:S02]  /*3a70*/  IADD3.X R12, R5, UR15, RZ, P0, !PT ;  /* 0x0000000f050c7c10 */ /* 0x001fc400087fe4ff */
[----:B-1----:R-:W-:-:S03]  /*3a80*/  IADD3.X R11, R4, UR15, RZ, P1, !PT ;  /* 0x0000000f040b7c10 */ /* 0x002fc60008ffe4ff */
[----:B------:R0:W-:Y:S01]  /*3a90*/  STL [R1+0x144], R12 ;  /* 0x0001440c01007387 */ /* 0x0001e20000100800 */
[----:B------:R-:W-:-:S03]  /*3aa0*/  UIMAD UR15, UR11, 0xd, URZ ;  /* 0x0000000d0b0f78a4 */ /* 0x000fc6000f8e023f */
[----:B------:R1:W-:Y:S01]  /*3ab0*/  STL [R1+0x14c], R11 ;  /* 0x00014c0b01007387 */ /* 0x0003e20000100800 */
[----:B0-----:R-:W-:Y:S02]  /*3ac0*/  IADD3 R12, P0, R7, UR18, RZ ;  /* 0x00000012070c7c10 */ /* 0x001fe4000ff1e0ff */
[----:B-1----:R-:W-:-:S03]  /*3ad0*/  IADD3 R11, P1, R8, UR18, RZ ;  /* 0x00000012080b7c10 */ /* 0x002fc6000ff3e0ff */
[----:B------:R0:W-:Y:S01]  /*3ae0*/  STL [R1+0x158], R12 ;  /* 0x0001580c01007387 */ /* 0x0001e20000100800 */
[----:B------:R-:W-:-:S03]  /*3af0*/  UIMAD UR18, UR11, 0xc, URZ ;  /* 0x0000000c0b1278a4 */ /* 0x000fc6000f8e023f */
[----:B------:R1:W-:Y:S01]  /*3b00*/  STL [R1+0x160], R11 ;  /* 0x0001600b01007387 */ /* 0x0003e20000100800 */
[----:B0-----:R-:W-:Y:S02]  /*3b10*/  IADD3.X R12, R5, UR5, RZ, P0, !PT ;  /* 0x00000005050c7c10 */ /* 0x001fe400087fe4ff */
[----:B-1----:R-:W-:-:S03]  /*3b20*/  IADD3.X R11, R4, UR5, RZ, P1, !PT ;  /* 0x00000005040b7c10 */ /* 0x002fc60008ffe4ff */
[----:B------:R0:W-:Y:S01]  /*3b30*/  STL [R1+0x154], R12 ;  /* 0x0001540c01007387 */ /* 0x0001e20000100800 */
[----:B------:R-:W-:-:S03]  /*3b40*/  USHF.R.S32.HI UR5, URZ, 0x1f, UR22 ;  /* 0x0000001f3f057899 */ /* 0x000fc60008011416 */
[----:B------:R1:W-:Y:S01]  /*3b50*/  STL [R1+0x15c], R11 ;  /* 0x00015c0b01007387 */ /* 0x0003e20000100800 */
[----:B0-----:R-:W-:Y:S02]  /*3b60*/  IADD3 R12, P0, R7, UR23, RZ ;  /* 0x00000017070c7c10 */ /* 0x001fe4000ff1e0ff */
[----:B-1----:R-:W-:-:S03]  /*3b70*/  IADD3 R11, P1, R8, UR23, RZ ;  /* 0x00000017080b7c10 */ /* 0x002fc6000ff3e0ff */
[----:B------:R0:W-:Y:S01]  /*3b80*/  STL [R1+0x168], R12 ;  /* 0x0001680c01007387 */ /* 0x0001e20000100800 */
[----:B------:R-:W-:-:S03]  /*3b90*/  USHF.R.S32.HI UR23, URZ, 0x1f, UR27 ;  /* 0x0000001f3f177899 */ /* 0x000fc6000801141b */
[----:B------:R1:W-:Y:S01]  /*3ba0*/  STL [R1+0x170], R11 ;  /* 0x0001700b01007387 */ /* 0x0003e20000100800 */
[----:B0-----:R-:W-:Y:S02]  /*3bb0*/  IADD3.X R12, R5, UR19, RZ, P0, !PT ;  /* 0x00000013050c7c10 */ /* 0x001fe400087fe4ff */
        /* <DEDUP_REMOVED lines=27> */
[----:B------:R-:W-:-:S03]  /*3d70*/  USHF.L.U32 UR26, UR11, 0x3, URZ ;  /* 0x000000030b1a7899 */ /* 0x000fc6000800063f */
        /* <DEDUP_REMOVED lines=239> */
[----:B------:R-:W-:Y:S02]  /*4c70*/  USHF.R.S32.HI UR47, URZ, 0x1f, UR60 ;  /* 0x0000001f3f2f7899 */ /* 0x000fe4000801143c */
[----:B------:R-:W-:Y:S01]  /*4c80*/  USHF.R.S32.HI UR60, URZ, 0x1f, UR40 ;  /* 0x0000001f3f3c7899 */ /* 0x000fe20008011428 */
        /* <DEDUP_REMOVED lines=59> */
[----:B------:R-:W-:-:S03]  /*5040*/  UMOV UR37, URZ ;  /* 0x0000003f00257c82 */ /* 0x000fc60008000000 */
[----:B------:R1:W-:Y:S01]  /*5050*/  STL [R1+0x380], R11 ;  /* 0x0003800b01007387 */ /* 0x0003e20000100800 */
[----:B0-----:R-:W-:Y:S02]  /*5060*/  IADD3.X R12, R5, UR5, RZ, P0, !PT ;  /* 0x00000005050c7c10 */ /* 0x001fe400087fe4ff */
[----:B-1----:R-:W-:-:S03]  /*5070*/  IADD3.X R11, R4, UR5, RZ, P1, !PT ;  /* 0x00000005040b7c10 */ /* 0x002fc60008ffe4ff */
[----:B------:R0:W-:Y:S01]  /*5080*/  STL [R1+0x374], R12 ;  /* 0x0003740c01007387 */ /* 0x0001e20000100800 */
[----:B------:R-:W-:-:S03]  /*5090*/  USHF.R.S32.HI UR5, URZ, 0x1f, UR8 ;  /* 0x0000001f3f057899 */ /* 0x000fc60008011408 */
[----:B------:R1:W-:Y:S01]  /*50a0*/  STL [R1+0x37c], R11 ;  /* 0x00037c0b01007387 */ /* 0x0003e20000100800 */
[----:B0-----:R-:W-:Y:S02]  /*50b0*/  SHF.R.S32.HI R12, RZ, 0x6, R9 ;  /* 0x00000006ff0c7819 */ /* 0x001fe40000011409 */
[----:B------:R-:W-:Y:S02]  /*50c0*/  IADD3 R9, P5, R7, UR36, RZ ;  /* 0x0000002407097c10 */ /* 0x000fe4000ffbe0ff */
[----:B-1----:R-:W-:Y:S01]  /*50d0*/  IADD3 R11, P1, R8, UR36, RZ ;  /* 0x00000024080b7c10 */ /* 0x002fe2000ff3e0ff */
[----:B------:R-:W-:Y:S01]  /*50e0*/  STL [R1+0x56c], R12 ;  /* 0x00056c0c01007387 */ /* 0x000fe20000100800 */
[----:B------:R-:W-:-:S03]  /*50f0*/  UIADD3 UR36, UP0, UR10, 0x2, URZ ;  /* 0x000000020a247890 */ /* 0x000fc6000ff1e03f */
[----:B------:R0:W-:Y:S01]  /*5100*/  STL [R1+0x388], R9 ;  /* 0x0003880901007387 */ /* 0x0001e20000100800 */
[----:B------:R-:W-:-:S03]  /*5110*/  UIADD3.X UR37, UR37, -0x7fffffe0, URZ, UP0, !UPT ;  /* 0x8000002025257890 */ /* 0x000fc600087fe43f */
[----:B------:R1:W-:Y:S01]  /*5120*/  STL [R1+0x390], R11 ;  /* 0x0003900b01007387 */ /* 0x0003e20000100800 */
[----:B0-----:R-:W-:Y:S02]  /*5130*/  IADD3 R9, P0, R7, UR6, RZ ;  /* 0x0000000607097c10 */ /* 0x001fe4000ff1e0ff */
[----:B-1----:R-:W-:-:S03]  /*5140*/  IADD3 R11, P4, R8, UR6, RZ ;  /* 0x00000006080b7c10 */ /* 0x002fc6000ff9e0ff */
[----:B------:R0:W-:Y:S01]  /*5150*/  STL [R1+0x398], R9 ;  /* 0x0003980901007387 */ /* 0x0001e20000100800 */
[----:B------:R-:W-:-:S03]  /*5160*/  USHF.R.S32.HI UR6, URZ, 0x1f, UR9 ;  /* 0x0000001f3f067899 */ /* 0x000fc60008011409 */
[----:B------:R1:W-:Y:S01]  /*5170*/  STL [R1+0x3a0], R11 ;  /* 0x0003a00b01007387 */ /* 0x0003e20000100800 */
[----:B0-----:R-:W-:Y:S01]  /*5180*/  IMAD R9, R152, 0x40, R10 ;  /* 0x0000004098097824 */ /* 0x001fe200078e020a */
[----:B------:R-:W-:Y:S02]  /*5190*/  IADD3 R10, P2, R8, UR61, RZ ;  /* 0x0000003d080a7c10 */ /* 0x000fe4000ff5e0ff */
[----:B-1----:R-:W-:Y:S02]  /*51a0*/  IADD3 R11, P3, R7, UR61, RZ ;  /* 0x0000003d070b7c10 */ /* 0x002fe4000ff7e0ff */
[----:B------:R-:W-:Y:S01]  /*51b0*/  STL [R1+0x508], R9 ;  /* 0x0005080901007387 */ /* 0x000fe20000100800 */
[C---:B------:R-:W-:Y:S01]  /*51c0*/  LOP3.LUT R12, R9.reuse, 0x10, RZ, 0x3c, !PT ;  /* 0x00000010090c7812 */ /* 0x040fe200078e3cff */
[----:B------:R-:W-:Y:S02]  /*51d0*/  UIMAD UR61, UR11, 0xf, URZ ;  /* 0x0000000f0b3d78a4 */ /* 0x000fe4000f8e023f */
[----:B------:R0:W-:Y:S04]  /*51e0*/  STL [R1+0x3a8], R11 ;  /* 0x0003a80b01007387 */ /* 0x0001e80000100800 */
[----:B------:R1:W-:Y:S04]  /*51f0*/  STL [R1+0x3b0], R10 ;  /* 0x0003b00a01007387 */ /* 0x0003e80000100800 */
[----:B------:R-:W-:Y:S01]  /*5200*/  STL [R1+0x514], R12 ;  /* 0x0005140c01007387 */ /* 0x000fe20000100800 */
[----:B0-----:R-:W-:-:S02]  /*5210*/  LOP3.LUT R11, R9, 0x20, RZ, 0x3c, !PT ;  /* 0x00000020090b7812 */ /* 0x001fc400078e3cff */
[----:B-1----:R-:W-:-:S03]  /*5220*/  LOP3.LUT R10, R9, 0x30, RZ, 0x3c, !PT ;  /* 0x00000030090a7812 */ /* 0x002fc600078e3cff */
[----:B------:R0:W-:Y:S01]  /*5230*/  STL [R1+0x510], R11 ;  /* 0x0005100b01007387 */ /* 0x0001e20000100800 */
[----:B------:R-:W-:-:S03]  /*5240*/  IADD3 R9, P6, R7, UR32, RZ ;  /* 0x0000002007097c10 */ /* 0x000fc6000ffde0ff */
[----:B------:R1:W-:Y:S04]  /*5250*/  STL [R1+0x50c], R10 ;  /* 0x00050c0a01007387 */ /* 0x0003e80000100800 */
[----:B------:R2:W-:Y:S01]  /*5260*/  STL [R1+0x3b8], R9 ;  /* 0x0003b80901007387 */ /* 0x0005e20000100800 */
[----:B0-----:R-:W-:Y:S02]  /*5270*/  IADD3.X R11, R5, UR33, RZ, P5, !PT ;  /* 0x00000021050b7c10 */ /* 0x001fe4000affe4ff */
[----:B-1----:R-:W-:-:S03]  /*5280*/  IADD3 R10, P5, R8, UR32, RZ ;  /* 0x00000020080a7c10 */ /* 0x002fc6000ffbe0ff */
[----:B------:R0:W-:Y:S01]  /*5290*/  STL [R1+0x384], R11 ;  /* 0x0003840b01007387 */ /* 0x0001e20000100800 */
[----:B--2---:R-:W-:-:S03]  /*52a0*/  IADD3.X R9, R4, UR33, RZ, P1, !PT ;  /* 0x0000002104097c10 */ /* 0x004fc60008ffe4ff */
[----:B------:R1:W-:Y:S01]  /*52b0*/  STL [R1+0x3c0], R10 ;  /* 0x0003c00a01007387 */ /* 0x0003e20000100800 */
[----:B------:R-:W-:-:S03]  /*52c0*/  UIADD3.64 UR32, UR36, 0xfe, URZ ;  /* 0x000000fe24207897 */ /* 0x000fc6000fffe03f */
[----:B------:R2:W-:Y:S01]  /*52d0*/  STL [R1+0x38c], R9 ;  /* 0x00038c0901007387 */ /* 0x0005e20000100800 */
[----:B0-----:R-:W-:Y:S02]  /*52e0*/  IADD3.X R11, R5, UR29, RZ, P0, !PT ;  /* 0x0000001d050b7c10 */ /* 0x001fe400087fe4ff */
[----:B-1----:R-:W-:Y:S02]  /*52f0*/  IADD3 R10, P1, R7, UR28, RZ ;  /* 0x0000001c070a7c10 */ /* 0x002fe4000ff3e0ff */
[----:B--2---:R-:W-:-:S03]  /*5300*/  IADD3 R9, P0, R8, UR28, RZ ;  /* 0x0000001c08097c10 */ /* 0x004fc6000ff1e0ff */
[----:B------:R0:W-:Y:S04]  /*5310*/  STL [R1+0x3c8], R10 ;  /* 0x0003c80a01007387 */ /* 0x0001e80000100800 */
[----:B------:R1:W-:Y:S04]  /*5320*/  STL [R1+0x394], R11 ;  /* 0x0003940b01007387 */ /* 0x0003e80000100800 */
[----:B------:R2:W-:Y:S01]  /*5330*/  STL [R1+0x3d0], R9 ;  /* 0x0003d00901007387 */ /* 0x0005e20000100800 */
[----:B0-----:R-:W-:Y:S01]  /*5340*/  IADD3.X R10, R4, UR29, RZ, P4, !PT ;  /* 0x0000001d040a7c10 */ /* 0x001fe2000a7fe4ff */
[----:B------:R-:W-:Y:S01]  /*5350*/  UIADD3.64 UR28, UR36, 0x100, URZ ;  /* 0x00000100241c7897 */ /* 0x000fe2000fffe03f */
[----:B-1----:R-:W-:-:S03]  /*5360*/  IADD3.X R11, R5, UR25, RZ, P3, !PT ;  /* 0x00000019050b7c10 */ /* 0x002fc60009ffe4ff */
[----:B------:R0:W-:Y:S01]  /*5370*/  STL [R1+0x39c], R10 ;  /* 0x00039c0a01007387 */ /* 0x0001e20000100800 */
[----:B--2---:R-:W-:-:S05]  /*5380*/  IADD3 R9, P4, R7, UR24, RZ ;  /* 0x0000001807097c10 */ /* 0x004fca000ff9e0ff */
[----:B------:R1:W-:Y:S01]  /*5390*/  STL [R1+0x3d8], R9 ;  /* 0x0003d80901007387 */ /* 0x0003e20000100800 */
[----:B0-----:R-:W-:-:S03]  /*53a0*/  IADD3 R10, P3, R8, UR24, RZ ;  /* 0x00000018080a7c10 */ /* 0x001fc6000ff7e0ff */
[----:B------:R0:W-:Y:S04]  /*53b0*/  STL [R1+0x3a4], R11 ;  /* 0x0003a40b01007387 */ /* 0x0001e80000100800 */
[----:B------:R2:W-:Y:S01]  /*53c0*/  STL [R1+0x3e0], R10 ;  /* 0x0003e00a01007387 */ /* 0x0005e20000100800 */
[----:B-1----:R-:W-:Y:S01]  /*53d0*/  IADD3.X R9, R4, UR25, RZ, P2, !PT ;  /* 0x0000001904097c10 */ /* 0x002fe200097fe4ff */
[----:B------:R-:W-:Y:S01]  /*53e0*/  UIADD3.64 UR24, UR36, 0x1fe, URZ ;  /* 0x000001fe24187897 */ /* 0x000fe2000fffe03f */
[----:B0-----:R-:W-:-:S03]  /*53f0*/  IADD3.X R11, R5, UR21, RZ, P6, !PT ;  /* 0x00000015050b7c10 */ /* 0x001fc6000b7fe4ff */
        /* <DEDUP_REMOVED lines=13> */
[----:B------:R-:W-:Y:S04]  /*54d0*/  STL [R1+0x3c4], R11 ;  /* 0x0003c40b01007387 */ /* 0x000fe80000100800 */
[----:B------:R0:W-:Y:S01]  /*54e0*/  STL [R1+0x404], R10 ;  /* 0x0004040a01007387 */ /* 0x0001e20000100800 */
[----:B-1----:R-:W-:Y:S01]  /*54f0*/  IADD3.X R9, R4, UR17, RZ, P0, !PT ;  /* 0x0000001104097c10 */ /* 0x002fe200087fe4ff */
[----:B------:R-:W-:-:S04]  /*5500*/  UIADD3.64 UR16, UR36, 0x2fe, URZ ;  /* 0x000002fe24107897 */ /* 0x000fc8000fffe03f */
[----:B------:R1:W-:Y:S01]  /*5510*/  STL [R1+0x3cc], R9 ;  /* 0x0003cc0901007387 */ /* 0x0003e20000100800 */
[----:B0-----:R-:W-:-:S05]  /*5520*/  IADD3 R10, P0, R7, UR12, RZ ;  /* 0x0000000c070a7c10 */ /* 0x001fca000ff1e0ff */
[----:B------:R0:W-:Y:S01]  /*5530*/  STL [R1+0x40c], R10 ;  /* 0x00040c0a01007387 */ /* 0x0001e20000100800 */
[----:B-1----:R-:W-:-:S05]  /*5540*/  IADD3.X R9, R5, UR13, RZ, P4, !PT ;  /* 0x0000000d05097c10 */ /* 0x002fca000a7fe4ff */
[----:B------:R1:W-:Y:S01]  /*5550*/  STL [R1+0x3d4], R9 ;  /* 0x0003d40901007387 */ /* 0x0003e20000100800 */
[----:B0-----:R-:W-:-:S05]  /*5560*/  IADD3 R10, P4, R8, UR12, RZ ;  /* 0x0000000c080a7c10 */ /* 0x001fca000ff9e0ff */
[----:B------:R0:W-:Y:S01]  /*5570*/  STL [R1+0x414], R10 ;  /* 0x0004140a01007387 */ /* 0x0001e20000100800 */
[----:B-1----:R-:W-:Y:S01]  /*5580*/  IADD3.X R9, R4, UR13, RZ, P3, !PT ;  /* 0x0000000d04097c10 */ /* 0x002fe20009ffe4ff */
[----:B------:R-:W-:Y:S01]  /*5590*/  UIADD3.64 UR12, UR36, 0x300, URZ ;  /* 0x00000300240c7897 */ /* 0x000fe2000fffe03f */
[----:B------:R-:W-:-:S03]  /*55a0*/  IADD3 R11, P3, R7, UR61, RZ ;  /* 0x0000003d070b7c10 */ /* 0x000fc6000ff7e0ff */
[----:B------:R1:W-:Y:S01]  /*55b0*/  STL [R1+0x3dc], R9 ;  /* 0x0003dc0901007387 */ /* 0x0003e20000100800 */
[----:B0-----:R-:W-:-:S03]  /*55c0*/  IADD3.X R10, R5, UR42, RZ, P2, !PT ;  /* 0x0000002a050a7c10 */ /* 0x001fc600097fe4ff */
[----:B------:R0:W-:Y:S04]  /*55d0*/  STL [R1+0x41c], R11 ;  /* 0x00041c0b01007387 */ /* 0x0001e80000100800 */
[----:B------:R2:W-:Y:S01]  /*55e0*/  STL [R1+0x3e4], R10 ;  /* 0x0003e40a01007387 */ /* 0x0005e20000100800 */
[----:B-1----:R-:W-:Y:S02]  /*55f0*/  IADD3 R9, P2, R8, UR61, RZ ;  /* 0x0000003d08097c10 */ /* 0x002fe4000ff5e0ff */
[----:B0-----:R-:W-:-:S03]  /*5600*/  IADD3.X R11, R4, UR42, RZ, P6, !PT ;  /* 0x0000002a040b7c10 */ /* 0x001fc6000b7fe4ff */
[----:B------:R0:W-:Y:S01]  /*5610*/  STL [R1+0x424], R9 ;  /* 0x0004240901007387 */ /* 0x0001e20000100800 */
[----:B------:R-:W-:Y:S01]  /*5620*/  UMOV UR42, UR4 ;  /* 0x00000004002a7c82 */ /* 0x000fe20008000000 */
[----:B--2---:R-:W-:Y:S02]  /*5630*/  IADD3 R10, P6, R7, UR14, RZ ;  /* 0x0000000e070a7c10 */ /* 0x004fe4000ffde0ff */
[----:B------:R1:W-:Y:S04]  /*5640*/  STL [R1+0x3f0], R11 ;  /* 0x0003f00b01007387 */ /* 0x0003e80000100800 */
[----:B------:R2:W-:Y:S01]  /*5650*/  STL [R1+0x42c], R10 ;  /* 0x00042c0a01007387 */ /* 0x0005e20000100800 */
[----:B0-----:R-:W-:Y:S02]  /*5660*/  IADD3.X R9, R5, UR43, RZ, P5, !PT ;  /* 0x0000002b05097c10 */ /* 0x001fe4000affe4ff */
[----:B-1----:R-:W-:-:S03]  /*5670*/  IADD3 R11, P5, R8, UR14, RZ ;  /* 0x0000000e080b7c10 */ /* 0x002fc6000ffbe0ff */
[----:B------:R0:W-:Y:S01]  /*5680*/  STL [R1+0x3f8], R9 ;  /* 0x0003f80901007387 */ /* 0x0001e20000100800 */
[----:B--2---:R-:W-:-:S03]  /*5690*/  IADD3.X R10, R4, UR43, RZ, P1, !PT ;  /* 0x0000002b040a7c10 */ /* 0x004fc60008ffe4ff */
[----:B------:R1:W-:Y:S01]  /*56a0*/  STL [R1+0x434], R11 ;  /* 0x0004340b01007387 */ /* 0x0003e20000100800 */
[----:B------:R-:W-:-:S03]  /*56b0*/  UMOV UR43, 0x80000020 ;  /* 0x80000020002b7882 */ /* 0x000fc60000000000 */
[----:B------:R2:W-:Y:S01]  /*56c0*/  STL [R1+0x400], R10 ;  /* 0x0004000a01007387 */ /* 0x0005e20000100800 */
[----:B0-----:R-:W-:Y:S02]  /*56d0*/  IADD3 R9, P1, R7, UR15, RZ ;  /* 0x0000000f07097c10 */ /* 0x001fe4000ff3e0ff */
[----:B-1----:R-:W-:-:S03]  /*56e0*/  IADD3.X R11, R5, UR46, RZ, P0, !PT ;  /* 0x0000002e050b7c10 */ /* 0x002fc600087fe4ff */
[----:B------:R0:W-:Y:S01]  /*56f0*/  STL [R1+0x43c], R9 ;  /* 0x00043c0901007387 */ /* 0x0001e20000100800 */
[----:B--2---:R-:W-:-:S03]  /*5700*/  IADD3 R10, P0, R8, UR15, RZ ;  /* 0x0000000f080a7c10 */ /* 0x004fc6000ff1e0ff */
[----:B------:R1:W-:Y:S04]  /*5710*/  STL [R1+0x408], R11 ;  /* 0x0004080b01007387 */ /* 0x0003e80000100800 */
[----:B------:R2:W-:Y:S01]  /*5720*/  STL [R1+0x444], R10 ;  /* 0x0004440a01007387 */ /* 0x0005e20000100800 */
[----:B0-----:R-:W-:Y:S02]  /*5730*/  IADD3.X R9, R4, UR46, RZ, P4, !PT ;  /* 0x0000002e04097c10 */ /* 0x001fe4000a7fe4ff */
[----:B-1----:R-:W-:-:S03]  /*5740*/  IADD3 R11, P4, R7, UR18, RZ ;  /* 0x00000012070b7c10 */ /* 0x002fc6000ff9e0ff */
[----:B------:R0:W-:Y:S01]  /*5750*/  STL [R1+0x410], R9 ;  /* 0x0004100901007387 */ /* 0x0001e20000100800 */
[----:B--2---:R-:W-:-:S03]  /*5760*/  IADD3.X R10, R5, UR47, RZ, P3, !PT ;  /* 0x0000002f050a7c10 */ /* 0x004fc60009ffe4ff */
[----:B------:R1:W-:Y:S04]  /*5770*/  STL [R1+0x44c], R11 ;  /* 0x00044c0b01007387 */ /* 0x0003e80000100800 */
        /* <DEDUP_REMOVED lines=92> */
[----:B-1----:R-:W-:-:S03]  /*5d40*/  IADD3.X R11, R5, UR59, RZ, P5, !PT ;  /* 0x0000003b050b7c10 */ /* 0x002fc6000affe4ff */
[----:B------:R0:W-:Y:S01]  /*5d50*/  STL [R1+0x4d0], R9 ;  /* 0x0004d00901007387 */ /* 0x0001e20000100800 */
[----:B--2---:R-:W-:-:S03]  /*5d60*/  IADD3.X R10, R4, UR59, RZ, P1, !PT ;  /* 0x0000003b040a7c10 */ /* 0x004fc60008ffe4ff */
        /* <DEDUP_REMOVED lines=8> */
[----:B0-----:R-:W-:-:S05]  /*5df0*/  IADD3.X R9, R4, UR41, RZ, P2, !PT ;  /* 0x0000002904097c10 */ /* 0x001fca00097fe4ff */
[----:B------:R1:W-:Y:S02]  /*5e00*/  STL [R1+0x500], R9 ;  /* 0x0005000901007387 */ /* 0x0003e40000100800 */
.L_x_2:
[----:B------:R-:W2:Y:S01]  /*5e10*/  LDL R191, [R1+0x500] ;  /* 0x0005000001bf7983 */ /* 0x000ea20000100800 */
[----:B0-----:R-:W0:Y:S03]  /*5e20*/  LDC R175, c[0x0][0x230] ;  /* 0x00008c00ffaf7b82 */ /* 0x001e260000000800 */
[----:B------:R-:W3:Y:S04]  /*5e30*/  LDL R14, [R1+0x504] ;  /* 0x00050400010e7983 */ /* 0x000ee80000100800 */
[----:B------:R-:W4:Y:S04]  /*5e40*/  LDL R190, [R1+0x4f8] ;  /* 0x0004f80001be7983 */ /* 0x000f280000100800 */
[----:B------:R-:W4:Y:S04]  /*5e50*/  LDL R165, [R1+0x4fc] ;  /* 0x0004fc0001a57983 */ /* 0x000f280000100800 */
[----:B------:R-:W4:Y:S04]  /*5e60*/  LDL R164, [R1+0x4f0] ;  /* 0x0004f00001a47983 */ /* 0x000f280000100800 */
[----:B------:R-:W4:Y:S04]  /*5e70*/  LDL R163, [R1+0x4f4] ;  /* 0x0004f40001a37983 */ /* 0x000f280000100800 */
[----:B------:R-:W4:Y:S01]  /*5e80*/  LDL R162, [R1+0x4e8] ;  /* 0x0004e80001a27983 */ /* 0x000f220000100800 */
[----:B0-----:R-:W-:-:S03]  /*5e90*/  IMAD R175, R6, -0x40, R175 ;  /* 0xffffffc006af7824 */ /* 0x001fc600078e02af */
[----:B------:R-:W4:Y:S01]  /*5ea0*/  LDL R15, [R1+0x4ec] ;  /* 0x0004ec00010f7983 */ /* 0x000f220000100800 */
[----:B------:R-:W-:Y:S02]  /*5eb0*/  PRMT R156, RZ, 0x7610, R156 ;  /* 0x00007610ff9c7816 */ /* 0x000fe4000000009c */
[C---:B------:R-:W-:Y:S01]  /*5ec0*/  ISETP.GT.AND P0, PT, R175.reuse, RZ, PT ;  /* 0x000000ffaf00720c */ /* 0x040fe20003f04270 */
[----:B------:R-:W-:Y:S01]  /*5ed0*/  STL [R1+0x5dc], R215 ;  /* 0x0005dcd701007387 */ /* 0x000fe20000100800 */
[C---:B------:R-:W-:Y:S02]  /*5ee0*/  ISETP.GT.AND P1, PT, R175.reuse, 0x1, PT ;  /* 0x00000001af00780c */ /* 0x040fe40003f24270 */
[----:B------:R-:W-:Y:S01]  /*5ef0*/  ISETP.GT.AND P2, PT, R175, 0x2, PT ;  /* 0x00000002af00780c */ /* 0x000fe20003f44270 */
[----:B------:R-:W-:Y:S01]  /*5f00*/  STL [R1+0x5d8], R216 ;  /* 0x0005d8d801007387 */ /* 0x000fe20000100800 */
[----:B------:R-:W-:-:S03]  /*5f10*/  PRMT R188, RZ, 0x7610, R188 ;  /* 0x00007610ffbc7816 */ /* 0x000fc600000000bc */
[----:B------:R-:W-:Y:S04]  /*5f20*/  STL [R1+0x5d4], R217 ;  /* 0x0005d4d901007387 */ /* 0x000fe80000100800 */
[----:B------:R-:W-:Y:S01]  /*5f30*/  STL [R1+0x5d0], R218 ;  /* 0x0005d0da01007387 */ /* 0x000fe20000100800 */
[----:B-1----:R-:W-:Y:S02]  /*5f40*/  @P0 IMAD.MOV.U32 R10, RZ, RZ, R7 ;  /* 0x000000ffff0a0224 */ /* 0x002fe400078e0007 */
[----:B------:R-:W-:Y:S01]  /*5f50*/  @P0 IMAD.MOV.U32 R11, RZ, RZ, R5 ;  /* 0x000000ffff0b0224 */ /* 0x000fe200078e0005 */
[----:B-----5:R-:W-:Y:S01]  /*5f60*/  STL [R1+0x58c], R3 ;  /* 0x00058c0301007387 */ /* 0x020fe20000100800 */
[----:B------:R-:W-:Y:S01]  /*5f70*/  PRMT R189, RZ, 0x7610, R189 ;  /* 0x00007610ffbd7816 */ /* 0x000fe200000000bd */
[----:B------:R-:W-:-:S02]  /*5f80*/  @P0 IMAD.MOV.U32 R9, RZ, RZ, R4 ;  /* 0x000000ffff090224 */ /* 0x000fc400078e0004 */
[----:B------:R-:W-:Y:S04]  /*5f90*/  STL [R1+0x588], R2 ;  /* 0x0005880201007387 */ /* 0x000fe80000100800 */
[----:B------:R-:W-:Y:S04]  /*5fa0*/  STL [R1+0x584], R0 ;  /* 0x0005840001007387 */ /* 0x000fe80000100800 */
[----:B------:R-:W-:Y:S04]  /*5fb0*/  STL [R1+0x594], R6 ;  /* 0x0005940601007387 */ /* 0x000fe80000100800 */
[----:B------:R-:W-:Y:S04]  /*5fc0*/  STL [R1+0x598], R4 ;  /* 0x0005980401007387 */ /* 0x000fe80000100800 */
[----:B------:R-:W-:Y:S04]  /*5fd0*/  STL [R1+0x59c], R8 ;  /* 0x00059c0801007387 */ /* 0x000fe80000100800 */
[----:B------:R-:W-:Y:S04]  /*5fe0*/  STL [R1+0x5a0], R7 ;  /* 0x0005a00701007387 */ /* 0x000fe80000100800 */
[----:B------:R0:W-:Y:S04]  /*5ff0*/  STL [R1+0x590], R5 ;  /* 0x0005900501007387 */ /* 0x0001e80000100800 */
[----:B------:R2:W4:Y:S01]  /*6000*/  @P0 LDG.E.U8 R156, desc[UR44][R10.64] ;  /* 0x0000002c0a9c0981 */ /* 0x000522000c1e1100 */
[----:B------:R-:W-:-:S03]  /*6010*/  PRMT R167, RZ, 0x7610, R167 ;  /* 0x00007610ffa77816 */ /* 0x000fc600000000a7 */
[----:B------:R-:W4:Y:S04]  /*6020*/  @P0 LDG.E.U8 R188, desc[UR44][R8.64] ;  /* 0x0000002c08bc0981 */ /* 0x000f28000c1e1100 */
[----:B0-----:R-:W4:Y:S04]  /*6030*/  LDL.LU R5, [R1+0x4e4] ;  /* 0x0004e40001057983 */ /* 0x001f280000300800 */
[----:B------:R-:W4:Y:S04]  /*6040*/  LDL R7, [R1+0x4dc] ;  /* 0x0004dc0001077983 */ /* 0x000f280000100800 */
[----:B------:R-:W4:Y:S01]  /*6050*/  LDL R8, [R1+0x4d8] ;  /* 0x0004d80001087983 */ /* 0x000f220000100800 */
[----:B------:R-:W-:Y:S01]  /*6060*/  PRMT R186, RZ, 0x7610, R186 ;  /* 0x00007610ffba7816 */ /* 0x000fe200000000ba */
[----:B--2---:R-:W-:-:S02]  /*6070*/  @P1 IMAD.MOV.U32 R11, RZ, RZ, R191 ;  /* 0x000000ffff0b1224 */ /* 0x004fc400078e00bf */
[----:B---3--:R-:W-:Y:S02]  /*6080*/  @P1 IMAD.MOV.U32 R10, RZ, RZ, R14 ;  /* 0x000000ffff0a1224 */ /* 0x008fe400078e000e */
[----:B------:R-:W2:Y:S04]  /*6090*/  LDL R14, [R1+0x4e0] ;  /* 0x0004e000010e7983 */ /* 0x000ea80000100800 */
[----:B------:R4:W3:Y:S02]  /*60a0*/  @P1 LDG.E.U8 R189, desc[UR44][R10.64] ;  /* 0x0000002c0abd1981 */ /* 0x0008e4000c1e1100 */
[----:B----4-:R-:W-:Y:S02]  /*60b0*/  @P1 IMAD.MOV.U32 R10, RZ, RZ, R165 ;  /* 0x000000ffff0a1224 */ /* 0x010fe400078e00a5 */
[----:B------:R-:W-:Y:S01]  /*60c0*/  @P1 IMAD.MOV.U32 R11, RZ, RZ, R190 ;  /* 0x000000ffff0b1224 */ /* 0x000fe200078e00be */
[----:B------:R-:W4:Y:S04]  /*60d0*/  LDL R165, [R1+0x4d0] ;  /* 0x0004d00001a57983 */ /* 0x000f280000100800 */
[----:B------:R0:W3:Y:S02]  /*60e0*/  @P1 LDG.E.U8 R167, desc[UR44][R10.64] ;  /* 0x0000002c0aa71981 */ /* 0x0000e4000c1e1100 */
[----:B0-----:R-:W-:-:S02]  /*60f0*/  @P2 IMAD.MOV.U32 R10, RZ, RZ, R163 ;  /* 0x000000ffff0a2224 */ /* 0x001fc400078e00a3 */
[----:B------:R-:W-:Y:S01]  /*6100*/  @P2 IMAD.MOV.U32 R11, RZ, RZ, R164 ;  /* 0x000000ffff0b2224 */ /* 0x000fe200078e00a4 */
[----:B------:R-:W3:Y:S04]  /*6110*/  LDL R163, [R1+0x4c8] ;  /* 0x0004c80001a37983 */ /* 0x000ee80000100800 */
[----:B------:R-:W3:Y:S04]  /*6120*/  LDL R164, [R1+0x4d4] ;  /* 0x0004d40001a47983 */ /* 0x000ee80000100800 */
[----:B------:R0:W3:Y:S02]  /*6130*/  @P2 LDG.E.U8 R186, desc[UR44][R10.64] ;  /* 0x0000002c0aba2981 */ /* 0x0000e4000c1e1100 */
[----:B0-----:R-:W-:-:S02]  /*6140*/  @P2 IMAD.MOV.U32 R11, RZ, RZ, R162 ;  /* 0x000000ffff0b2224 */ /* 0x001fc400078e00a2 */
[----:B------:R-:W3:Y:S01]  /*6150*/  LDL R162, [R1+0x4cc] ;  /* 0x0004cc0001a27983 */ /* 0x000ee20000100800 */
[C---:B------:R-:W-:Y:S01]  /*6160*/  ISETP.GT.AND P0, PT, R175.reuse, 0x3, PT ;  /* 0x00000003af00780c */ /* 0x040fe20003f04270 */
[----:B------:R-:W-:Y:S01]  /*6170*/  @P2 IMAD.MOV.U32 R10, RZ, RZ, R15 ;  /* 0x000000ffff0a2224 */ /* 0x000fe200078e000f */
[----:B------:R-:W-:Y:S02]  /*6180*/  PRMT R23, RZ, 0x7610, R23 ;  /* 0x00007610ff177816 */ /* 0x000fe40000000017 */
[----:B------:R-:W-:Y:S02]  /*6190*/  ISETP.GT.AND P1, PT, R175, 0x4, PT ;  /* 0x00000004af00780c */ /* 0x000fe40003f24270 */
[----:B------:R-:W-:Y:S02]  /*61a0*/  PRMT R187, RZ, 0x7610, R187 ;  /* 0x00007610ffbb7816 */ /* 0x000fe400000000bb */
[----:B------:R0:W3:Y:S01]  /*61b0*/  @P2 LDG.E.U8 R23, desc[UR44][R10.64] ;  /* 0x0000002c0a172981 */ /* 0x0000e2000c1e1100 */
[----:B------:R-:W-:-:S02]  /*61c0*/  PRMT R185, RZ, 0x7610, R185 ;  /* 0x00007610ffb97816 */ /* 0x000fc400000000b9 */
[----:B------:R-:W-:Y:S02]  /*61d0*/  PRMT R166, RZ, 0x7610, R166 ;  /* 0x00007610ffa67816 */ /* 0x000fe400000000a6 */
[----:B0-----:R-:W-:Y:S01]  /*61e0*/  @P0 IMAD.MOV.U32 R10, RZ, RZ, R5 ;  /* 0x000000ffff0a0224 */ /* 0x001fe200078e0005 */
[----:B------:R-:W-:Y:S04]  /*61f0*/  STL [R1+0x5a4], R5 ;  /* 0x0005a40501007387 */ /* 0x000fe80000100800 */
[----:B------:R-:W3:Y:S01]  /*6200*/  LDL R15, [R1+0x4c0] ;  /* 0x0004c000010f7983 */ /* 0x000ee20000100800 */
[----:B--2---:R-:W-:Y:S01]  /*6210*/  @P0 IMAD.MOV.U32 R11, RZ, RZ, R14 ;  /* 0x000000ffff0b0224 */ /* 0x004fe200078e000e */
[----:B------:R-:W-:Y:S02]  /*6220*/  ISETP.GT.AND P2, PT, R175, 0x5, PT ;  /* 0x00000005af00780c */ /* 0x000fe40003f44270 */
[----:B------:R-:W2:Y:S04]  /*6230*/  LDL R14, [R1+0x4c4] ;  /* 0x0004c400010e7983 */ /* 0x000ea80000100800 */
[----:B------:R0:W2:Y:S01]  /*6240*/  @P0 LDG.E.U8 R187, desc[UR44][R10.64] ;  /* 0x0000002c0abb0981 */ /* 0x0000a2000c1e1100 */
[----:B------:R-:W-:-:S02]  /*6250*/  PRMT R18, RZ, 0x7610, R18 ;  /* 0x00007610ff127816 */ /* 0x000fc40000000012 */
[----:B------:R-:W-:Y:S01]  /*6260*/  PRMT R161, RZ, 0x7610, R161 ;  /* 0x00007610ffa17816 */ /* 0x000fe200000000a1 */
[----:B------:R-:W2:Y:S01]  /*6270*/  LDL R191, [R1+0x3f8] ;  /* 0x0003f80001bf7983 */ /* 0x000ea20000100800 */
[----:B------:R-:W-:Y:S02]  /*6280*/  PRMT R172, RZ, 0x7610, R172 ;  /* 0x00007610ffac7816 */ /* 0x000fe400000000ac */
[----:B------:R-:W-:Y:S01]  /*6290*/  PRMT R176, RZ, 0x7610, R176 ;  /* 0x00007610ffb07816 */ /* 0x000fe200000000b0 */
[----:B------:R-:W2:Y:S01]  /*62a0*/  LDL R190, [R1+0x3fc] ;  /* 0x0003fc0001be7983 */ /* 0x000ea20000100800 */
[----:B0-----:R-:W-:Y:S02]  /*62b0*/  @P0 IMAD.MOV.U32 R10, RZ, RZ, R7 ;  /* 0x000000ffff0a0224 */ /* 0x001fe400078e0007 */
[----:B------:R-:W-:Y:S01]  /*62c0*/  @P0 IMAD.MOV.U32 R11, RZ, RZ, R8 ;  /* 0x000000ffff0b0224 */ /* 0x000fe200078e0008 */
[----:B------:R-:W2:Y:S04]  /*62d0*/  LDL R7, [R1+0x4bc] ;  /* 0x0004bc0001077983 */ /* 0x000ea80000100800 */
[----:B------:R-:W2:Y:S04]  /*62e0*/  LDL R8, [R1+0x4b8] ;  /* 0x0004b80001087983 */ /* 0x000ea80000100800 */
[----:B------:R4:W2:Y:S02]  /*62f0*/  @P0 LDG.E.U8 R185, desc[UR44][R10.64] ;  /* 0x0000002c0ab90981 */ /* 0x0008a4000c1e1100 */
[----:B----4-:R-:W-:-:S02]  /*6300*/  @P1 IMAD.MOV.U32 R11, RZ, RZ, R165 ;  /* 0x000000ffff0b1224 */ /* 0x010fc400078e00a5 */
[----:B---3--:R-:W-:Y:S01]  /*6310*/  @P1 IMAD.MOV.U32 R10, RZ, RZ, R164 ;  /* 0x000000ffff0a1224 */ /* 0x008fe200078e00a4 */
[----:B------:R-:W3:Y:S04]  /*6320*/  LDL R165, [R1+0x4b0] ;  /* 0x0004b00001a57983 */ /* 0x000ee80000100800 */
[----:B------:R-:W4:Y:S04]  /*6330*/  LDL R164, [R1+0x4b4] ;  /* 0x0004b40001a47983 */ /* 0x000f280000100800 */
[----:B------:R0:W4:Y:S02]  /*6340*/  @P1 LDG.E.U8 R166, desc[UR44][R10.64] ;  /* 0x0000002c0aa61981 */ /* 0x000124000c1e1100 */
[----:B0-----:R-:W-:-:S02]  /*6350*/  @P1 IMAD.MOV.U32 R10, RZ, RZ, R162 ;  /* 0x000000ffff0a1224 */ /* 0x001fc400078e00a2 */
[----:B------:R-:W-:Y:S01]  /*6360*/  @P1 IMAD.MOV.U32 R11, RZ, RZ, R163 ;  /* 0x000000ffff0b1224 */ /* 0x000fe200078e00a3 */
[----:B------:R-:W4:Y:S04]  /*6370*/  LDL R162, [R1+0x4ac] ;  /* 0x0004ac0001a27983 */ /* 0x000f280000100800 */
[----:B------:R-:W4:Y:S01]  /*6380*/  LDL R163, [R1+0x4a8] ;  /* 0x0004a80001a37983 */ /* 0x000f220000100800 */
[----:B------:R-:W-:-:S03]  /*6390*/  ISETP.GT.AND P0, PT, R175, 0x6, PT ;  /* 0x00000006af00780c */ /* 0x000fc60003f04270 */
[----:B------:R0:W4:Y:S02]  /*63a0*/  @P1 LDG.E.U8 R18, desc[UR44][R10.64] ;  /* 0x0000002c0a121981 */ /* 0x000124000c1e1100 */
[----:B0-----:R-:W-:Y:S02]  /*63b0*/  @P2 IMAD.MOV.U32 R11, RZ, RZ, R15 ;  /* 0x000000ffff0b2224 */ /* 0x001fe400078e000f */
[----:B------:R-:W4:Y:S01]  /*63c0*/  LDL R15, [R1+0x4a0] ;  /* 0x0004a000010f7983 */ /* 0x000f220000100800 */
[----:B--2---:R-:W-:-:S03]  /*63d0*/  @P2 IMAD.MOV.U32 R10, RZ, RZ, R14 ;  /* 0x000000ffff0a2224 */ /* 0x004fc600078e000e */
[----:B------:R-:W2:Y:S04]  /*63e0*/  LDL R14, [R1+0x4a4] ;  /* 0x0004a400010e7983 */ /* 0x000ea80000100800 */
[----:B------:R0:W2:Y:S02]  /*63f0*/  @P2 LDG.E.U8 R161, desc[UR44][R10.64] ;  /* 0x0000002c0aa12981 */ /* 0x0000a4000c1e1100 */
[----:B0-----:R-:W-:Y:S02]  /*6400*/  @P2 IMAD.MOV.U32 R10, RZ, RZ, R7 ;  /* 0x000000ffff0a2224 */ /* 0x001fe400078e0007 */
[----:B------:R-:W2:Y:S01]  /*6410*/  LDL R7, [R1+0x49c] ;  /* 0x00049c0001077983 */ /* 0x000ea20000100800 */
[----:B------:R-:W-:-:S03]  /*6420*/  @P2 IMAD.MOV.U32 R11, RZ, RZ, R8 ;  /* 0x000000ffff0b2224 */ /* 0x000fc600078e0008 */
[----:B------:R-:W2:Y:S04]  /*6430*/  LDL R8, [R1+0x498] ;  /* 0x0004980001087983 */ /* 0x000ea80000100800 */
[----:B------:R3:W2:Y:S02]  /*6440*/  @P2 LDG.E.U8 R172, desc[UR44][R10.64] ;  /* 0x0000002c0aac2981 */ /* 0x0006a4000c1e1100 */
[----:B---3--:R-:W-:Y:S02]  /*6450*/  @P0 IMAD.MOV.U32 R11, RZ, RZ, R165 ;  /* 0x000000ffff0b0224 */ /* 0x008fe400078e00a5 */
[----:B------:R-:W3:Y:S01]  /*6460*/  LDL R165, [R1+0x490] ;  /* 0x0004900001a57983 */ /* 0x000ee20000100800 */
[----:B----4-:R-:W-:-:S03]  /*6470*/  @P0 IMAD.MOV.U32 R10, RZ, RZ, R164 ;  /* 0x000000ffff0a0224 */ /* 0x010fc600078e00a4 */
[----:B------:R-:W4:Y:S04]  /*6480*/  LDL R164, [R1+0x494] ;  /* 0x0004940001a47983 */ /* 0x000f280000100800 */
[----:B------:R0:W4:Y:S02]  /*6490*/  @P0 LDG.E.U8 R176, desc[UR44][R10.64] ;  /* 0x0000002c0ab00981 */ /* 0x000124000c1e1100 */
[----:B0-----:R-:W-:Y:S02]  /*64a0*/  @P0 IMAD.MOV.U32 R10, RZ, RZ, R162 ;  /* 0x000000ffff0a0224 */ /* 0x001fe400078e00a2 */
[----:B------:R-:W4:Y:S01]  /*64b0*/  LDL R162, [R1+0x48c] ;  /* 0x00048c0001a27983 */ /* 0x000f220000100800 */
[----:B------:R-:W-:-:S03]  /*64c0*/  @P0 IMAD.MOV.U32 R11, RZ, RZ, R163 ;  /* 0x000000ffff0b0224 */ /* 0x000fc600078e00a3 */
[----:B------:R-:W4:Y:S01]  /*64d0*/  LDL R163, [R1+0x488] ;  /* 0x0004880001a37983 */ /* 0x000f220000100800 */
[C---:B------:R-:W-:Y:S02]  /*64e0*/  ISETP.GT.AND P1, PT, R175.reuse, 0x7, PT ;  /* 0x00000007af00780c */ /* 0x040fe40003f24270 */
[----:B------:R-:W-:Y:S02]  /*64f0*/  PRMT R13, RZ, 0x7610, R13 ;  /* 0x00007610ff0d7816 */ /* 0x000fe4000000000d */
[----:B------:R-:W-:Y:S02]  /*6500*/  ISETP.GT.AND P2, PT, R175, 0x8, PT ;  /* 0x00000008af00780c */ /* 0x000fe40003f44270 */
[----:B------:R-:W-:Y:S02]  /*6510*/  PRMT R184, RZ, 0x7610, R184 ;  /* 0x00007610ffb87816 */ /* 0x000fe400000000b8 */
[----:B------:R0:W4:Y:S01]  /*6520*/  @P0 LDG.E.U8 R13, desc[UR44][R10.64] ;  /* 0x0000002c0a0d0981 */ /* 0x000122000c1e1100 */
[----:B------:R-:W-:-:S04]  /*6530*/  PRMT R183, RZ, 0x7610, R183 ;  /* 0x00007610ffb77816 */ /* 0x000fc800000000b7 */
[----:B0-----:R-:W-:Y:S02]  /*6540*/  @P1 IMAD.MOV.U32 R11, RZ, RZ, R15 ;  /* 0x000000ffff0b1224 */ /* 0x001fe400078e000f */
[----:B------:R-:W4:Y:S01]  /*6550*/  LDL R15, [R1+0x480] ;  /* 0x00048000010f7983 */ /* 0x000f220000100800 */
[----:B------:R-:W-:Y:S01]  /*6560*/  PRMT R168, RZ, 0x7610, R168 ;  /* 0x00007610ffa87816 */ /* 0x000fe200000000a8 */
[----:B--2---:R-:W-:Y:S02]  /*6570*/  @P1 IMAD.MOV.U32 R10, RZ, RZ, R14 ;  /* 0x000000ffff0a1224 */ /* 0x004fe400078e000e */
[----:B------:R-:W2:Y:S04]  /*6580*/  LDL R14, [R1+0x484] ;  /* 0x00048400010e7983 */ /* 0x000ea80000100800 */
[----:B------:R0:W2:Y:S02]  /*6590*/  @P1 LDG.E.U8 R184, desc[UR44][R10.64] ;  /* 0x0000002c0ab81981 */ /* 0x0000a4000c1e1100 */
[----:B0-----:R-:W-:-:S02]  /*65a0*/  @P1 IMAD.MOV.U32 R10, RZ, RZ, R7 ;  /* 0x000000ffff0a1224 */ /* 0x001fc400078e0007 */
        /* <DEDUP_REMOVED lines=86> */
[----:B------:R0:W3:Y:S02]  /*6b10*/  @P2 LDG.E.U8 R21, desc[UR44][R10.64] ;  /* 0x0000002c0a152981 */ /* 0x0000e4000c1e1100 */
[----:B0-----:R-:W-:Y:S02]  /*6b20*/  @P2 IMAD.MOV.U32 R10, RZ, RZ, R162 ;  /* 0x000000ffff0a2224 */ /* 0x001fe400078e00a2 */
[----:B------:R-:W4:Y:S01]  /*6b30*/  LDL R162, [R1+0x414] ;  /* 0x0004140001a27983 */ /* 0x000f220000100800 */
[----:B------:R-:W-:-:S03]  /*6b40*/  @P2 IMAD.MOV.U32 R11, RZ, RZ, R163 ;  /* 0x000000ffff0b2224 */ /* 0x000fc600078e00a3 */
[----:B------:R-:W3:Y:S01]  /*6b50*/  LDL R163, [R1+0x410] ;  /* 0x0004100001a37983 */ /* 0x000ee20000100800 */
[C---:B------:R-:W-:Y:S02]  /*6b60*/  ISETP.GT.AND P0, PT, R175.reuse, 0xf, PT ;  /* 0x0000000faf00780c */ /* 0x040fe40003f04270 */
[----:B------:R-:W-:Y:S02]  /*6b70*/  PRMT R16, RZ, 0x7610, R16 ;  /* 0x00007610ff107816 */ /* 0x000fe40000000010 */
[----:B------:R-:W-:-:S04]  /*6b80*/  ISETP.GT.AND P1, PT, R175, 0x10, PT ;  /* 0x00000010af00780c */ /* 0x000fc80003f24270 */
[----:B------:R0:W3:Y:S01]  /*6b90*/  @P2 LDG.E.U8 R16, desc[UR44][R10.64] ;  /* 0x0000002c0a102981 */ /* 0x0000e2000c1e1100 */
[----:B------:R-:W-:Y:S02]  /*6ba0*/  PRMT R180, RZ, 0x7610, R180 ;  /* 0x00007610ffb47816 */ /* 0x000fe400000000b4 */
[----:B------:R-:W-:Y:S02]  /*6bb0*/  PRMT R170, RZ, 0x7610, R170 ;  /* 0x00007610ffaa7816 */ /* 0x000fe400000000aa */
[----:B0-----:R-:W-:Y:S02]  /*6bc0*/  @P0 IMAD.MOV.U32 R11, RZ, RZ, R15 ;  /* 0x000000ffff0b0224 */ /* 0x001fe400078e000f */
[----:B--2---:R-:W-:-:S05]  /*6bd0*/  @P0 IMAD.MOV.U32 R10, RZ, RZ, R14 ;  /* 0x000000ffff0a0224 */ /* 0x004fca00078e000e */
[----:B------:R0:W2:Y:S01]  /*6be0*/  @P0 LDG.E.U8 R180, desc[UR44][R10.64] ;  /* 0x0000002c0ab40981 */ /* 0x0000a2000c1e1100 */
[----:B------:R-:W-:-:S03]  /*6bf0*/  @P0 IMAD.MOV.U32 R14, RZ, RZ, R7 ;  /* 0x000000ffff0e0224 */ /* 0x000fc600078e0007 */
[----:B------:R-:W2:Y:S01]  /*6c00*/  LDL R7, [R1+0x404] ;  /* 0x0004040001077983 */ /* 0x000ea20000100800 */
[----:B------:R-:W-:-:S03]  /*6c10*/  @P0 IMAD.MOV.U32 R15, RZ, RZ, R8 ;  /* 0x000000ffff0f0224 */ /* 0x000fc600078e0008 */
[----:B------:R-:W2:Y:S01]  /*6c20*/  LDL R8, [R1+0x400] ;  /* 0x0004000001087983 */ /* 0x000ea20000100800 */
[----:B0-----:R-:W-:-:S03]  /*6c30*/  PRMT R11, RZ, 0x7610, R11 ;  /* 0x00007610ff0b7816 */ /* 0x001fc6000000000b */
[----:B------:R4:W2:Y:S02]  /*6c40*/  @P0 LDG.E.U8 R170, desc[UR44][R14.64] ;  /* 0x0000002c0eaa0981 */ /* 0x0008a4000c1e1100 */
[----:B----4-:R-:W-:Y:S02]  /*6c50*/  @P1 IMAD.MOV.U32 R14, RZ, RZ, R162 ;  /* 0x000000ffff0e1224 */ /* 0x010fe400078e00a2 */
[----:B---3--:R-:W-:Y:S01]  /*6c60*/  @P1 IMAD.MOV.U32 R15, RZ, RZ, R163 ;  /* 0x000000ffff0f1224 */ /* 0x008fe200078e00a3 */
[----:B------:R-:W-:Y:S01]  /*6c70*/  ISETP.GT.AND P2, PT, R175, 0x11, PT ;  /* 0x00000011af00780c */ /* 0x000fe20003f44270 */
[----:B------:R-:W3:Y:S04]  /*6c80*/  LDL R163, [R1+0x3f0] ;  /* 0x0003f00001a37983 */ /* 0x000ee80000100800 */
[----:B------:R0:W4:Y:S01]  /*6c90*/  @P1 LDG.E.U8 R11, desc[UR44][R14.64] ;  /* 0x0000002c0e0b1981 */ /* 0x000122000c1e1100 */
[----:B------:R-:W-:-:S02]  /*6ca0*/  PRMT R153, RZ, 0x7610, R153 ;  /* 0x00007610ff997816 */ /* 0x000fc40000000099 */
[----:B------:R-:W-:Y:S01]  /*6cb0*/  PRMT R158, RZ, 0x7610, R158 ;  /* 0x00007610ff9e7816 */ /* 0x000fe2000000009e */
[----:B------:R-:W3:Y:S01]  /*6cc0*/  LDL R162, [R1+0x3f4] ;  /* 0x0003f40001a27983 */ /* 0x000ee20000100800 */
[----:B0-----:R-:W-:Y:S02]  /*6cd0*/  @P1 IMAD.MOV.U32 R14, RZ, RZ, R164 ;  /* 0x000000ffff0e1224 */ /* 0x001fe400078e00a4 */
[----:B------:R-:W-:Y:S01]  /*6ce0*/  @P1 IMAD.MOV.U32 R15, RZ, RZ, R165 ;  /* 0x000000ffff0f1224 */ /* 0x000fe200078e00a5 */
[----:B------:R-:W4:Y:S04]  /*6cf0*/  LDL R164, [R1+0x3e8] ;  /* 0x0003e80001a47983 */ /* 0x000f280000100800 */
[----:B------:R-:W4:Y:S04]  /*6d00*/  LDL R165, [R1+0x3e4] ;  /* 0x0003e40001a57983 */ /* 0x000f280000100800 */
[----:B------:R2:W3:Y:S01]  /*6d10*/  @P1 LDG.E.U8 R153, desc[UR44][R14.64] ;  /* 0x0000002c0e991981 */ /* 0x0004e2000c1e1100 */
[----:B------:R-:W-:-:S02]  /*6d20*/  ISETP.GT.AND P0, PT, R175, 0x12, PT ;  /* 0x00000012af00780c */ /* 0x000fc40003f04270 */
[----:B------:R-:W-:Y:S01]  /*6d30*/  PRMT R179, RZ, 0x7610, R179 ;  /* 0x00007610ffb37816 */ /* 0x000fe200000000b3 */
[----:B--2---:R-:W-:Y:S02]  /*6d40*/  @P2 IMAD.MOV.U32 R14, RZ, RZ, R7 ;  /* 0x000000ffff0e2224 */ /* 0x004fe400078e0007 */
[----:B------:R-:W2:Y:S01]  /*6d50*/  LDL R7, [R1+0x3d8] ;  /* 0x0003d80001077983 */ /* 0x000ea20000100800 */
[----:B------:R-:W-:-:S03]  /*6d60*/  @P2 IMAD.MOV.U32 R15, RZ, RZ, R8 ;  /* 0x000000ffff0f2224 */ /* 0x000fc600078e0008 */
[----:B------:R-:W2:Y:S04]  /*6d70*/  LDL R8, [R1+0x3d4] ;  /* 0x0003d40001087983 */ /* 0x000ea80000100800 */
[----:B------:R0:W2:Y:S02]  /*6d80*/  @P2 LDG.E.U8 R158, desc[UR44][R14.64] ;  /* 0x0000002c0e9e2981 */ /* 0x0000a4000c1e1100 */
[----:B0-----:R-:W-:Y:S02]  /*6d90*/  @P2 IMAD.MOV.U32 R14, RZ, RZ, R190 ;  /* 0x000000ffff0e2224 */ /* 0x001fe400078e00be */
[----:B------:R-:W-:Y:S01]  /*6da0*/  @P2 IMAD.MOV.U32 R15, RZ, RZ, R191 ;  /* 0x000000ffff0f2224 */ /* 0x000fe200078e00bf */
[----:B------:R-:W2:Y:S04]  /*6db0*/  LDL R190, [R1+0x3c8] ;  /* 0x0003c80001be7983 */ /* 0x000ea80000100800 */
[----:B------:R0:W2:Y:S04]  /*6dc0*/  @P2 LDG.E.U8 R179, desc[UR44][R14.64] ;  /* 0x0000002c0eb32981 */ /* 0x0000a8000c1e1100 */
[----:B------:R-:W2:Y:S01]  /*6dd0*/  LDL R191, [R1+0x3c4] ;  /* 0x0003c40001bf7983 */ /* 0x000ea20000100800 */
[----:B0-----:R-:W-:-:S06]  /*6de0*/  PRMT R15, RZ, 0x7610, R15 ;  /* 0x00007610ff0f7816 */ /* 0x001fcc000000000f */
[----:B----4-:R-:W4:Y:S04]  /*6df0*/  @P0 LDG.E.U8 R15, desc[UR44][R164.64] ;  /* 0x0000002ca40f0981 */ /* 0x010f28000c1e1100 */
[----:B------:R-:W4:Y:S04]  /*6e00*/  LDL R164, [R1+0x3dc] ;  /* 0x0003dc0001a47983 */ /* 0x000f280000100800 */
[----:B------:R-:W4:Y:S01]  /*6e10*/  LDL R165, [R1+0x3e0] ;  /* 0x0003e00001a57983 */ /* 0x000f220000100800 */
[----:B------:R-:W-:Y:S02]  /*6e20*/  ISETP.GT.AND P1, PT, R175, 0x13, PT ;  /* 0x00000013af00780c */ /* 0x000fe40003f24270 */
[----:B------:R-:W-:-:S06]  /*6e30*/  PRMT R20, RZ, 0x7610, R20 ;  /* 0x00007610ff147816 */ /* 0x000fcc0000000014 */
[----:B---3--:R0:W3:Y:S01]  /*6e40*/  @P0 LDG.E.U8 R20, desc[UR44][R162.64] ;  /* 0x0000002ca2140981 */ /* 0x0080e2000c1e1100 */
[----:B------:R-:W-:Y:S02]  /*6e50*/  ISETP.GT.AND P2, PT, R175, 0x14, PT ;  /* 0x00000014af00780c */ /* 0x000fe40003f44270 */
[----:B------:R-:W-:Y:S02]  /*6e60*/  PRMT R171, RZ, 0x7610, R171 ;  /* 0x00007610ffab7816 */ /* 0x000fe400000000ab */
[----:B0-----:R-:W-:Y:S02]  /*6e70*/  PRMT R163, RZ, 0x7610, R163 ;  /* 0x00007610ffa37816 */ /* 0x001fe400000000a3 */
[----:B------:R-:W-:-:S07]  /*6e80*/  PRMT R152, RZ, 0x7610, R152 ;  /* 0x00007610ff987816 */ /* 0x000fce0000000098 */
[----:B--2---:R-:W2:Y:S04]  /*6e90*/  @P2 LDG.E.U8 R152, desc[UR44][R190.64] ;  /* 0x0000002cbe982981 */ /* 0x004ea8000c1e1100 */
[----:B------:R-:W3:Y:S04]  /*6ea0*/  LDL R190, [R1+0x3bc] ;  /* 0x0003bc0001be7983 */ /* 0x000ee80000100800 */
[----:B------:R-:W3:Y:S01]  /*6eb0*/  LDL R191, [R1+0x3c0] ;  /* 0x0003c00001bf7983 */ /* 0x000ee20000100800 */
[----:B----4-:R-:W-:-:S04]  /*6ec0*/  @P1 LOP3.LUT R165, R165, R164, RZ, 0x3c, !PT ;  /* 0x000000a4a5a51212 */ /* 0x010fc800078e3cff */
[----:B------:R-:W-:-:S04]  /*6ed0*/  @P1 LOP3.LUT R164, R165, R164, RZ, 0x3c, !PT ;  /* 0x000000a4a5a41212 */ /* 0x000fc800078e3cff */
[----:B------:R-:W-:-:S05]  /*6ee0*/  @P1 LOP3.LUT R165, R165, R164, RZ, 0x3c, !PT ;  /* 0x000000a4a5a51212 */ /* 0x000fca00078e3cff */
[----:B------:R0:W4:Y:S02]  /*6ef0*/  @P1 LDG.E.U8 R163, desc[UR44][R164.64] ;  /* 0x0000002ca4a31981 */ /* 0x000124000c1e1100 */
[----:B0-----:R-:W-:Y:S02]  /*6f00*/  @P1 IMAD.MOV.U32 R164, RZ, RZ, R7 ;  /* 0x000000ffffa41224 */ /* 0x001fe400078e0007 */
[----:B------:R-:W-:Y:S01]  /*6f10*/  @P1 IMAD.MOV.U32 R165, RZ, RZ, R8 ;  /* 0x000000ffffa51224 */ /* 0x000fe200078e0008 */
[----:B------:R-:W-:Y:S01]  /*6f20*/  ISETP.GT.AND P0, PT, R175, 0x15, PT ;  /* 0x00000015af00780c */ /* 0x000fe20003f04270 */
[----:B------:R-:W2:Y:S04]  /*6f30*/  LDL R8, [R1+0x3ac] ;  /* 0x0003ac0001087983 */ /* 0x000ea80000100800 */
[----:B------:R0:W4:Y:S01]  /*6f40*/  @P1 LDG.E.U8 R171, desc[UR44][R164.64] ;  /* 0x0000002ca4ab1981 */ /* 0x000122000c1e1100 */
[----:B------:R-:W-:-:S03]  /*6f50*/  PRMT R10, RZ, 0x7610, R10 ;  /* 0x00007610ff0a7816 */ /* 0x000fc6000000000a */
[----:B------:R-:W2:Y:S04]  /*6f60*/  LDL R7, [R1+0x3b0] ;  /* 0x0003b00001077983 */ /* 0x000ea80000100800 */
[----:B------:R-:W0:Y:S04]  /*6f70*/  LDL R164, [R1+0x3cc] ;  /* 0x0003cc0001a47983 */ /* 0x000e280000100800 */
[----:B------:R-:W0:Y:S01]  /*6f80*/  LDL R165, [R1+0x3d0] ;  /* 0x0003d00001a57983 */ /* 0x000e220000100800 */
[----:B---3--:R-:W-:-:S04]  /*6f90*/  @P0 LOP3.LUT R191, R191, R190, RZ, 0x3c, !PT ;  /* 0x000000bebfbf0212 */ /* 0x008fc800078e3cff */
[----:B------:R-:W-:-:S04]  /*6fa0*/  @P0 LOP3.LUT R190, R191, R190, RZ, 0x3c, !PT ;  /* 0x000000bebfbe0212 */ /* 0x000fc800078e3cff */
[----:B------:R-:W-:Y:S02]  /*6fb0*/  @P0 LOP3.LUT R191, R191, R190, RZ, 0x3c, !PT ;  /* 0x000000bebfbf0212 */ /* 0x000fe400078e3cff */
[----:B0-----:R-:W-:-:S04]  /*6fc0*/  @P2 LOP3.LUT R165, R165, R164, RZ, 0x3c, !PT ;  /* 0x000000a4a5a52212 */ /* 0x001fc800078e3cff */
[----:B------:R-:W-:-:S04]  /*6fd0*/  @P2 LOP3.LUT R164, R165, R164, RZ, 0x3c, !PT ;  /* 0x000000a4a5a42212 */ /* 0x000fc800078e3cff */
[----:B------:R-:W-:-:S05]  /*6fe0*/  @P2 LOP3.LUT R165, R165, R164, RZ, 0x3c, !PT ;  /* 0x000000a4a5a52212 */ /* 0x000fca00078e3cff */
[----:B------:R0:W3:Y:S02]  /*6ff0*/  @P2 LDG.E.U8 R10, desc[UR44][R164.64] ;  /* 0x0000002ca40a2981 */ /* 0x0000e4000c1e1100 */
[----:B0-----:R-:W-:-:S06]  /*7000*/  PRMT R164, RZ, 0x7610, R164 ;  /* 0x00007610ffa47816 */ /* 0x001fcc00000000a4 */
[----:B------:R0:W3:Y:S04]  /*7010*/  @P0 LDG.E.U8 R164, desc[UR44][R190.64] ;  /* 0x0000002cbea40981 */ /* 0x0000e8000c1e1100 */
[----:B------:R-:W0:Y:S04]  /*7020*/  LDL R190, [R1+0x3b4] ;  /* 0x0003b40001be7983 */ /* 0x000e280000100800 */
[----:B------:R-:W0:Y:S01]  /*7030*/  LDL R191, [R1+0x3b8] ;  /* 0x0003b80001bf7983 */ /* 0x000e220000100800 */
[----:B------:R-:W-:Y:S02]  /*7040*/  ISETP.GT.AND P1, PT, R175, 0x16, PT ;  /* 0x00000016af00780c */ /* 0x000fe40003f24270 */
[----:B------:R-:W-:-:S02]  /*7050*/  PRMT R178, RZ, 0x7610, R178 ;  /* 0x00007610ffb27816 */ /* 0x000fc400000000b2 */
[----:B------:R-:W-:Y:S02]  /*7060*/  PRMT R19, RZ, 0x7610, R19 ;  /* 0x00007610ff137816 */ /* 0x000fe40000000013 */
[----:B0-----:R-:W-:-:S04]  /*7070*/  @P0 LOP3.LUT R191, R191, R190, RZ, 0x3c, !PT ;  /* 0x000000bebfbf0212 */ /* 0x001fc800078e3cff */
[----:B------:R-:W-:-:S04]  /*7080*/  @P0 LOP3.LUT R190, R191, R190, RZ, 0x3c, !PT ;  /* 0x000000bebfbe0212 */ /* 0x000fc800078e3cff */
[----:B------:R-:W-:-:S05]  /*7090*/  @P0 LOP3.LUT R191, R191, R190, RZ, 0x3c, !PT ;  /* 0x000000bebfbf0212 */ /* 0x000fca00078e3cff */
[----:B------:R2:W3:Y:S02]  /*70a0*/  @P0 LDG.E.U8 R178, desc[UR44][R190.64] ;  /* 0x0000002cbeb20981 */ /* 0x0004e4000c1e1100 */
[----:B--2---:R-:W-:Y:S02]  /*70b0*/  @P1 IMAD.MOV.U32 R190, RZ, RZ, R7 ;  /* 0x000000ffffbe1224 */ /* 0x004fe400078e0007 */
[----:B------:R-:W-:Y:S01]  /*70c0*/  @P1 IMAD.MOV.U32 R191, RZ, RZ, R8 ;  /* 0x000000ffffbf1224 */ /* 0x000fe200078e0008 */
[----:B------:R-:W-:Y:S01]  /*70d0*/  PRMT R14, RZ, 0x7610, R14 ;  /* 0x00007610ff0e7816 */ /* 0x000fe2000000000e */
[----:B------:R-:W2:Y:S04]  /*70e0*/  LDL R8, [R1+0x384] ;  /* 0x0003840001087983 */ /* 0x000ea80000100800 */
[----:B------:R0:W3:Y:S01]  /*70f0*/  @P1 LDG.E.U8 R19, desc[UR44][R190.64] ;  /* 0x0000002cbe131981 */ /* 0x0000e2000c1e1100 */
[----:B------:R-:W-:-:S02]  /*7100*/  ISETP.GT.AND P2, PT, R175, 0x17, PT ;  /* 0x00000017af00780c */ /* 0x000fc40003f44270 */
[----:B------:R-:W-:Y:S01]  /*7110*/  PRMT R162, RZ, 0x7610, R162 ;  /* 0x00007610ffa27816 */ /* 0x000fe200000000a2 */
[----:B------:R-:W4:Y:S04]  /*7120*/  LDL R7, [R1+0x388] ;  /* 0x0003880001077983 */ /* 0x000f280000100800 */
[----:B------:R-:W0:Y:S04]  /*7130*/  LDL R190, [R1+0x3a4] ;  /* 0x0003a40001be7983 */ /* 0x000e280000100800 */
[----:B------:R-:W0:Y:S02]  /*7140*/  LDL R191, [R1+0x3a8] ;  /* 0x0003a80001bf7983 */ /* 0x000e240000100800 */
[----:B0-----:R-:W-:-:S04]  /*7150*/  @P1 LOP3.LUT R191, R191, R190, RZ, 0x3c, !PT ;  /* 0x000000bebfbf1212 */ /* 0x001fc800078e3cff */
[----:B------:R-:W-:-:S04]  /*7160*/  @P1 LOP3.LUT R190, R191, R190, RZ, 0x3c, !PT ;  /* 0x000000bebfbe1212 */ /* 0x000fc800078e3cff */
[----:B------:R-:W-:-:S05]  /*7170*/  @P1 LOP3.LUT R191, R191, R190, RZ, 0x3c, !PT ;  /* 0x000000bebfbf1212 */ /* 0x000fca00078e3cff */
[----:B------:R0:W3:Y:S04]  /*7180*/  @P1 LDG.E.U8 R14, desc[UR44][R190.64] ;  /* 0x0000002cbe0e1981 */ /* 0x0000e8000c1e1100 */
[----:B------:R-:W0:Y:S04]  /*7190*/  LDL R190, [R1+0x39c] ;  /* 0x00039c0001be7983 */ /* 0x000e280000100800 */
[----:B------:R-:W0:Y:S02]  /*71a0*/  LDL R191, [R1+0x3a0] ;  /* 0x0003a00001bf7983 */ /* 0x000e240000100800 */
[----:B0-----:R-:W-:-:S04]  /*71b0*/  @P2 LOP3.LUT R191, R191, R190, RZ, 0x3c, !PT ;  /* 0x000000bebfbf2212 */ /* 0x001fc800078e3cff */
[----:B------:R-:W-:-:S04]  /*71c0*/  @P2 LOP3.LUT R190, R191, R190, RZ, 0x3c, !PT ;  /* 0x000000bebfbe2212 */ /* 0x000fc800078e3cff */
[----:B------:R-:W-:-:S05]  /*71d0*/  @P2 LOP3.LUT R191, R191, R190, RZ, 0x3c, !PT ;  /* 0x000000bebfbf2212 */ /* 0x000fca00078e3cff */
[----:B------:R0:W3:Y:S04]  /*71e0*/  @P2 LDG.E.U8 R162, desc[UR44][R190.64] ;  /* 0x0000002cbea22981 */ /* 0x0000e8000c1e1100 */
[----:B------:R-:W0:Y:S04]  /*71f0*/  LDL R190, [R1+0x394] ;  /* 0x0003940001be7983 */ /* 0x000e280000100800 */
[----:B------:R-:W0:Y:S01]  /*7200*/  LDL R191, [R1+0x398] ;  /* 0x0003980001bf7983 */ /* 0x000e220000100800 */
[----:B------:R-:W-:Y:S02]  /*7210*/  PRMT R165, RZ, 0x7610, R165 ;  /* 0x00007610ffa57816 */ /* 0x000fe400000000a5 */
[----:B0-----:R-:W-:-:S04]  /*7220*/  @P2 LOP3.LUT R191, R191, R190, RZ, 0x3c, !PT ;  /* 0x000000bebfbf2212 */ /* 0x001fc800078e3cff */
[----:B------:R-:W-:-:S04]  /*7230*/  @P2 LOP3.LUT R190, R191, R190, RZ, 0x3c, !PT ;  /* 0x000000bebfbe2212 */ /* 0x000fc800078e3cff */
[----:B------:R-:W-:-:S05]  /*7240*/  @P2 LOP3.LUT R191, R191, R190, RZ, 0x3c, !PT ;  /* 0x000000bebfbf2212 */ /* 0x000fca00078e3cff */
[----:B------:R0:W3:Y:S04]  /*7250*/  @P2 LDG.E.U8 R165, desc[UR44][R190.64] ;  /* 0x0000002cbea52981 */ /* 0x0000e8000c1e1100 */
[----:B------:R-:W0:Y:S04]  /*7260*/  LDL R190, [R1+0x38c] ;  /* 0x00038c0001be7983 */ /* 0x000e280000100800 */
[----:B------:R-:W0:Y:S01]  /*7270*/  LDL R191, [R1+0x390] ;  /* 0x0003900001bf7983 */ /* 0x000e220000100800 */
[----:B------:R-:W-:Y:S02]  /*7280*/  ISETP.GT.AND P0, PT, R175, 0x18, PT ;  /* 0x00000018af00780c */ /* 0x000fe40003f04270 */
[----:B------:R-:W-:-:S02]  /*7290*/  PRMT R9, RZ, 0x7610, R9 ;  /* 0x00007610ff097816 */ /* 0x000fc40000000009 */
[----:B------:R-:W-:-:S09]  /*72a0*/  PRMT R6, RZ, 0x7610, R6 ;  /* 0x00007610ff067816 */ /* 0x000fd20000000006 */
[----:B0-----:R-:W-:-:S04]  /*72b0*/  @P0 LOP3.LUT R191, R191, R190, RZ, 0x3c, !PT ;  /* 0x000000bebfbf0212 */ /* 0x001fc800078e3cff */
[----:B------:R-:W-:-:S04]  /*72c0*/  @P0 LOP3.LUT R190, R191, R190, RZ, 0x3c, !PT ;  /* 0x000000bebfbe0212 */ /* 0x000fc800078e3cff */
[----:B------:R-:W-:-:S05]  /*72d0*/  @P0 LOP3.LUT R191, R191, R190, RZ, 0x3c, !PT ;  /* 0x000000bebfbf0212 */ /* 0x000fca00078e3cff */
[----:B------:R4:W3:Y:S02]  /*72e0*/  @P0 LDG.E.U8 R9, desc[UR44][R190.64] ;  /* 0x0000002cbe090981 */ /* 0x0008e4000c1e1100 */
[----:B----4-:R-:W-:Y:S02]  /*72f0*/  @P0 IMAD.MOV.U32 R190, RZ, RZ, R7 ;  /* 0x000000ffffbe0224 */ /* 0x010fe400078e0007 */
[----:B--2---:R-:W-:Y:S01]  /*7300*/  @P0 IMAD.MOV.U32 R191, RZ, RZ, R8 ;  /* 0x000000ffffbf0224 */ /* 0x004fe200078e0008 */
[----:B------:R-:W-:Y:S01]  /*7310*/  ISETP.GT.AND P1, PT, R175, 0x19, PT ;  /* 0x00000019af00780c */ /* 0x000fe20003f24270 */
[----:B------:R-:W2:Y:S04]  /*7320*/  LDL R8, [R1+0x35c] ;  /* 0x00035c0001087983 */ /* 0x000ea80000100800 */
[----:B------:R0:W4:Y:S01]  /*7330*/  @P0 LDG.E.U8 R6, desc[UR44][R190.64] ;  /* 0x0000002cbe060981 */ /* 0x000122000c1e1100 */
[----:B------:R-:W-:-:S02]  /*7340*/  PRMT R160, RZ, 0x7610, R160 ;  /* 0x00007610ffa07816 */ /* 0x000fc400000000a0 */
[----:B------:R-:W-:Y:S01]  /*7350*/  PRMT R177, RZ, 0x7610, R177 ;  /* 0x00007610ffb17816 */ /* 0x000fe200000000b1 */
[----:B------:R-:W3:Y:S04]  /*7360*/  LDL R7, [R1+0x360] ;  /* 0x0003600001077983 */ /* 0x000ee80000100800 */
[----:B------:R-:W0:Y:S04]  /*7370*/  LDL R190, [R1+0x37c] ;  /* 0x00037c0001be7983 */ /* 0x000e280000100800 */
[----:B------:R-:W0:Y:S02]  /*7380*/  LDL R191, [R1+0x380] ;  /* 0x0003800001bf7983 */ /* 0x000e240000100800 */
[----:B0-----:R-:W-:-:S04]  /*7390*/  @P1 LOP3.LUT R191, R191, R190, RZ, 0x3c, !PT ;  /* 0x000000bebfbf1212 */ /* 0x001fc800078e3cff */
[----:B------:R-:W-:-:S04]  /*73a0*/  @P1 LOP3.LUT R190, R191, R190, RZ, 0x3c, !PT ;  /* 0x000000bebfbe1212 */ /* 0x000fc800078e3cff */
[----:B------:R-:W-:-:S05]  /*73b0*/  @P1 LOP3.LUT R191, R191, R190, RZ, 0x3c, !PT ;  /* 0x000000bebfbf1212 */ /* 0x000fca00078e3cff */
[----:B------:R0:W4:Y:S04]  /*73c0*/  @P1 LDG.E.U8 R160, desc[UR44][R190.64] ;  /* 0x0000002cbea01981 */ /* 0x000128000c1e1100 */
[----:B------:R-:W0:Y:S04]  /*73d0*/  LDL R190, [R1+0x374] ;  /* 0x0003740001be7983 */ /* 0x000e280000100800 */
[----:B------:R-:W0:Y:S02]  /*73e0*/  LDL R191, [R1+0x378] ;  /* 0x0003780001bf7983 */ /* 0x000e240000100800 */
[----:B0-----:R-:W-:-:S04]  /*73f0*/  @P1 LOP3.LUT R191, R191, R190, RZ, 0x3c, !PT ;  /* 0x000000bebfbf1212 */ /* 0x001fc800078e3cff */
[----:B------:R-:W-:-:S04]  /*7400*/  @P1 LOP3.LUT R190, R191, R190, RZ, 0x3c, !PT ;  /* 0x000000bebfbe1212 */ /* 0x000fc800078e3cff */
[----:B------:R-:W-:-:S05]  /*7410*/  @P1 LOP3.LUT R191, R191, R190, RZ, 0x3c, !PT ;  /* 0x000000bebfbf1212 */ /* 0x000fca00078e3cff */
[----:B------:R0:W4:Y:S04]  /*7420*/  @P1 LDG.E.U8 R177, desc[UR44][R190.64] ;  /* 0x0000002cbeb11981 */ /* 0x000128000c1e1100 */
[----:B------:R-:W0:Y:S04]  /*7430*/  LDL R190, [R1+0x36c] ;  /* 0x00036c0001be7983 */ /* 0x000e280000100800 */
[----:B------:R-:W0:Y:S01]  /*7440*/  LDL R191, [R1+0x370] ;  /* 0x0003700001bf7983 */ /* 0x000e220000100800 */
[----:B------:R-:W-:Y:S02]  /*7450*/  ISETP.GT.AND P2, PT, R175, 0x1a, PT ;  /* 0x0000001aaf00780c */ /* 0x000fe40003f44270 */
[----:B------:R-:W-:-:S11]  /*7460*/  PRMT R215, RZ, 0x7610, R215 ;  /* 0x00007610ffd77816 */ /* 0x000fd600000000d7 */
[----:B0-----:R-:W-:-:S04]  /*7470*/  @P2 LOP3.LUT R191, R191, R190, RZ, 0x3c, !PT ;  /* 0x000000bebfbf2212 */ /* 0x001fc800078e3cff */
[----:B------:R-:W-:-:S04]  /*7480*/  @P2 LOP3.LUT R190, R191, R190, RZ, 0x3c, !PT ;  /* 0x000000bebfbe2212 */ /* 0x000fc800078e3cff */
[----:B------:R-:W-:-:S05]  /*7490*/  @P2 LOP3.LUT R191, R191, R190, RZ, 0x3c, !PT ;  /* 0x000000bebfbf2212 */ /* 0x000fca00078e3cff */
[----:B------:R-:W2:Y:S04]  /*74a0*/  @P2 LDG.E.U8 R215, desc[UR44][R190.64] ;  /* 0x0000002cbed72981 */ /* 0x000ea8000c1e1100 */
[----:B--2---:R0:W-:Y:S04]  /*74b0*/  STL [R1+0xc], R215 ;  /* 0x00000cd701007387 */ /* 0x0041e80000100800 */
[----:B0-----:R-:W2:Y:S04]  /*74c0*/  LDL.LU R215, [R1+0x5dc] ;  /* 0x0005dc0001d77983 */ /* 0x001ea80000300800 */
[----:B------:R-:W3:Y:S04]  /*74d0*/  LDL R190, [R1+0x364] ;  /* 0x0003640001be7983 */ /* 0x000ee80000100800 */
[----:B------:R-:W3:Y:S01]  /*74e0*/  LDL R191, [R1+0x368] ;  /* 0x0003680001bf7983 */ /* 0x000ee20000100800 */
[----:B------:R-:W-:-:S02]  /*74f0*/  PRMT R216, RZ, 0x7610, R216 ;  /* 0x00007610ffd87816 */ /* 0x000fc400000000d8 */
[----:B------:R-:W-:Y:S02]  /*7500*/  ISETP.GT.AND P0, PT, R175, 0x1b, PT ;  /* 0x0000001baf00780c */ /* 0x000fe40003f04270 */
[----:B---3--:R-:W-:-:S04]  /*7510*/  @P2 LOP3.LUT R191, R191, R190, RZ, 0x3c, !PT ;  /* 0x000000bebfbf2212 */ /* 0x008fc800078e3cff */
[----:B------:R-:W-:-:S04]  /*7520*/  @P2 LOP3.LUT R190, R191, R190, RZ, 0x3c, !PT ;  /* 0x000000bebfbe2212 */ /* 0x000fc800078e3cff */
[----:B------:R-:W-:-:S05]  /*7530*/  @P2 LOP3.LUT R191, R191, R190, RZ, 0x3c, !PT ;  /* 0x000000bebfbf2212 */ /* 0x000fca00078e3cff */
[----:B------:R0:W3:Y:S01]  /*7540*/  @P2 LDG.E.U8 R216, desc[UR44][R190.64] ;  /* 0x0000002cbed82981 */ /* 0x0000e2000c1e1100 */
[----:B------:R-:W-:Y:S01]  /*7550*/  PRMT R5, RZ, 0x7610, R5 ;  /* 0x00007610ff057816 */ /* 0x000fe20000000005 */
[----:B0-----:R-:W-:Y:S02]  /*7560*/  @P0 IMAD.MOV.U32 R190, RZ, RZ, R7 ;  /* 0x000000ffffbe0224 */ /* 0x001fe400078e0007 */
[----:B------:R-:W-:-:S05]  /*7570*/  @P0 IMAD.MOV.U32 R191, RZ, RZ, R8 ;  /* 0x000000ffffbf0224 */ /* 0x000fca00078e0008 */
[----:B------:R-:W4:Y:S04]  /*7580*/  @P0 LDG.E.U8 R5, desc[UR44][R190.64] ;  /* 0x0000002cbe050981 */ /* 0x000f28000c1e1100 */
[----:B---3--:R0:W-:Y:S04]  /*7590*/  STL [R1+0x10], R216 ;  /* 0x000010d801007387 */ /* 0x0081e80000100800 */
[----:B0-----:R-:W3:Y:S04]  /*75a0*/  LDL.LU R216, [R1+0x5d8] ;  /* 0x0005d80001d87983 */ /* 0x001ee80000300800 */
[----:B------:R-:W2:Y:S04]  /*75b0*/  LDL R190, [R1+0x354] ;  /* 0x0003540001be7983 */ /* 0x000ea80000100800 */
[----:B------:R-:W2:Y:S01]  /*75c0*/  LDL R191, [R1+0x358] ;  /* 0x0003580001bf7983 */ /* 0x000ea20000100800 */
[----:B------:R-:W-:-:S03]  /*75d0*/  PRMT R4, RZ, 0x7610, R4 ;  /* 0x00007610ff047816 */ /* 0x000fc60000000004 */
[----:B------:R-:W3:Y:S04]  /*75e0*/  LDL R8, [R1+0x340] ;  /* 0x0003400001087983 */ /* 0x000ee80000100800 */
[----:B------:R-:W3:Y:S04]  /*75f0*/  LDL R7, [R1+0x334] ;  /* 0x0003340001077983 */ /* 0x000ee80000100800 */
[----:B----4-:R0:W-:Y:S01]  /*7600*/  STL [R1], R5 ;  /* 0x0000000501007387 */ /* 0x0101e20000100800 */
[----:B------:R-:W-:Y:S02]  /*7610*/  ISETP.GT.AND P1, PT, R175, 0x1c, PT ;  /* 0x0000001caf00780c */ /* 0x000fe40003f24270 */
[----:B------:R-:W-:Y:S01]  /*7620*/  PRMT R217, RZ, 0x7610, R217 ;  /* 0x00007610ffd97816 */ /* 0x000fe200000000d9 */
[----:B0-----:R-:W4:Y:S01]  /*7630*/  LDL R5, [R1+0x338] ;  /* 0x0003380001057983 */ /* 0x001f220000100800 */
[----:B--2---:R-:W-:-:S04]  /*7640*/  @P0 LOP3.LUT R191, R191, R190, RZ, 0x3c, !PT ;  /* 0x000000bebfbf0212 */ /* 0x004fc800078e3cff */
[----:B------:R-:W-:-:S04]  /*7650*/  @P0 LOP3.LUT R190, R191, R190, RZ, 0x3c, !PT ;  /* 0x000000bebfbe0212 */ /* 0x000fc800078e3cff */
[----:B------:R-:W-:-:S05]  /*7660*/  @P0 LOP3.LUT R191, R191, R190, RZ, 0x3c, !PT ;  /* 0x000000bebfbf0212 */ /* 0x000fca00078e3cff */
[----:B------:R0:W2:Y:S04]  /*7670*/  @P0 LDG.E.U8 R4, desc[UR44][R190.64] ;  /* 0x0000002cbe040981 */ /* 0x0000a8000c1e1100 */
[----:B------:R-:W0:Y:S04]  /*7680*/  LDL R190, [R1+0x34c] ;  /* 0x00034c0001be7983 */ /* 0x000e280000100800 */
[----:B------:R-:W0:Y:S02]  /*7690*/  LDL R191, [R1+0x350] ;  /* 0x0003500001bf7983 */ /* 0x000e240000100800 */
[----:B0-----:R-:W-:-:S04]  /*76a0*/  @P1 LOP3.LUT R191, R191, R190, RZ, 0x3c, !PT ;  /* 0x000000bebfbf1212 */ /* 0x001fc800078e3cff */
[----:B------:R-:W-:-:S04]  /*76b0*/  @P1 LOP3.LUT R190, R191, R190, RZ, 0x3c, !PT ;  /* 0x000000bebfbe1212 */ /* 0x000fc800078e3cff */
[----:B------:R-:W-:-:S05]  /*76c0*/  @P1 LOP3.LUT R191, R191, R190, RZ, 0x3c, !PT ;  /* 0x000000bebfbf1212 */ /* 0x000fca00078e3cff */
[----:B------:R-:W3:Y:S04]  /*76d0*/  @P1 LDG.E.U8 R217, desc[UR44][R190.64] ;  /* 0x0000002cbed91981 */ /* 0x000ee8000c1e1100 */
[----:B---3--:R0:W-:Y:S04]  /*76e0*/  STL [R1+0x4], R217 ;  /* 0x000004d901007387 */ /* 0x0081e80000100800 */
[----:B0-----:R-:W3:Y:S04]  /*76f0*/  LDL.LU R217, [R1+0x5d4] ;  /* 0x0005d40001d97983 */ /* 0x001ee80000300800 */
[----:B------:R-:W4:Y:S04]  /*7700*/  LDL R190, [R1+0x344] ;  /* 0x0003440001be7983 */ /* 0x000f280000100800 */
[----:B------:R-:W4:Y:S01]  /*7710*/  LDL R191, [R1+0x348] ;  /* 0x0003480001bf7983 */ /* 0x000f220000100800 */
[----:B------:R-:W-:-:S02]  /*7720*/  PRMT R218, RZ, 0x7610, R218 ;  /* 0x00007610ffda7816 */ /* 0x000fc400000000da */
[----:B----4-:R-:W-:-:S04]  /*7730*/  @P1 LOP3.LUT R191, R191, R190, RZ, 0x3c, !PT ;  /* 0x000000bebfbf1212 */ /* 0x010fc800078e3cff */
[----:B------:R-:W-:-:S04]  /*7740*/  @P1 LOP3.LUT R190, R191, R190, RZ, 0x3c, !PT ;  /* 0x000000bebfbe1212 */ /* 0x000fc800078e3cff */
[----:B------:R-:W-:-:S05]  /*7750*/  @P1 LOP3.LUT R191, R191, R190, RZ, 0x3c, !PT ;  /* 0x000000bebfbf1212 */ /* 0x000fca00078e3cff */
[----:B------:R-:W4:Y:S01]  /*7760*/  @P1 LDG.E.U8 R218, desc[UR44][R190.64] ;  /* 0x0000002cbeda1981 */ /* 0x000f22000c1e1100 */
[----:B------:R-:W-:Y:S02]  /*7770*/  ISETP.GT.AND P2, PT, R175, 0x1d, PT ;  /* 0x0000001daf00780c */ /* 0x000fe40003f44270 */
[----:B------:R-:W-:Y:S01]  /*7780*/  PRMT R251, RZ, 0x7610, R251 ;  /* 0x00007610fffb7816 */ /* 0x000fe200000000fb */
[----:B----4-:R0:W-:Y:S04]  /*7790*/  STL [R1+0x8], R218 ;  /* 0x000008da01007387 */ /* 0x0101e80000100800 */
[----:B0-----:R-:W4:Y:S04]  /*77a0*/  LDL.LU R218, [R1+0x5d0] ;  /* 0x0005d00001da7983 */ /* 0x001f280000300800 */
[----:B------:R-:W2:Y:S02]  /*77b0*/  LDL R191, [R1+0x33c] ;  /* 0x00033c0001bf7983 */ /* 0x000ea40000100800 */
[----:B------:R-:W-:Y:S01]  /*77c0*/  @P2 IMAD.MOV.U32 R190, RZ, RZ, R8 ;  /* 0x000000ffffbe2224 */ /* 0x000fe200078e0008 */
[----:B------:R-:W-:-:S02]  /*77d0*/  PRMT R3, RZ, 0x7610, R3 ;  /* 0x00007610ff037816 */ /* 0x000fc40000000003 */
[----:B------:R-:W-:Y:S01]  /*77e0*/  ISETP.GT.AND P0, PT, R175, 0x1e, PT ;  /* 0x0000001eaf00780c */ /* 0x000fe20003f04270 */
[----:B------:R-:W3:Y:S04]  /*77f0*/  LDL R8, [R1+0x318] ;  /* 0x0003180001087983 */ /* 0x000ee80000100800 */
[----:B--2---:R0:W2:Y:S02]  /*7800*/  @P2 LDG.E.U8 R251, desc[UR44][R190.64] ;  /* 0x0000002cbefb2981 */ /* 0x0040a4000c1e1100 */
[----:B0-----:R-:W-:Y:S02]  /*7810*/  @P2 IMAD.MOV.U32 R190, RZ, RZ, R5 ;  /* 0x000000ffffbe2224 */ /* 0x001fe400078e0005 */
[----:B------:R-:W-:Y:S01]  /*7820*/  @P2 IMAD.MOV.U32 R191, RZ, RZ, R7 ;  /* 0x000000ffffbf2224 */ /* 0x000fe200078e0007 */
[----:B------:R-:W-:Y:S01]  /*7830*/  PRMT R2, RZ, 0x7610, R2 ;  /* 0x00007610ff027816 */ /* 0x000fe20000000002 */
[----:B------:R-:W4:Y:S04]  /*7840*/  LDL R7, [R1+0x30c] ;  /* 0x00030c0001077983 */ /* 0x000f280000100800 */
[----:B------:R0:W2:Y:S01]  /*7850*/  @P2 LDG.E.U8 R3, desc[UR44][R190.64] ;  /* 0x0000002cbe032981 */ /* 0x0000a2000c1e1100 */
[----:B------:R-:W-:-:S02]  /*7860*/  PRMT R0, RZ, 0x7610, R0 ;  /* 0x00007610ff007816 */ /* 0x000fc40000000000 */
[----:B------:R-:W-:Y:S01]  /*7870*/  ISETP.GT.AND P1, PT, R175, 0x1f, PT ;  /* 0x0000001faf00780c */ /* 0x000fe20003f24270 */
[----:B------:R-:W4:Y:S04]  /*7880*/  LDL R5, [R1+0x310] ;  /* 0x0003100001057983 */ /* 0x000f280000100800 */
[----:B------:R-:W0:Y:S04]  /*7890*/  LDL R190, [R1+0x32c] ;  /* 0x00032c0001be7983 */ /* 0x000e280000100800 */
[----:B------:R-:W0:Y:S02]  /*78a0*/  LDL R191, [R1+0x330] ;  /* 0x0003300001bf7983 */ /* 0x000e240000100800 */
[----:B0-----:R-:W-:-:S04]  /*78b0*/  @P0 LOP3.LUT R191, R191, R190, RZ, 0x3c, !PT ;  /* 0x000000bebfbf0212 */ /* 0x001fc800078e3cff */
        /* <DEDUP_REMOVED lines=8> */
[----:B------:R0:W2:Y:S04]  /*7940*/  @P0 LDG.E.U8 R0, desc[UR44][R190.64] ;  /* 0x0000002cbe000981 */ /* 0x0000a8000c1e1100 */
[----:B------:R-:W0:Y:S04]  /*7950*/  LDL R190, [R1+0x31c] ;  /* 0x00031c0001be7983 */ /* 0x000e280000100800 */
[----:B------:R-:W0:Y:S01]  /*7960*/  LDL R191, [R1+0x320] ;  /* 0x0003200001bf7983 */ /* 0x000e220000100800 */
[----:B------:R-:W-:Y:S02]  /*7970*/  PRMT R247, RZ, 0x7610, R247 ;  /* 0x00007610fff77816 */ /* 0x000fe400000000f7 */
[----:B0-----:R-:W-:-:S04]  /*7980*/  @P1 LOP3.LUT R191, R191, R190, RZ, 0x3c, !PT ;  /* 0x000000bebfbf1212 */ /* 0x001fc800078e3cff */
[----:B------:R-:W-:-:S04]  /*7990*/  @P1 LOP3.LUT R190, R191, R190, RZ, 0x3c, !PT ;  /* 0x000000bebfbe1212 */ /* 0x000fc800078e3cff */
[----:B------:R-:W-:-:S05]  /*79a0*/  @P1 LOP3.LUT R191, R191, R190, RZ, 0x3c, !PT ;  /* 0x000000bebfbf1212 */ /* 0x000fca00078e3cff */
[----:B------:R3:W2:Y:S04]  /*79b0*/  @P1 LDG.E.U8 R247, desc[UR44][R190.64] ;  /* 0x0000002cbef71981 */ /* 0x0006a8000c1e1100 */
[----:B------:R-:W4:Y:S01]  /*79c0*/  LDL R191, [R1+0x314] ;  /* 0x0003140001bf7983 */ /* 0x000f220000100800 */
[----:B------:R-:W-:Y:S01]  /*79d0*/  ISETP.GT.AND P2, PT, R175, 0x20, PT ;  /* 0x00000020af00780c */ /* 0x000fe20003f44270 */
[----:B---3--:R-:W-:Y:S01]  /*79e0*/  @P1 IMAD.MOV.U32 R190, RZ, RZ, R8 ;  /* 0x000000ffffbe1224 */ /* 0x008fe200078e0008 */
[----:B------:R-:W-:Y:S01]  /*79f0*/  PRMT R249, RZ, 0x7610, R249 ;  /* 0x00007610fff97816 */ /* 0x000fe200000000f9 */
[----:B------:R-:W3:Y:S01]  /*7a00*/  LDL R8, [R1+0x2f0] ;  /* 0x0002f00001087983 */ /* 0x000ee20000100800 */
[----:B------:R-:W-:-:S04]  /*7a10*/  PRMT R250, RZ, 0x7610, R250 ;  /* 0x00007610fffa7816 */ /* 0x000fc800000000fa */
[----:B----4-:R0:W4:Y:S05]  /*7a20*/  @P1 LDG.E.U8 R249, desc[UR44][R190.64] ;  /* 0x0000002cbef91981 */ /* 0x01012a000c1e1100 */
[----:B0-----:R-:W-:Y:S02]  /*7a30*/  @P2 IMAD.MOV.U32 R190, RZ, RZ, R5 ;  /* 0x000000ffffbe2224 */ /* 0x001fe400078e0005 */
[----:B------:R-:W-:Y:S01]  /*7a40*/  @P2 IMAD.MOV.U32 R191, RZ, RZ, R7 ;  /* 0x000000ffffbf2224 */ /* 0x000fe200078e0007 */
[----:B------:R-:W-:Y:S01]  /*7a50*/  PRMT R252, RZ, 0x7610, R252 ;  /* 0x00007610fffc7816 */ /* 0x000fe200000000fc */
[----:B------:R-:W2:Y:S04]  /*7a60*/  LDL R7, [R1+0x2e4] ;  /* 0x0002e40001077983 */ /* 0x000ea80000100800 */
[----:B------:R0:W4:Y:S01]  /*7a70*/  @P2 LDG.E.U8 R250, desc[UR44][R190.64] ;  /* 0x0000002cbefa2981 */ /* 0x000122000c1e1100 */
[----:B------:R-:W-:-:S02]  /*7a80*/  ISETP.GT.AND P0, PT, R175, 0x21, PT ;  /* 0x00000021af00780c */ /* 0x000fc40003f04270 */
[----:B------:R-:W-:Y:S01]  /*7a90*/  PRMT R234, RZ, 0x7610, R234 ;  /* 0x00007610ffea7816 */ /* 0x000fe200000000ea */
[----:B------:R-:W2:Y:S04]  /*7aa0*/  LDL R5, [R1+0x2e8] ;  /* 0x0002e80001057983 */ /* 0x000ea80000100800 */
        /* <DEDUP_REMOVED lines=14> */
[----:B------:R-:W-:Y:S02]  /*7b90*/  PRMT R245, RZ, 0x7610, R245 ;  /* 0x00007610fff57816 */ /* 0x000fe400000000f5 */
[----:B------:R-:W-:-:S02]  /*7ba0*/  ISETP.GT.AND P1, PT, R175, 0x22, PT ;  /* 0x00000022af00780c */ /* 0x000fc40003f24270 */
[----:B0-----:R-:W-:-:S04]  /*7bb0*/  @P0 LOP3.LUT R191, R191, R190, RZ, 0x3c, !PT ;  /* 0x000000bebfbf0212 */ /* 0x001fc800078e3cff */
[----:B------:R-:W-:-:S04]  /*7bc0*/  @P0 LOP3.LUT R190, R191, R190, RZ, 0x3c, !PT ;  /* 0x000000bebfbe0212 */ /* 0x000fc800078e3cff */
[----:B------:R-:W-:-:S05]  /*7bd0*/  @P0 LOP3.LUT R191, R191, R190, RZ, 0x3c, !PT ;  /* 0x000000bebfbf0212 */ /* 0x000fca00078e3cff */
[----:B------:R3:W4:Y:S04]  /*7be0*/  @P0 LDG.E.U8 R245, desc[UR44][R190.64] ;  /* 0x0000002cbef50981 */ /* 0x000728000c1e1100 */
[----:B------:R-:W2:Y:S01]  /*7bf0*/  LDL R191, [R1+0x2ec] ;  /* 0x0002ec0001bf7983 */ /* 0x000ea20000100800 */
[----:B------:R-:W-:Y:S01]  /*7c00*/  PRMT R246, RZ, 0x7610, R246 ;  /* 0x00007610fff67816 */ /* 0x000fe200000000f6 */
[----:B---3--:R-:W-:Y:S01]  /*7c10*/  @P1 IMAD.MOV.U32 R190, RZ, RZ, R8 ;  /* 0x000000ffffbe1224 */ /* 0x008fe200078e0008 */
[----:B------:R-:W-:Y:S01]  /*7c20*/  PRMT R248, RZ, 0x7610, R248 ;  /* 0x00007610fff87816 */ /* 0x000fe200000000f8 */
[----:B------:R-:W3:Y:S01]  /*7c30*/  LDL R8, [R1+0x2c8] ;  /* 0x0002c80001087983 */ /* 0x000ee20000100800 */
[----:B------:R-:W-:-:S03]  /*7c40*/  ISETP.GT.AND P2, PT, R175, 0x23, PT ;  /* 0x00000023af00780c */ /* 0x000fc60003f44270 */
        /* <DEDUP_REMOVED lines=90> */
[----:B------:R-:W4:Y:S01]  /*81f0*/  LDL R191, [R1+0x27c] ;  /* 0x00027c0001bf7983 */ /* 0x000f220000100800 */
[----:B------:R-:W-:Y:S01]  /*8200*/  PRMT R231, RZ, 0x7610, R231 ;  /* 0x00007610ffe77816 */ /* 0x000fe200000000e7 */
[----:B---3--:R-:W-:Y:S01]  /*8210*/  @P2 IMAD.MOV.U32 R190, RZ, RZ, R8 ;  /* 0x000000ffffbe2224 */ /* 0x008fe200078e0008 */
[----:B------:R-:W-:Y:S01]  /*8220*/  ISETP.GT.AND P0, PT, R175, 0x2a, PT ;  /* 0x0000002aaf00780c */ /* 0x000fe20003f04270 */
[----:B------:R-:W3:Y:S04]  /*8230*/  LDL R8, [R1+0x258] ;  /* 0x0002580001087983 */ /* 0x000ee80000100800 */
[----:B----4-:R0:W4:Y:S04]  /*8240*/  @P2 LDG.E.U8 R231, desc[UR44][R190.64] ;  /* 0x0000002cbee72981 */ /* 0x010128000c1e1100 */
[----:B------:R-:W0:Y:S04]  /*8250*/  LDL R190, [R1+0x274] ;  /* 0x0002740001be7983 */ /* 0x000e280000100800 */
[----:B------:R-:W0:Y:S01]  /*8260*/  LDL R191, [R1+0x278] ;  /* 0x0002780001bf7983 */ /* 0x000e220000100800 */
[----:B------:R-:W-:-:S02]  /*8270*/  PRMT R230, RZ, 0x7610, R230 ;  /* 0x00007610ffe67816 */ /* 0x000fc400000000e6 */
[----:B------:R-:W-:Y:S02]  /*8280*/  PRMT R229, RZ, 0x7610, R229 ;  /* 0x00007610ffe57816 */ /* 0x000fe400000000e5 */
[----:B0-----:R-:W-:-:S04]  /*8290*/  @P2 LOP3.LUT R191, R191, R190, RZ, 0x3c, !PT ;  /* 0x000000bebfbf2212 */ /* 0x001fc800078e3cff */
[----:B------:R-:W-:-:S04]  /*82a0*/  @P2 LOP3.LUT R190, R191, R190, RZ, 0x3c, !PT ;  /* 0x000000bebfbe2212 */ /* 0x000fc800078e3cff */
[----:B------:R-:W-:-:S05]  /*82b0*/  @P2 LOP3.LUT R191, R191, R190, RZ, 0x3c, !PT ;  /* 0x000000bebfbf2212 */ /* 0x000fca00078e3cff */
[----:B------:R0:W4:Y:S02]  /*82c0*/  @P2 LDG.E.U8 R230, desc[UR44][R190.64] ;  /* 0x0000002cbee62981 */ /* 0x000124000c1e1100 */
        /* <DEDUP_REMOVED lines=20> */
[----:B------:R-:W2:Y:S01]  /*8410*/  LDL R191, [R1+0x254] ;  /* 0x0002540001bf7983 */ /* 0x000ea20000100800 */
[----:B------:R-:W-:Y:S01]  /*8420*/  PRMT R226, RZ, 0x7610, R226 ;  /* 0x00007610ffe27816 */ /* 0x000fe200000000e2 */
[----:B---3--:R-:W-:Y:S01]  /*8430*/  @P1 IMAD.MOV.U32 R190, RZ, RZ, R8 ;  /* 0x000000ffffbe1224 */ /* 0x008fe200078e0008 */
[----:B------:R-:W-:Y:S01]  /*8440*/  ISETP.GT.AND P0, PT, R175, 0x2c, PT ;  /* 0x0000002caf00780c */ /* 0x000fe20003f04270 */
[----:B------:R-:W3:Y:S04]  /*8450*/  LDL R8, [R1+0x230] ;  /* 0x0002300001087983 */ /* 0x000ee80000100800 */
[----:B--2---:R0:W2:Y:S04]  /*8460*/  @P1 LDG.E.U8 R226, desc[UR44][R190.64] ;  /* 0x0000002cbee21981 */ /* 0x0040a8000c1e1100 */
[----:B------:R-:W0:Y:S04]  /*8470*/  LDL R190, [R1+0x24c] ;  /* 0x00024c0001be7983 */ /* 0x000e280000100800 */
[----:B------:R-:W0:Y:S01]  /*8480*/  LDL R191, [R1+0x250] ;  /* 0x0002500001bf7983 */ /* 0x000e220000100800 */
[----:B------:R-:W-:-:S02]  /*8490*/  PRMT R225, RZ, 0x7610, R225 ;  /* 0x00007610ffe17816 */ /* 0x000fc400000000e1 */
[----:B------:R-:W-:Y:S02]  /*84a0*/  PRMT R224, RZ, 0x7610, R224 ;  /* 0x00007610ffe07816 */ /* 0x000fe400000000e0 */
[----:B0-----:R-:W-:-:S04]  /*84b0*/  @P0 LOP3.LUT R191, R191, R190, RZ, 0x3c, !PT ;  /* 0x000000bebfbf0212 */ /* 0x001fc800078e3cff */
[----:B------:R-:W-:-:S04]  /*84c0*/  @P0 LOP3.LUT R190, R191, R190, RZ, 0x3c, !PT ;  /* 0x000000bebfbe0212 */ /* 0x000fc800078e3cff */
[----:B------:R-:W-:-:S05]  /*84d0*/  @P0 LOP3.LUT R191, R191, R190, RZ, 0x3c, !PT ;  /* 0x000000bebfbf0212 */ /* 0x000fca00078e3cff */
[----:B------:R0:W2:Y:S02]  /*84e0*/  @P0 LDG.E.U8 R225, desc[UR44][R190.64] ;  /* 0x0000002cbee10981 */ /* 0x0000a4000c1e1100 */
[----:B0-----:R-:W-:Y:S02]  /*84f0*/  @P0 IMAD.MOV.U32 R190, RZ, RZ, R5 ;  /* 0x000000ffffbe0224 */ /* 0x001fe400078e0005 */
[----:B------:R-:W-:Y:S01]  /*8500*/  @P0 IMAD.MOV.U32 R191, RZ, RZ, R7 ;  /* 0x000000ffffbf0224 */ /* 0x000fe200078e0007 */
[----:B------:R-:W-:Y:S01]  /*8510*/  ISETP.GT.AND P1, PT, R175, 0x2d, PT ;  /* 0x0000002daf00780c */ /* 0x000fe20003f24270 */
[----:B------:R-:W4:Y:S04]  /*8520*/  LDL R7, [R1+0x21c] ;  /* 0x00021c0001077983 */ /* 0x000f280000100800 */
[----:B------:R0:W2:Y:S01]  /*8530*/  @P0 LDG.E.U8 R224, desc[UR44][R190.64] ;  /* 0x0000002cbee00981 */ /* 0x0000a2000c1e1100 */
[----:B------:R-:W-:-:S02]  /*8540*/  PRMT R223, RZ, 0x7610, R223 ;  /* 0x00007610ffdf7816 */ /* 0x000fc400000000df */
[----:B------:R-:W-:Y:S01]  /*8550*/  PRMT R222, RZ, 0x7610, R222 ;  /* 0x00007610ffde7816 */ /* 0x000fe200000000de */
        /* <DEDUP_REMOVED lines=9> */
[----:B------:R-:W-:Y:S02]  /*85f0*/  ISETP.GT.AND P0, PT, R175, 0x2e, PT ;  /* 0x0000002eaf00780c */ /* 0x000fe40003f04270 */
        /* <DEDUP_REMOVED lines=57> */
[----:B------:R-:W-:-:S02]  /*8990*/  PRMT R196, RZ, 0x7610, R196 ;  /* 0x00007610ffc47816 */ /* 0x000fc400000000c4 */
        /* <DEDUP_REMOVED lines=149> */
[----:B------:R-:W-:-:S02]  /*92f0*/  LOP3.LUT R188, R188, 0xffff, RZ, 0xc0, !PT ;  /* 0x0000ffffbcbc7812 */ /* 0x000fc400078ec0ff */
[----:B------:R-:W-:Y:S02]  /*9300*/  LOP3.LUT R189, R189, 0xffff, RZ, 0xc0, !PT ;  /* 0x0000ffffbdbd7812 */ /* 0x000fe400078ec0ff */
[----:B------:R-:W-:Y:S02]  /*9310*/  LOP3.LUT R186, R186, 0xffff, RZ, 0xc0, !PT ;  /* 0x0000ffffbaba7812 */ /* 0x000fe400078ec0ff */
[----:B------:R-:W-:Y:S02]  /*9320*/  PRMT R188, R188, 0x3340, R189 ;  /* 0x00003340bcbc7816 */ /* 0x000fe400000000bd */
[----:B------:R-:W-:Y:S02]  /*9330*/  LOP3.LUT R187, R187, 0xffff, RZ, 0xc0, !PT ;  /* 0x0000ffffbbbb7812 */ /* 0x000fe400078ec0ff */
[----:B0-----:R-:W-:-:S04]  /*9340*/  @P0 LOP3.LUT R191, R191, R190, RZ, 0x3c, !PT ;  /* 0x000000bebfbf0212 */ /* 0x001fc800078e3cff */
[----:B------:R-:W-:-:S04]  /*9350*/  @P0 LOP3.LUT R190, R191, R190, RZ, 0x3c, !PT ;  /* 0x000000bebfbe0212 */ /* 0x000fc800078e3cff */
[----:B------:R-:W-:-:S05]  /*9360*/  @P0 LOP3.LUT R191, R191, R190, RZ, 0x3c, !PT ;  /* 0x000000bebfbf0212 */ /* 0x000fca00078e3cff */
[----:B------:R3:W2:Y:S02]  /*9370*/  @P0 LDG.E.U8 R217, desc[UR44][R190.64] ;  /* 0x0000002cbed90981 */ /* 0x0006a4000c1e1100 */
[----:B---3--:R-:W-:Y:S02]  /*9380*/  @P1 IMAD.MOV.U32 R190, RZ, RZ, R8 ;  /* 0x000000ffffbe1224 */ /* 0x008fe400078e0008 */
[----:B------:R-:W3:Y:S04]  /*9390*/  LDL R191, [R1+0x13c] ;  /* 0x00013c0001bf7983 */ /* 0x000ee80000100800 */
[----:B------:R-:W3:Y:S04]  /*93a0*/  LDL R8, [R1+0x128] ;  /* 0x0001280001087983 */ /* 0x000ee80000100800 */
[----:B------:R4:W-:Y:S02]  /*93b0*/  STL [R1+0x568], R188 ;  /* 0x000568bc01007387 */ /* 0x0009e40000100800 */
[----:B----4-:R-:W-:Y:S01]  /*93c0*/  @P1 IMAD.MOV.U32 R188, RZ, RZ, R5 ;  /* 0x000000ffffbc1224 */ /* 0x010fe200078e0005 */
[----:B------:R-:W-:-:S02]  /*93d0*/  PRMT R5, R186, 0x3340, R187 ;  /* 0x00003340ba057816 */ /* 0x000fc400000000bb */
[----:B------:R-:W4:Y:S04]  /*93e0*/  LDL R186, [R1+0x12c] ;  /* 0x00012c0001ba7983 */ /* 0x000f280000100800 */
[----:B------:R-:W4:Y:S01]  /*93f0*/  LDL R187, [R1+0x130] ;  /* 0x0001300001bb7983 */ /* 0x000f220000100800 */
[----:B------:R-:W-:Y:S02]  /*9400*/  ISETP.GT.AND P0, PT, R175, 0x3e, PT ;  /* 0x0000003eaf00780c */ /* 0x000fe40003f04270 */
[----:B------:R-:W-:Y:S01]  /*9410*/  PRMT R218, RZ, 0x7610, R218 ;  /* 0x00007610ffda7816 */ /* 0x000fe200000000da */
[----:B--2---:R-:W-:Y:S01]  /*9420*/  @P1 IMAD.MOV.U32 R189, RZ, RZ, R7 ;  /* 0x000000ffffbd1224 */ /* 0x004fe200078e0007 */
[----:B------:R0:W-:Y:S01]  /*9430*/  STL [R1+0x564], R5 ;  /* 0x0005640501007387 */ /* 0x0001e20000100800 */
[----:B------:R-:W-:-:S02]  /*9440*/  LOP3.LUT R166, R166, 0xffff, RZ, 0xc0, !PT ;  /* 0x0000ffffa6a67812 */ /* 0x000fc400078ec0ff */
[----:B------:R-:W-:Y:S01]  /*9450*/  LOP3.LUT R161, R161, 0xffff, RZ, 0xc0, !PT ;  /* 0x0000ffffa1a17812 */ /* 0x000fe200078ec0ff */
[----:B------:R-:W2:Y:S04]  /*9460*/  LDL R7, [R1+0x11c] ;  /* 0x00011c0001077983 */ /* 0x000ea80000100800 */
[----:B0-----:R-:W2:Y:S04]  /*9470*/  LDL R5, [R1+0x120] ;  /* 0x0001200001057983 */ /* 0x001ea80000100800 */
[----:B---3--:R0:W3:Y:S02]  /*9480*/  @P1 LDG.E.U8 R218, desc[UR44][R190.64] ;  /* 0x0000002cbeda1981 */ /* 0x0080e4000c1e1100 */
[----:B0-----:R-:W-:-:S06]  /*9490*/  PRMT R190, RZ, 0x7610, R190 ;  /* 0x00007610ffbe7816 */ /* 0x001fcc00000000be */
[----:B------:R0:W3:Y:S01]  /*94a0*/  @P1 LDG.E.U8 R190, desc[UR44][R188.64] ;  /* 0x0000002cbcbe1981 */ /* 0x0000e2000c1e1100 */
[----:B----4-:R-:W-:-:S04]  /*94b0*/  @P0 LOP3.LUT R187, R187, R186, RZ, 0x3c, !PT ;  /* 0x000000babbbb0212 */ /* 0x010fc800078e3cff */
[C---:B------:R-:W-:Y:S02]  /*94c0*/  @P0 LOP3.LUT R186, R187.reuse, R186, RZ, 0x3c, !PT ;  /* 0x000000babbba0212 */ /* 0x040fe400078e3cff */
[----:B0-----:R-:W-:Y:S02]  /*94d0*/  PRMT R188, RZ, 0x7610, R188 ;  /* 0x00007610ffbc7816 */ /* 0x001fe400000000bc */
[----:B------:R-:W-:-:S05]  /*94e0*/  @P0 LOP3.LUT R187, R187, R186, RZ, 0x3c, !PT ;  /* 0x000000babbbb0212 */ /* 0x000fca00078e3cff */
[----:B------:R0:W4:Y:S04]  /*94f0*/  @P0 LDG.E.U8 R188, desc[UR44][R186.64] ;  /* 0x0000002cbabc0981 */ /* 0x000128000c1e1100 */
[----:B------:R-:W2:Y:S01]  /*9500*/  LDL R187, [R1+0x124] ;  /* 0x0001240001bb7983 */ /* 0x000ea20000100800 */
[----:B0-----:R-:W-:-:S03]  /*9510*/  @P0 IMAD.MOV.U32 R186, RZ, RZ, R8 ;  /* 0x000000ffffba0224 */ /* 0x001fc600078e0008 */
[----:B----4-:R0:W-:Y:S02]  /*9520*/  STL [R1+0x5c8], R188 ;  /* 0x0005c8bc01007387 */ /* 0x0101e40000100800 */
[--C-:B0-----:R-:W-:Y:S02]  /*9530*/  PRMT R188, R166, 0x3340, R161.reuse ;  /* 0x00003340a6bc7816 */ /* 0x101fe400000000a1 */
[----:B------:R-:W-:-:S06]  /*9540*/  PRMT R161, RZ, 0x7610, R161 ;  /* 0x00007610ffa17816 */ /* 0x000fcc00000000a1 */
[----:B--2---:R0:W2:Y:S01]  /*9550*/  @P0 LDG.E.U8 R161, desc[UR44][R186.64] ;  /* 0x0000002cbaa10981 */ /* 0x0040a2000c1e1100 */
[----:B------:R-:W-:Y:S02]  /*9560*/  ISETP.GT.AND P0, PT, R175, 0x3f, PT ;  /* 0x0000003faf00780c */ /* 0x000fe40003f04270 */
[----:B------:R-:W-:Y:S01]  /*9570*/  LOP3.LUT R176, R176, 0xffff, RZ, 0xc0, !PT ;  /* 0x0000ffffb0b07812 */ /* 0x000fe200078ec0ff */
[----:B------:R-:W-:Y:S01]  /*9580*/  STL [R1+0x560], R188 ;  /* 0x000560bc01007387 */ /* 0x000fe20000100800 */
[----:B------:R-:W-:Y:S02]  /*9590*/  LOP3.LUT R184, R184, 0xffff, RZ, 0xc0, !PT ;  /* 0x0000ffffb8b87812 */ /* 0x000fe400078ec0ff */
[----:B------:R-:W-:Y:S01]  /*95a0*/  PRMT R166, RZ, 0x7610, R166 ;  /* 0x00007610ffa67816 */ /* 0x000fe200000000a6 */
[----:B------:R-:W4:Y:S06]  /*95b0*/  LDL R8, [R1+0x118] ;  /* 0x0001180001087983 */ /* 0x000f2c0000100800 */
[----:B0-----:R-:W-:-:S02]  /*95c0*/  @P0 IMAD.MOV.U32 R186, RZ, RZ, R5 ;  /* 0x000000ffffba0224 */ /* 0x001fc400078e0005 */
[----:B------:R-:W-:-:S05]  /*95d0*/  @P0 IMAD.MOV.U32 R187, RZ, RZ, R7 ;  /* 0x000000ffffbb0224 */ /* 0x000fca00078e0007 */
[----:B------:R4:W3:Y:S04]  /*95e0*/  @P0 LDG.E.U8 R166, desc[UR44][R186.64] ;  /* 0x0000002cbaa60981 */ /* 0x0008e8000c1e1100 */
[----:B--2---:R0:W-:Y:S02]  /*95f0*/  STL [R1+0x5cc], R161 ;  /* 0x0005cca101007387 */ /* 0x0041e40000100800 */
[----:B0-----:R-:W-:-:S05]  /*9600*/  PRMT R161, R176, 0x3340, R184 ;  /* 0x00003340b0a17816 */ /* 0x001fca00000000b8 */
[----:B------:R0:W-:Y:S04]  /*9610*/  STL [R1+0x55c], R161 ;  /* 0x00055ca101007387 */ /* 0x0001e80000100800 */
[----:B------:R-:W2:Y:S04]  /*9620*/  LDL R187, [R1+0x114] ;  /* 0x0001140001bb7983 */ /* 0x000ea80000100800 */
[----:B------:R-:W2:Y:S04]  /*9630*/  LDL R7, [R1+0x10c] ;  /* 0x00010c0001077983 */ /* 0x000ea80000100800 */
[----:B------:R-:W2:Y:S01]  /*9640*/  LDL R5, [R1+0x110] ;  /* 0x0001100001057983 */ /* 0x000ea20000100800 */
[----:B------:R-:W1:Y:S01]  /*9650*/  S2R R188, SR_TID.X ;  /* 0x0000000000bc7919 */ /* 0x000e620000002100 */
[----:B------:R-:W-:-:S02]  /*9660*/  LOP3.LUT R168, R168, 0xffff, RZ, 0xc0, !PT ;  /* 0x0000ffffa8a87812 */ /* 0x000fc400078ec0ff */
[----:B------:R-:W-:Y:S01]  /*9670*/  LOP3.LUT R157, R157, 0xffff, RZ, 0xc0, !PT ;  /* 0x0000ffff9d9d7812 */ /* 0x000fe200078ec0ff */
[----:B----4-:R-:W-:-:S03]  /*9680*/  @P0 IMAD.MOV.U32 R186, RZ, RZ, R8 ;  /* 0x000000ffffba0224 */ /* 0x010fc600078e0008 */
[----:B0-----:R-:W-:Y:S02]  /*9690*/  PRMT R161, R168, 0x3340, R157 ;  /* 0x00003340a8a17816 */ /* 0x001fe4000000009d */
[----:B------:R-:W-:Y:S02]  /*96a0*/  PRMT R168, RZ, 0x7610, R168 ;  /* 0x00007610ffa87816 */ /* 0x000fe400000000a8 */
[----:B-1----:R-:W-:-:S04]  /*96b0*/  LOP3.LUT R188, R188, 0x3f, RZ, 0xc0, !PT ;  /* 0x0000003fbcbc7812 */ /* 0x002fc800078ec0ff */
[----:B------:R-:W-:Y:S02]  /*96c0*/  ISETP.GE.AND P1, PT, R188, R175, PT ;  /* 0x000000afbc00720c */ /* 0x000fe40003f26270 */
[----:B------:R-:W-:Y:S01]  /*96d0*/  PRMT R175, RZ, 0x7610, R175 ;  /* 0x00007610ffaf7816 */ /* 0x000fe200000000af */
[----:B---3--:R0:W-:Y:S04]  /*96e0*/  STL [R1+0x5c4], R166 ;  /* 0x0005c4a601007387 */ /* 0x0081e80000100800 */
[----:B------:R-:W3:Y:S04]  /*96f0*/  LDL R188, [R1+0x104] ;  /* 0x0001040001bc7983 */ /* 0x000ee80000100800 */
[----:B------:R-:W4:Y:S04]  /*9700*/  LDL R184, [R1+0x108] ;  /* 0x0001080001b87983 */ /* 0x000f280000100800 */
[----:B0-----:R-:W4:Y:S04]  /*9710*/  LDL R166, [R1+0xfc] ;  /* 0x0000fc0001a67983 */ /* 0x001f280000100800 */
[----:B------:R-:W4:Y:S04]  /*9720*/  LDL R8, [R1+0x100] ;  /* 0x0001000001087983 */ /* 0x000f280000100800 */
[----:B--2---:R0:W2:Y:S02]  /*9730*/  @P0 LDG.E.U8 R168, desc[UR44][R186.64] ;  /* 0x0000002cbaa80981 */ /* 0x0040a4000c1e1100 */
[----:B0-----:R-:W-:-:S02]  /*9740*/  @!P1 IMAD.MOV.U32 R186, RZ, RZ, R5 ;  /* 0x000000ffffba9224 */ /* 0x001fc400078e0005 */
[----:B------:R-:W-:Y:S01]  /*9750*/  @!P1 IMAD.MOV.U32 R187, RZ, RZ, R7 ;  /* 0x000000ffffbb9224 */ /* 0x000fe200078e0007 */
[----:B------:R-:W-:Y:S06]  /*9760*/  BAR.SYNC.DEFER_BLOCKING 0x0 ;  /* 0x0000000000007b1d */ /* 0x000fec0000010000 */
[----:B------:R-:W4:Y:S01]  /*9770*/  @!P1 LDG.E.U8 R175, desc[UR44][R186.64] ;  /* 0x0000002cbaaf9981 */ /* 0x000f22000c1e1100 */
[----:B------:R-:W-:Y:S02]  /*9780*/  LOP3.LUT R156, R156, 0xffff, RZ, 0xc0, !PT ;  /* 0x0000ffff9c9c7812 */ /* 0x000fe400078ec0ff */
[----:B------:R-:W-:-:S04]  /*9790*/  LOP3.LUT R167, R167, 0xffff, RZ, 0xc0, !PT ;  /* 0x0000ffffa7a77812 */ /* 0x000fc800078ec0ff */
[--C-:B------:R-:W-:Y:S02]  /*97a0*/  PRMT R156, R156, 0x3340, R167.reuse ;  /* 0x000033409c9c7816 */ /* 0x100fe400000000a7 */
[----:B------:R-:W-:Y:S02]  /*97b0*/  PRMT R167, RZ, 0x7610, R167 ;  /* 0x00007610ffa77816 */ /* 0x000fe400000000a7 */
[----:B------:R-:W-:Y:S01]  /*97c0*/  PRMT R176, RZ, 0x7610, R176 ;  /* 0x00007610ffb07816 */ /* 0x000fe200000000b0 */
[----:B---3--:R-:W-:Y:S01]  /*97d0*/  @!P1 IMAD.MOV.U32 R157, RZ, RZ, R188 ;  /* 0x000000ffff9d9224 */ /* 0x008fe200078e00bc */
[----:B--2---:R-:W-:Y:S04]  /*97e0*/  STL [R1+0x5c0], R168 ;  /* 0x0005c0a801007387 */ /* 0x004fe80000100800 */
[----:B------:R-:W2:Y:S04]  /*97f0*/  LDL R5, [R1+0xf8] ;  /* 0x0000f80001057983 */ /* 0x000ea80000100800 */
[----:B----4-:R-:W-:Y:S04]  /*9800*/  STL [R1+0x5a8], R175 ;  /* 0x0005a8af01007387 */ /* 0x010fe80000100800 */
[----:B------:R-:W3:Y:S04]  /*9810*/  LDL R7, [R1+0xf4] ;  /* 0x0000f40001077983 */ /* 0x000ee80000100800 */
[----:B------:R0:W-:Y:S02]  /*9820*/  STL [R1+0x554], R156 ;  /* 0x0005549c01007387 */ /* 0x0001e40000100800 */
[----:B0-----:R-:W-:-:S05]  /*9830*/  @!P1 IMAD.MOV.U32 R156, RZ, RZ, R184 ;  /* 0x000000ffff9c9224 */ /* 0x001fca00078e00b8 */
[----:B------:R0:W4:Y:S02]  /*9840*/  @!P1 LDG.E.U8 R167, desc[UR44][R156.64] ;  /* 0x0000002c9ca79981 */ /* 0x000124000c1e1100 */
[----:B0-----:R-:W-:Y:S02]  /*9850*/  @!P1 IMAD.MOV.U32 R156, RZ, RZ, R8 ;  /* 0x000000ffff9c9224 */ /* 0x001fe400078e0008 */
[----:B------:R-:W-:-:S05]  /*9860*/  @!P1 IMAD.MOV.U32 R157, RZ, RZ, R166 ;  /* 0x000000ffff9d9224 */ /* 0x000fca00078e00a6 */
[----:B------:R2:W4:Y:S01]  /*9870*/  @!P1 LDG.E.U8 R176, desc[UR44][R156.64] ;  /* 0x0000002c9cb09981 */ /* 0x000522000c1e1100 */
[----:B------:R-:W-:Y:S02]  /*9880*/  LOP3.LUT R23, R23, 0xffff, RZ, 0xc0, !PT ;  /* 0x0000ffff17177812 */ /* 0x000fe400078ec0ff */
[----:B------:R-:W-:Y:S02]  /*9890*/  LOP3.LUT R185, R185, 0xffff, RZ, 0xc0, !PT ;  /* 0x0000ffffb9b97812 */ /* 0x000fe400078ec0ff */
[----:B------:R-:W-:Y:S02]  /*98a0*/  LOP3.LUT R18, R18, 0xffff, RZ, 0xc0, !PT ;  /* 0x0000ffff12127812 */ /* 0x000fe400078ec0ff */
[----:B------:R-:W-:Y:S02]  /*98b0*/  PRMT R23, R23, 0x3340, R185 ;  /* 0x0000334017177816 */ /* 0x000fe400000000b9 */
[----:B------:R-:W-:Y:S01]  /*98c0*/  LOP3.LUT R172, R172, 0xffff, RZ, 0xc0, !PT ;  /* 0x0000ffffacac7812 */ /* 0x000fe200078ec0ff */
[----:B--2---:R-:W-:-:S02]  /*98d0*/  @!P1 IMAD.MOV.U32 R156, RZ, RZ, R5 ;  /* 0x000000ffff9c9224 */ /* 0x004fc400078e0005 */
[----:B---3--:R-:W-:Y:S01]  /*98e0*/  @!P1 IMAD.MOV.U32 R157, RZ, RZ, R7 ;  /* 0x000000ffff9d9224 */ /* 0x008fe200078e0007 */
[----:B----4-:R-:W-:Y:S04]  /*98f0*/  STL [R1+0x5ac], R167 ;  /* 0x0005aca701007387 */ /* 0x010fe80000100800 */
[----:B------:R0:W-:Y:S04]  /*9900*/  STL [R1+0x550], R23 ;  /* 0x0005501701007387 */ /* 0x0001e80000100800 */
[----:B------:R-:W2:Y:S04]  /*9910*/  LDL R166, [R1+0xec] ;  /* 0x0000ec0001a67983 */ /* 0x000ea80000100800 */
[----:B------:R-:W3:Y:S01]  /*9920*/  LDL R8, [R1+0xf0] ;  /* 0x0000f00001087983 */ /* 0x000ee20000100800 */
[----:B0-----:R-:W-:-:S03]  /*9930*/  PRMT R23, R18, 0x3340, R172 ;  /* 0x0000334012177816 */ /* 0x001fc600000000ac */
[----:B------:R-:W-:Y:S04]  /*9940*/  STL [R1+0x5b0], R176 ;  /* 0x0005b0b001007387 */ /* 0x000fe80000100800 */
[----:B------:R0:W-:Y:S04]  /*9950*/  STL [R1+0x54c], R23 ;  /* 0x00054c1701007387 */ /* 0x0001e80000100800 */
[----:B------:R-:W4:Y:S01]  /*9960*/  LDL R167, [R1+0xe4] ;  /* 0x0000e40001a77983 */ /* 0x000f220000100800 */
[----:B------:R-:W-:Y:S02]  /*9970*/  PRMT R18, RZ, 0x7610, R18 ;  /* 0x00007610ff127816 */ /* 0x000fe40000000012 */
[----:B------:R-:W-:Y:S01]  /*9980*/  PRMT R172, RZ, 0x7610, R172 ;  /* 0x00007610ffac7816 */ /* 0x000fe200000000ac */
[----:B------:R-:W4:Y:S04]  /*9990*/  LDL R7, [R1+0xdc] ;  /* 0x0000dc0001077983 */ /* 0x000f280000100800 */
[----:B0-----:R-:W4:Y:S04]  /*99a0*/  LDL R23, [R1+0xe8] ;  /* 0x0000e80001177983 */ /* 0x001f280000100800 */
[----:B------:R2:W4:Y:S01]  /*99b0*/  @!P1 LDG.E.U8 R18, desc[UR44][R156.64] ;  /* 0x0000002c9c129981 */ /* 0x000522000c1e1100 */
[----:B------:R-:W-:-:S02]  /*99c0*/  LOP3.LUT R155, R155, 0xffff, RZ, 0xc0, !PT ;  /* 0x0000ffff9b9b7812 */ /* 0x000fc400078ec0ff */
[----:B------:R-:W-:Y:S01]  /*99d0*/  LOP3.LUT R173, R173, 0xffff, RZ, 0xc0, !PT ;  /* 0x0000ffffadad7812 */ /* 0x000fe200078ec0ff */
[----:B------:R-:W4:Y:S03]  /*99e0*/  LDL R5, [R1+0xe0] ;  /* 0x0000e00001057983 */ /* 0x000f260000100800 */
[----:B------:R-:W-:Y:S02]  /*99f0*/  PRMT R188, R155, 0x3340, R173 ;  /* 0x000033409bbc7816 */ /* 0x000fe400000000ad */
[----:B------:R-:W-:Y:S02]  /*9a00*/  PRMT R155, RZ, 0x7610, R155 ;  /* 0x00007610ff9b7816 */ /* 0x000fe4000000009b */
[----:B------:R-:W-:Y:S02]  /*9a10*/  LOP3.LUT R13, R13, 0xffff, RZ, 0xc0, !PT ;  /* 0x0000ffff0d0d7812 */ /* 0x000fe400078ec0ff */
[----:B------:R-:W-:-:S04]  /*9a20*/  LOP3.LUT R183, R183, 0xffff, RZ, 0xc0, !PT ;  /* 0x0000ffffb7b77812 */ /* 0x000fc800078ec0ff */
[----:B------:R-:W-:Y:S01]  /*9a30*/  PRMT R13, R13, 0x3340, R183 ;  /* 0x000033400d0d7816 */ /* 0x000fe200000000b7 */
[----:B--2---:R-:W-:Y:S02]  /*9a40*/  @!P1 IMAD.MOV.U32 R157, RZ, RZ, R166 ;  /* 0x000000ffff9d9224 */ /* 0x004fe400078e00a6 */
[----:B---3--:R-:W-:-:S05]  /*9a50*/  @!P1 IMAD.MOV.U32 R156, RZ, RZ, R8 ;  /* 0x000000ffff9c9224 */ /* 0x008fca00078e0008 */
[----:B------:R4:W2:Y:S02]  /*9a60*/  @!P1 LDG.E.U8 R172, desc[UR44][R156.64] ;  /* 0x0000002c9cac9981 */ /* 0x0008a4000c1e1100 */
[----:B----4-:R-:W-:Y:S02]  /*9a70*/  @!P1 IMAD.MOV.U32 R157, RZ, RZ, R167 ;  /* 0x000000ffff9d9224 */ /* 0x010fe400078e00a7 */
[----:B------:R-:W-:-:S05]  /*9a80*/  @!P1 IMAD.MOV.U32 R156, RZ, RZ, R23 ;  /* 0x000000ffff9c9224 */ /* 0x000fca00078e0017 */
[----:B------:R0:W3:Y:S04]  /*9a90*/  @!P1 LDG.E.U8 R155, desc[UR44][R156.64] ;  /* 0x0000002c9c9b9981 */ /* 0x0000e8000c1e1100 */
[----:B------:R1:W-:Y:S04]  /*9aa0*/  STL [R1+0x5b4], R18 ;  /* 0x0005b41201007387 */ /* 0x0003e80000100800 */
[----:B------:R4:W-:Y:S04]  /*9ab0*/  STL [R1+0x548], R13 ;  /* 0x0005480d01007387 */ /* 0x0009e80000100800 */
[----:B------:R-:W3:Y:S01]  /*9ac0*/  LDL R8, [R1+0xd8] ;  /* 0x0000d80001087983 */ /* 0x000ee20000100800 */
[----:B------:R-:W-:-:S03]  /*9ad0*/  LOP3.LUT R22, R22, 0xffff, RZ, 0xc0, !PT ;  /* 0x0000ffff16167812 */ /* 0x000fc600078ec0ff */
[----:B------:R-:W3:Y:S01]  /*9ae0*/  LDL R166, [R1+0xd4] ;  /* 0x0000d40001a67983 */ /* 0x000ee20000100800 */
[----:B------:R-:W-:Y:S01]  /*9af0*/  LOP3.LUT R182, R182, 0xffff, RZ, 0xc0, !PT ;  /* 0x0000ffffb6b67812 */ /* 0x000fe200078ec0ff */
[----:B------:R-:W-:Y:S01]  /*9b00*/  @!P1 IMAD.MOV.U32 R23, RZ, RZ, R7 ;  /* 0x000000ffff179224 */ /* 0x000fe200078e0007 */
[----:B0-----:R-:W-:Y:S01]  /*9b10*/  PRMT R156, RZ, 0x7610, R156 ;  /* 0x00007610ff9c7816 */ /* 0x001fe2000000009c */
[----:B--2---:R-:W-:Y:S04]  /*9b20*/  STL [R1+0x5b8], R172 ;  /* 0x0005b8ac01007387 */ /* 0x004fe80000100800 */
[----:B-1----:R-:W2:Y:S04]  /*9b30*/  LDL R18, [R1+0xcc] ;  /* 0x0000cc0001127983 */ /* 0x002ea80000100800 */
[----:B----4-:R-:W4:Y:S04]  /*9b40*/  LDL R13, [R1+0xd0] ;  /* 0x0000d000010d7983 */ /* 0x010f280000100800 */
[----:B---3--:R0:W-:Y:S02]  /*9b50*/  STL [R1+0x5bc], R155 ;  /* 0x0005bc9b01007387 */ /* 0x0081e40000100800 */
[----:B0-----:R-:W-:Y:S01]  /*9b60*/  PRMT R155, R22, 0x3340, R182 ;  /* 0x00003340169b7816 */ /* 0x001fe200000000b6 */
[----:B------:R-:W-:-:S04]  /*9b70*/  @!P1 IMAD.MOV.U32 R22, RZ, RZ, R5 ;  /* 0x000000ffff169224 */ /* 0x000fc800078e0005 */
[----:B------:R0:W-:Y:S04]  /*9b80*/  STL [R1+0x540], R155 ;  /* 0x0005409b01007387 */ /* 0x0001e80000100800 */
[----:B------:R-:W3:Y:S04]  /*9b90*/  LDL R7, [R1+0xc4] ;  /* 0x0000c40001077983 */ /* 0x000ee80000100800 */
[----:B------:R-:W3:Y:S04]  /*9ba0*/  LDL R5, [R1+0xc8] ;  /* 0x0000c80001057983 */ /* 0x000ee80000100800 */
[----:B------:R1:W3:Y:S01]  /*9bb0*/  @!P1 LDG.E.U8 R156, desc[UR44][R22.64] ;  /* 0x0000002c169c9981 */ /* 0x0002e2000c1e1100 */
[----:B------:R-:W-:-:S02]  /*9bc0*/  LOP3.LUT R17, R17, 0xffff, RZ, 0xc0, !PT ;  /* 0x0000ffff11117812 */ /* 0x000fc400078ec0ff */
[----:B------:R-:W-:Y:S01]  /*9bd0*/  LOP3.LUT R169, R169, 0xffff, RZ, 0xc0, !PT ;  /* 0x0000ffffa9a97812 */ /* 0x000fe200078ec0ff */
[----:B------:R-:W3:Y:S01]  /*9be0*/  LDL R167, [R1+0xb4] ;  /* 0x0000b40001a77983 */ /* 0x000ee20000100800 */
[----:B------:R-:W-:Y:S02]  /*9bf0*/  LOP3.LUT R12, R12, 0xffff, RZ, 0xc0, !PT ;  /* 0x0000ffff0c0c7812 */ /* 0x000fe400078ec0ff */
[----:B------:R-:W-:Y:S01]  /*9c00*/  LOP3.LUT R174, R174, 0xffff, RZ, 0xc0, !PT ;  /* 0x0000ffffaeae7812 */ /* 0x000fe200078ec0ff */
[----:B------:R-:W3:Y:S01]  /*9c10*/  LDL R175, [R1+0xa4] ;  /* 0x0000a40001af7983 */ /* 0x000ee20000100800 */
[----:B-1----:R-:W-:-:S03]  /*9c20*/  @!P1 IMAD.MOV.U32 R22, RZ, RZ, R8 ;  /* 0x000000ffff169224 */ /* 0x002fc600078e0008 */
[----:B------:R-:W3:Y:S01]  /*9c30*/  LDL R8, [R1+0xc0] ;  /* 0x0000c00001087983 */ /* 0x000ee20000100800 */
[----:B------:R-:W-:Y:S01]  /*9c40*/  PRMT R182, R17, 0x3340, R169 ;  /* 0x0000334011b67816 */ /* 0x000fe200000000a9 */
[----:B------:R-:W-:Y:S01]  /*9c50*/  @!P1 IMAD.MOV.U32 R23, RZ, RZ, R166 ;  /* 0x000000ffff179224 */ /* 0x000fe200078e00a6 */
[----:B------:R-:W-:Y:S01]  /*9c60*/  PRMT R17, RZ, 0x7610, R17 ;  /* 0x00007610ff117816 */ /* 0x000fe20000000011 */
[----:B------:R-:W3:Y:S01]  /*9c70*/  LDL R169, [R1+0xbc] ;  /* 0x0000bc0001a97983 */ /* 0x000ee20000100800 */
[----:B------:R-:W-:-:S04]  /*9c80*/  PRMT R168, R12, 0x3340, R174 ;  /* 0x000033400ca87816 */ /* 0x000fc800000000ae */
[----:B------:R1:W3:Y:S02]  /*9c90*/  @!P1 LDG.E.U8 R17, desc[UR44][R22.64] ;  /* 0x0000002c16119981 */ /* 0x0002e4000c1e1100 */
[----:B-1----:R-:W-:Y:S02]  /*9ca0*/  PRMT R22, RZ, 0x7610, R22 ;  /* 0x00007610ff167816 */ /* 0x002fe40000000016 */
[----:B------:R-:W-:Y:S01]  /*9cb0*/  PRMT R23, RZ, 0x7610, R23 ;  /* 0x00007610ff177816 */ /* 0x000fe20000000017 */
[----:B----4-:R-:W-:Y:S02]  /*9cc0*/  @!P1 IMAD.MOV.U32 R12, RZ, RZ, R13 ;  /* 0x000000ffff0c9224 */ /* 0x010fe400078e000d */
[----:B--2---:R-:W-:Y:S02]  /*9cd0*/  @!P1 IMAD.MOV.U32 R13, RZ, RZ, R18 ;  /* 0x000000ffff0d9224 */ /* 0x004fe400078e0012 */
[----:B------:R-:W2:Y:S04]  /*9ce0*/  LDL R18, [R1+0xb8] ;  /* 0x0000b80001127983 */ /* 0x000ea80000100800 */
[----:B------:R3:W4:Y:S02]  /*9cf0*/  @!P1 LDG.E.U8 R22, desc[UR44][R12.64] ;  /* 0x0000002c0c169981 */ /* 0x000724000c1e1100 */
[----:B---3--:R-:W-:-:S02]  /*9d00*/  @!P1 IMAD.MOV.U32 R13, RZ, RZ, R7 ;  /* 0x000000ffff0d9224 */ /* 0x008fc400078e0007 */
[----:B------:R-:W3:Y:S01]  /*9d10*/  LDL R7, [R1+0xac] ;  /* 0x0000ac0001077983 */ /* 0x000ee20000100800 */
[----:B------:R-:W-:-:S03]  /*9d20*/  @!P1 IMAD.MOV.U32 R12, RZ, RZ, R5 ;  /* 0x000000ffff0c9224 */ /* 0x000fc600078e0005 */
[----:B------:R-:W4:Y:S04]  /*9d30*/  LDL R5, [R1+0xb0] ;  /* 0x0000b00001057983 */ /* 0x000f280000100800 */
[----:B------:R1:W4:Y:S02]  /*9d40*/  @!P1 LDG.E.U8 R23, desc[UR44][R12.64] ;  /* 0x0000002c0c179981 */ /* 0x000324000c1e1100 */
[----:B-1----:R-:W-:Y:S02]  /*9d50*/  @!P1 IMAD.MOV.U32 R12, RZ, RZ, R8 ;  /* 0x000000ffff0c9224 */ /* 0x002fe400078e0008 */
[----:B------:R-:W4:Y:S01]  /*9d60*/  LDL R8, [R1+0xa8] ;  /* 0x0000a80001087983 */ /* 0x000f220000100800 */
[----:B------:R-:W-:Y:S02]  /*9d70*/  LOP3.LUT R21, R21, 0xffff, RZ, 0xc0, !PT ;  /* 0x0000ffff15157812 */ /* 0x000fe400078ec0ff */
[----:B------:R-:W-:Y:S01]  /*9d80*/  LOP3.LUT R180, R180, 0xffff, RZ, 0xc0, !PT ;  /* 0x0000ffffb4b47812 */ /* 0x000fe200078ec0ff */
[----:B------:R-:W-:Y:S01]  /*9d90*/  @!P1 IMAD.MOV.U32 R13, RZ, RZ, R169 ;  /* 0x000000ffff0d9224 */ /* 0x000fe200078e00a9 */
[----:B------:R-:W-:Y:S01]  /*9da0*/  LOP3.LUT R16, R16, 0xffff, RZ, 0xc0, !PT ;  /* 0x0000ffff10107812 */ /* 0x000fe200078ec0ff */
[----:B------:R-:W4:Y:S01]  /*9db0*/  LDL R169, [R1+0x9c] ;  /* 0x00009c0001a97983 */ /* 0x000f220000100800 */
[----:B------:R-:W-:-:S02]  /*9dc0*/  PRMT R166, R21, 0x3340, R180 ;  /* 0x0000334015a67816 */ /* 0x000fc400000000b4 */
[----:B------:R-:W-:Y:S02]  /*9dd0*/  PRMT R21, RZ, 0x7610, R21 ;  /* 0x00007610ff157816 */ /* 0x000fe40000000015 */
[----:B------:R-:W-:Y:S02]  /*9de0*/  LOP3.LUT R170, R170, 0xffff, RZ, 0xc0, !PT ;  /* 0x0000ffffaaaa7812 */ /* 0x000fe400078ec0ff */
[----:B------:R-:W-:Y:S02]  /*9df0*/  LOP3.LUT R154, R154, 0xffff, RZ, 0xc0, !PT ;  /* 0x0000ffff9a9a7812 */ /* 0x000fe400078ec0ff */
[----:B------:R-:W-:Y:S01]  /*9e00*/  PRMT R183, R16, 0x3340, R170 ;  /* 0x0000334010b77816 */ /* 0x000fe200000000aa */
[----:B------:R1:W4:Y:S01]  /*9e10*/  @!P1 LDG.E.U8 R21, desc[UR44][R12.64] ;  /* 0x0000002c0c159981 */ /* 0x000322000c1e1100 */
[----:B------:R-:W-:Y:S02]  /*9e20*/  PRMT R16, RZ, 0x7610, R16 ;  /* 0x00007610ff107816 */ /* 0x000fe40000000010 */
[----:B------:R-:W-:Y:S01]  /*9e30*/  LOP3.LUT R181, R181, 0xffff, RZ, 0xc0, !PT ;  /* 0x0000ffffb5b57812 */ /* 0x000fe200078ec0ff */
[----:B-1----:R-:W-:-:S03]  /*9e40*/  @!P1 IMAD.MOV.U32 R13, RZ, RZ, R167 ;  /* 0x000000ffff0d9224 */ /* 0x002fc600078e00a7 */
[----:B0-----:R-:W-:Y:S01]  /*9e50*/  PRMT R155, R154, 0x3340, R181 ;  /* 0x000033409a9b7816 */ /* 0x001fe200000000b5 */
[----:B------:R-:W4:Y:S01]  /*9e60*/  LDL R167, [R1+0xa0] ;  /* 0x0000a00001a77983 */ /* 0x000f220000100800 */
[----:B------:R-:W-:Y:S02]  /*9e70*/  PRMT R154, RZ, 0x7610, R154 ;  /* 0x00007610ff9a7816 */ /* 0x000fe4000000009a */
[----:B------:R-:W-:Y:S02]  /*9e80*/  LOP3.LUT R11, R11, 0xffff, RZ, 0xc0, !PT ;  /* 0x0000ffff0b0b7812 */ /* 0x000fe400078ec0ff */
[----:B------:R-:W-:Y:S02]  /*9e90*/  LOP3.LUT R158, R158, 0xffff, RZ, 0xc0, !PT ;  /* 0x0000ffff9e9e7812 */ /* 0x000fe400078ec0ff */
[----:B------:R-:W-:Y:S02]  /*9ea0*/  LOP3.LUT R163, R163, 0xffff, RZ, 0xc0, !PT ;  /* 0x0000ffffa3a37812 */ /* 0x000fe400078ec0ff */
[----:B------:R-:W-:-:S02]  /*9eb0*/  LOP3.LUT R20, R20, 0xffff, RZ, 0xc0, !PT ;  /* 0x0000ffff14147812 */ /* 0x000fc400078ec0ff */
[----:B------:R-:W-:Y:S02]  /*9ec0*/  PRMT R172, R11, 0x3340, R158 ;  /* 0x000033400bac7816 */ /* 0x000fe4000000009e */
[----:B------:R-:W4:Y:S01]  /*9ed0*/  LDL R11, [R1+0x8c] ;  /* 0x00008c00010b7983 */ /* 0x000f220000100800 */
[----:B------:R-:W-:-:S03]  /*9ee0*/  PRMT R184, R20, 0x3340, R163 ;  /* 0x0000334014b87816 */ /* 0x000fc600000000a3 */
[----:B------:R-:W4:Y:S01]  /*9ef0*/  LDL R163, [R1+0x88] ;  /* 0x0000880001a37983 */ /* 0x000f220000100800 */
[----:B--2---:R-:W-:-:S03]  /*9f00*/  @!P1 IMAD.MOV.U32 R12, RZ, RZ, R18 ;  /* 0x000000ffff0c9224 */ /* 0x004fc600078e0012 */
[----:B------:R-:W2:Y:S04]  /*9f10*/  LDL R18, [R1+0x94] ;  /* 0x0000940001127983 */ /* 0x000ea80000100800 */
[----:B------:R3:W2:Y:S02]  /*9f20*/  @!P1 LDG.E.U8 R16, desc[UR44][R12.64] ;  /* 0x0000002c0c109981 */ /* 0x0006a4000c1e1100 */
[----:B---3--:R-:W-:Y:S02]  /*9f30*/  @!P1 IMAD.MOV.U32 R13, RZ, RZ, R7 ;  /* 0x000000ffff0d9224 */ /* 0x008fe400078e0007 */
[----:B------:R-:W3:Y:S01]  /*9f40*/  LDL R7, [R1+0x98] ;  /* 0x0000980001077983 */ /* 0x000ee20000100800 */
[----:B----4-:R-:W-:-:S05]  /*9f50*/  @!P1 IMAD.MOV.U32 R12, RZ, RZ, R5 ;  /* 0x000000ffff0c9224 */ /* 0x010fca00078e0005 */
[----:B------:R0:W4:Y:S02]  /*9f60*/  @!P1 LDG.E.U8 R154, desc[UR44][R12.64] ;  /* 0x0000002c0c9a9981 */ /* 0x000124000c1e1100 */
[----:B0-----:R-:W-:Y:S02]  /*9f70*/  @!P1 IMAD.MOV.U32 R12, RZ, RZ, R8 ;  /* 0x000000ffff0c9224 */ /* 0x001fe400078e0008 */
[----:B------:R-:W4:Y:S01]  /*9f80*/  LDL R8, [R1+0x90] ;  /* 0x0000900001087983 */ /* 0x000f220000100800 */
[----:B------:R-:W-:Y:S02]  /*9f90*/  LOP3.LUT R153, R153, 0xffff, RZ, 0xc0, !PT ;  /* 0x0000ffff99997812 */ /* 0x000fe400078ec0ff */
[----:B------:R-:W-:Y:S01]  /*9fa0*/  LOP3.LUT R179, R179, 0xffff, RZ, 0xc0, !PT ;  /* 0x0000ffffb3b37812 */ /* 0x000fe200078ec0ff */
[----:B------:R-:W-:-:S03]  /*9fb0*/  @!P1 IMAD.MOV.U32 R13, RZ, RZ, R175 ;  /* 0x000000ffff0d9224 */ /* 0x000fc600078e00af */
[----:B------:R-:W-:Y:S02]  /*9fc0*/  PRMT R5, R153, 0x3340, R179 ;  /* 0x0000334099057816 */ /* 0x000fe400000000b3 */
[----:B------:R-:W-:Y:S02]  /*9fd0*/  PRMT R153, RZ, 0x7610, R153 ;  /* 0x00007610ff997816 */ /* 0x000fe40000000099 */
[----:B------:R-:W-:-:S04]  /*9fe0*/  PRMT R20, RZ, 0x7610, R20 ;  /* 0x00007610ff147816 */ /* 0x000fc80000000014 */
[----:B------:R0:W4:Y:S01]  /*9ff0*/  @!P1 LDG.E.U8 R153, desc[UR44][R12.64] ;  /* 0x0000002c0c999981 */ /* 0x000122000c1e1100 */
[----:B------:R-:W-:Y:S02]  /*a000*/  LOP3.LUT R10, R10, 0xffff, RZ, 0xc0, !PT ;  /* 0x0000ffff0a0a7812 */ /* 0x000fe400078ec0ff */
[----:B------:R-:W-:Y:S01]  /*a010*/  LOP3.LUT R164, R164, 0xffff, RZ, 0xc0, !PT ;  /* 0x0000ffffa4a47812 */ /* 0x000fe200078ec0ff */
[----:B0-----:R-:W-:Y:S02]  /*a020*/  @!P1 IMAD.MOV.U32 R13, RZ, RZ, R169 ;  /* 0x000000ffff0d9224 */ /* 0x001fe400078e00a9 */
[----:B------:R-:W-:Y:S01]  /*a030*/  @!P1 IMAD.MOV.U32 R12, RZ, RZ, R167 ;  /* 0x000000ffff0c9224 */ /* 0x000fe200078e00a7 */
[----:B------:R-:W4:Y:S01]  /*a040*/  LDL R169, [R1+0x84] ;  /* 0x0000840001a97983 */ /* 0x000f220000100800 */
[----:B------:R-:W-:-:S03]  /*a050*/  PRMT R158, RZ, 0x7610, R158 ;  /* 0x00007610ff9e7816 */ /* 0x000fc6000000009e */
[----:B------:R2:W4:Y:S04]  /*a060*/  @!P1 LDG.E.U8 R20, desc[UR44][R12.64] ;  /* 0x0000002c0c149981 */ /* 0x000528000c1e1100 */
[----:B------:R-:W4:Y:S01]  /*a070*/  LDL R167, [R1+0x7c] ;  /* 0x00007c0001a77983 */ /* 0x000f220000100800 */
[----:B------:R-:W-:Y:S02]  /*a080*/  LOP3.LUT R15, R15, 0xffff, RZ, 0xc0, !PT ;  /* 0x0000ffff0f0f7812 */ /* 0x000fe400078ec0ff */
[----:B------:R-:W-:-:S04]  /*a090*/  LOP3.LUT R171, R171, 0xffff, RZ, 0xc0, !PT ;  /* 0x0000ffffabab7812 */ /* 0x000fc800078ec0ff */
[----:B------:R-:W-:Y:S02]  /*a0a0*/  PRMT R175, R15, 0x3340, R171 ;  /* 0x000033400faf7816 */ /* 0x000fe400000000ab */
[----:B------:R-:W4:Y:S01]  /*a0b0*/  LDL R15, [R1+0x78] ;  /* 0x00007800010f7983 */ /* 0x000f220000100800 */
[----:B------:R-:W-:Y:S01]  /*a0c0*/  PRMT R157, RZ, 0x7610, R157 ;  /* 0x00007610ff9d7816 */ /* 0x000fe2000000009d */
[----:B--2---:R-:W-:Y:S01]  /*a0d0*/  @!P1 IMAD.MOV.U32 R13, RZ, RZ, R18 ;  /* 0x000000ffff0d9224 */ /* 0x004fe200078e0012 */
[----:B------:R-:W-:Y:S01]  /*a0e0*/  PRMT R18, R10, 0x3340, R164 ;  /* 0x000033400a127816 */ /* 0x000fe200000000a4 */
[----:B---3--:R-:W-:Y:S02]  /*a0f0*/  @!P1 IMAD.MOV.U32 R12, RZ, RZ, R7 ;  /* 0x000000ffff0c9224 */ /* 0x008fe400078e0007 */
[----:B------:R-:W2:Y:S04]  /*a100*/  LDL R7, [R1+0x80] ;  /* 0x0000800001077983 */ /* 0x000ea80000100800 */
[----:B------:R-:W3:Y:S01]  /*a110*/  @!P1 LDG.E.U8 R157, desc[UR44][R12.64] ;  /* 0x0000002c0c9d9981 */ /* 0x000ee2000c1e1100 */
[----:B----4-:R-:W-:-:S05]  /*a120*/  @!P1 IMAD.MOV.U32 R10, RZ, RZ, R8 ;  /* 0x000000ffff0a9224 */ /* 0x010fca00078e0008 */
[----:B------:R0:W4:Y:S02]  /*a130*/  @!P1 LDG.E.U8 R158, desc[UR44][R10.64] ;  /* 0x0000002c0a9e9981 */ /* 0x000124000c1e1100 */
[----:B0-----:R-:W-:Y:S02]  /*a140*/  @!P1 IMAD.MOV.U32 R10, RZ, RZ, R163 ;  /* 0x000000ffff0a9224 */ /* 0x001fe400078e00a3 */
[----:B------:R-:W3:Y:S04]  /*a150*/  LDL R163, [R1+0x74] ;  /* 0x0000740001a37983 */ /* 0x000ee80000100800 */
[----:B------:R-:W4:Y:S04]  /*a160*/  LDL.LU R181, [R1+0xc] ;  /* 0x00000c0001b57983 */ /* 0x000f280000300800 */
[----:B------:R-:W4:Y:S04]  /*a170*/  LDL.LU R186, [R1] ;  /* 0x0000000001ba7983 */ /* 0x000f280000300800 */
[----:B------:R-:W4:Y:S04]  /*a180*/  LDL R13, [R1+0x6c] ;  /* 0x00006c00010d7983 */ /* 0x000f280000100800 */
[----:B------:R-:W4:Y:S01]  /*a190*/  LDL R12, [R1+0x70] ;  /* 0x00007000010c7983 */ /* 0x000f220000100800 */
[----:B------:R-:W-:-:S02]  /*a1a0*/  LOP3.LUT R152, R152, 0xffff, RZ, 0xc0, !PT ;  /* 0x0000ffff98987812 */ /* 0x000fc400078ec0ff */
[----:B------:R-:W-:Y:S01]  /*a1b0*/  LOP3.LUT R178, R178, 0xffff, RZ, 0xc0, !PT ;  /* 0x0000ffffb2b27812 */ /* 0x000fe200078ec0ff */
[----:B------:R-:W-:Y:S01]  /*a1c0*/  @!P1 IMAD.MOV.U32 R11, RZ, RZ, R169 ;  /* 0x000000ffff0b9224 */ /* 0x000fe200078e00a9 */
[----:B------:R-:W-:Y:S01]  /*a1d0*/  LOP3.LUT R19, R19, 0xffff, RZ, 0xc0, !PT ;  /* 0x0000ffff13137812 */ /* 0x000fe200078ec0ff */
[----:B------:R-:W4:Y:S01]  /*a1e0*/  LDL.LU R169, [R1+0x10] ;  /* 0x0000100001a97983 */ /* 0x000f220000300800 */
[----:B------:R-:W-:Y:S02]  /*a1f0*/  PRMT R8, R152, 0x3340, R178 ;  /* 0x0000334098087816 */ /* 0x000fe400000000b2 */
[----:B------:R-:W-:Y:S02]  /*a200*/  PRMT R152, RZ, 0x7610, R152 ;  /* 0x00007610ff987816 */ /* 0x000fe40000000098 */
[----:B------:R-:W-:-:S04]  /*a210*/  LOP3.LUT R162, R162, 0xffff, RZ, 0xc0, !PT ;  /* 0x0000ffffa2a27812 */ /* 0x000fc800078ec0ff */
[----:B------:R-:W-:Y:S01]  /*a220*/  PRMT R185, R19, 0x3340, R162 ;  /* 0x0000334013b97816 */ /* 0x000fe200000000a2 */
[----:B------:R0:W4:Y:S01]  /*a230*/  @!P1 LDG.E.U8 R152, desc[UR44][R10.64] ;  /* 0x0000002c0a989981 */ /* 0x000122000c1e1100 */
[----:B------:R-:W-:-:S03]  /*a240*/  PRMT R19, RZ, 0x7610, R19 ;  /* 0x00007610ff137816 */ /* 0x000fc60000000013 */
[----:B------:R-:W4:Y:S01]  /*a250*/  LDL R162, [R1+0x68] ;  /* 0x0000680001a27983 */ /* 0x000f220000100800 */
[----:B0-----:R-:W-:Y:S01]  /*a260*/  @!P1 IMAD.MOV.U32 R11, RZ, RZ, R167 ;  /* 0x000000ffff0b9224 */ /* 0x001fe200078e00a7 */
[----:B------:R-:W-:Y:S02]  /*a270*/  LOP3.LUT R14, R14, 0xffff, RZ, 0xc0, !PT ;  /* 0x0000ffff0e0e7812 */ /* 0x000fe400078ec0ff */
[----:B------:R-:W-:Y:S02]  /*a280*/  LOP3.LUT R165, R165, 0xffff, RZ, 0xc0, !PT ;  /* 0x0000ffffa5a57812 */ /* 0x000fe400078ec0ff */
[----:B------:R-:W-:Y:S01]  /*a290*/  PRMT R164, RZ, 0x7610, R164 ;  /* 0x00007610ffa47816 */ /* 0x000fe200000000a4 */
[----:B--2---:R-:W-:-:S05]  /*a2a0*/  @!P1 IMAD.MOV.U32 R10, RZ, RZ, R7 ;  /* 0x000000ffff0a9224 */ /* 0x004fca00078e0007 */
[----:B------:R0:W2:Y:S01]  /*a2b0*/  @!P1 LDG.E.U8 R19, desc[UR44][R10.64] ;  /* 0x0000002c0a139981 */ /* 0x0000a2000c1e1100 */
[----:B------:R-:W-:-:S03]  /*a2c0*/  PRMT R7, R14, 0x3340, R165 ;  /* 0x000033400e077816 */ /* 0x000fc600000000a5 */
[----:B------:R-:W2:Y:S01]  /*a2d0*/  LDL R14, [R1+0x60] ;  /* 0x00006000010e7983 */ /* 0x000ea20000100800 */
[----:B0-----:R-:W-:-:S03]  /*a2e0*/  @!P1 IMAD.MOV.U32 R10, RZ, RZ, R15 ;  /* 0x000000ffff0a9224 */ /* 0x001fc600078e000f */
[----:B------:R-:W2:Y:S01]  /*a2f0*/  LDL R15, [R1+0x5c] ;  /* 0x00005c00010f7983 */ /* 0x000ea20000100800 */
[----:B---3--:R-:W-:-:S03]  /*a300*/  @!P1 IMAD.MOV.U32 R11, RZ, RZ, R163 ;  /* 0x000000ffff0b9224 */ /* 0x008fc600078e00a3 */
[----:B------:R-:W3:Y:S04]  /*a310*/  LDL R163, [R1+0x64] ;  /* 0x0000640001a37983 */ /* 0x000ee80000100800 */
[----:B------:R-:W2:Y:S04]  /*a320*/  LDL.LU R167, [R1+0x4] ;  /* 0x0000040001a77983 */ /* 0x000ea80000300800 */
[----:B------:R4:W2:Y:S04]  /*a330*/  @!P1 LDG.E.U8 R164, desc[UR44][R10.64] ;  /* 0x0000002c0aa49981 */ /* 0x0008a8000c1e1100 */
[----:B------:R-:W2:Y:S01]  /*a340*/  LDL.LU R187, [R1+0x8] ;  /* 0x0000080001bb7983 */ /* 0x000ea20000300800 */
[----:B----4-:R-:W-:-:S02]  /*a350*/  @!P1 IMAD.MOV.U32 R10, RZ, RZ, R12 ;  /* 0x000000ffff0a9224 */ /* 0x010fc400078e000c */
[----:B------:R-:W-:Y:S01]  /*a360*/  @!P1 IMAD.MOV.U32 R11, RZ, RZ, R13 ;  /* 0x000000ffff0b9224 */ /* 0x000fe200078e000d */
[----:B------:R-:W4:Y:S04]  /*a370*/  LDL R12, [R1+0x58] ;  /* 0x00005800010c7983 */ /* 0x000f280000100800 */
[----:B------:R-:W4:Y:S01]  /*a380*/  LDL R13, [R1+0x54] ;  /* 0x00005400010d7983 */ /* 0x000f220000100800 */
[----:B------:R-:W-:Y:S02]  /*a390*/  LOP3.LUT R9, R9, 0xffff, RZ, 0xc0, !PT ;  /* 0x0000ffff09097812 */ /* 0x000fe400078ec0ff */
[----:B------:R-:W-:-:S04]  /*a3a0*/  LOP3.LUT R160, R160, 0xffff, RZ, 0xc0, !PT ;  /* 0x0000ffffa0a07812 */ /* 0x000fc800078ec0ff */
[----:B------:R-:W-:Y:S02]  /*a3b0*/  PRMT R176, R9, 0x3340, R160 ;  /* 0x0000334009b07816 */ /* 0x000fe400000000a0 */
[----:B------:R-:W-:Y:S01]  /*a3c0*/  PRMT R9, RZ, 0x7610, R9 ;  /* 0x00007610ff097816 */ /* 0x000fe20000000009 */
[----:B------:R-:W4:Y:S01]  /*a3d0*/  LDL R160, [R1+0x50] ;  /* 0x0000500001a07983 */ /* 0x000f220000100800 */
[----:B------:R-:W-:-:S04]  /*a3e0*/  LOP3.LUT R177, R177, 0xffff, RZ, 0xc0, !PT ;  /* 0x0000ffffb1b17812 */ /* 0x000fc800078ec0ff */
[----:B------:R0:W4:Y:S01]  /*a3f0*/  @!P1 LDG.E.U8 R9, desc[UR44][R10.64] ;  /* 0x0000002c0a099981 */ /* 0x000122000c1e1100 */
[----:B------:R-:W-:Y:S02]  /*a400*/  PRMT R165, RZ, 0x7610, R165 ;  /* 0x00007610ffa57816 */ /* 0x000fe400000000a5 */
[----:B0-----:R-:W-:-:S04]  /*a410*/  LOP3.LUT R10, R6, 0xffff, RZ, 0xc0, !PT ;  /* 0x0000ffff060a7812 */ /* 0x001fc800078ec0ff */
[----:B------:R-:W-:Y:S01]  /*a420*/  PRMT R6, R10, 0x3340, R177 ;  /* 0x000033400a067816 */ /* 0x000fe200000000b1 */
[----:B------:R-:W-:Y:S02]  /*a430*/  @!P1 IMAD.MOV.U32 R10, RZ, RZ, R162 ;  /* 0x000000ffff0a9224 */ /* 0x000fe400078e00a2 */
[----:B------:R-:W4:Y:S01]  /*a440*/  LDL R162, [R1+0x4c] ;  /* 0x00004c0001a27983 */ /* 0x000f220000100800 */
[----:B------:R-:W-:Y:S01]  /*a450*/  PRMT R173, RZ, 0x7610, R173 ;  /* 0x00007610ffad7816 */ /* 0x000fe200000000ad */
[----:B---3--:R-:W-:-:S05]  /*a460*/  @!P1 IMAD.MOV.U32 R11, RZ, RZ, R163 ;  /* 0x000000ffff0b9224 */ /* 0x008fca00078e00a3 */
[----:B------:R0:W3:Y:S02]  /*a470*/  @!P1 LDG.E.U8 R165, desc[UR44][R10.64] ;  /* 0x0000002c0aa59981 */ /* 0x0000e4000c1e1100 */
[----:B0-----:R-:W-:Y:S02]  /*a480*/  LOP3.LUT R10, R181, 0xffff, RZ, 0xc0, !PT ;  /* 0x0000ffffb50a7812 */ /* 0x001fe400078ec0ff */
[----:B------:R-:W-:-:S04]  /*a490*/  LOP3.LUT R11, R186, 0xffff, RZ, 0xc0, !PT ;  /* 0x0000ffffba0b7812 */ /* 0x000fc800078ec0ff */
[----:B------:R-:W-:Y:S01]  /*a4a0*/  PRMT R186, R10, 0x3340, R11 ;  /* 0x000033400aba7816 */ /* 0x000fe2000000000b */
[----:B--2---:R-:W-:Y:S02]  /*a4b0*/  @!P1 IMAD.MOV.U32 R10, RZ, RZ, R14 ;  /* 0x000000ffff0a9224 */ /* 0x004fe400078e000e */
[----:B------:R-:W-:Y:S01]  /*a4c0*/  @!P1 IMAD.MOV.U32 R11, RZ, RZ, R15 ;  /* 0x000000ffff0b9224 */ /* 0x000fe200078e000f */
[----:B------:R-:W2:Y:S04]  /*a4d0*/  LDL R14, [R1+0x48] ;  /* 0x00004800010e7983 */ /* 0x000ea80000100800 */
[----:B------:R-:W3:Y:S04]  /*a4e0*/  LDL R15, [R1+0x44] ;  /* 0x00004400010f7983 */ /* 0x000ee80000100800 */
[----:B------:R0:W3:Y:S02]  /*a4f0*/  @!P1 LDG.E.U8 R173, desc[UR44][R10.64] ;  /* 0x0000002c0aad9981 */ /* 0x0000e4000c1e1100 */
[----:B0-----:R-:W-:-:S02]  /*a500*/  LOP3.LUT R10, R169, 0xffff, RZ, 0xc0, !PT ;  /* 0x0000ffffa90a7812 */ /* 0x001fc400078ec0ff */
[----:B------:R-:W-:-:S04]  /*a510*/  LOP3.LUT R11, R4, 0xffff, RZ, 0xc0, !PT ;  /* 0x0000ffff040b7812 */ /* 0x000fc800078ec0ff */
[----:B------:R-:W-:Y:S01]  /*a520*/  PRMT R4, R10, 0x3340, R11 ;  /* 0x000033400a047816 */ /* 0x000fe2000000000b */
[----:B----4-:R-:W-:Y:S02]  /*a530*/  @!P1 IMAD.MOV.U32 R10, RZ, RZ, R12 ;  /* 0x000000ffff0a9224 */ /* 0x010fe400078e000c */
[----:B------:R-:W-:Y:S01]  /*a540*/  @!P1 IMAD.MOV.U32 R11, RZ, RZ, R13 ;  /* 0x000000ffff0b9224 */ /* 0x000fe200078e000d */
[----:B------:R-:W4:Y:S04]  /*a550*/  LDL R12, [R1+0x40] ;  /* 0x00004000010c7983 */ /* 0x000f280000100800 */
[----:B------:R-:W4:Y:S01]  /*a560*/  LDL R13, [R1+0x3c] ;  /* 0x00003c00010d7983 */ /* 0x000f220000100800 */
[----:B------:R-:W-:Y:S02]  /*a570*/  PRMT R174, RZ, 0x7610, R174 ;  /* 0x00007610ffae7816 */ /* 0x000fe400000000ae */
[----:B------:R-:W-:-:S04]  /*a580*/  LOP3.LUT R251, R251, 0xffff, RZ, 0xc0, !PT ;  /* 0x0000fffffbfb7812 */ /* 0x000fc800078ec0ff */
[----:B------:R0:W4:Y:S01]  /*a590*/  @!P1 LDG.E.U8 R174, desc[UR44][R10.64] ;  /* 0x0000002c0aae9981 */ /* 0x000122000c1e1100 */
[----:B------:R-:W-:Y:S02]  /*a5a0*/  PRMT R177, RZ, 0x7610, R177 ;  /* 0x00007610ffb17816 */ /* 0x000fe400000000b1 */
[----:B0-----:R-:W-:Y:S01]  /*a5b0*/  LOP3.LUT R10, R167, 0xffff, RZ, 0xc0, !PT ;  /* 0x0000ffffa70a7812 */ /* 0x001fe200078ec0ff */
[----:B------:R-:W-:-:S03]  /*a5c0*/  @!P1 IMAD.MOV.U32 R11, RZ, RZ, R162 ;  /* 0x000000ffff0b9224 */ /* 0x000fc600078e00a2 */
[----:B------:R-:W-:Y:S01]  /*a5d0*/  PRMT R167, R10, 0x3340, R251 ;  /* 0x000033400aa77816 */ /* 0x000fe200000000fb */
[----:B------:R-:W-:-:S05]  /*a5e0*/  @!P1 IMAD.MOV.U32 R10, RZ, RZ, R160 ;  /* 0x000000ffff0a9224 */ /* 0x000fca00078e00a0 */
[----:B------:R0:W4:Y:S01]  /*a5f0*/  @!P1 LDG.E.U8 R177, desc[UR44][R10.64] ;  /* 0x0000002c0ab19981 */ /* 0x000122000c1e1100 */
[----:B------:R-:W-:Y:S02]  /*a600*/  PRMT R178, RZ, 0x7610, R178 ;  /* 0x00007610ffb27816 */ /* 0x000fe400000000b2 */
[----:B0-----:R-:W-:Y:S02]  /*a610*/  LOP3.LUT R10, R187, 0xffff, RZ, 0xc0, !PT ;  /* 0x0000ffffbb0a7812 */ /* 0x001fe400078ec0ff */
[----:B------:R-:W-:Y:S02]  /*a620*/  LOP3.LUT R11, R3, 0xffff, RZ, 0xc0, !PT ;  /* 0x0000ffff030b7812 */ /* 0x000fe400078ec0ff */
[----:B------:R-:W4:Y:S02]  /*a630*/  LDL.LU R3, [R1+0x34] ;  /* 0x0000340001037983 */ /* 0x000f240000300800 */
[----:B------:R-:W-:Y:S02]  /*a640*/  PRMT R251, R10, 0x3340, R11 ;  /* 0x000033400afb7816 */ /* 0x000fe4000000000b */
[----:B------:R-:W4:Y:S01]  /*a650*/  LDL R160, [R1+0x38] ;  /* 0x0000380001a07983 */ /* 0x000f220000100800 */
[----:B------:R-:W-:-:S02]  /*a660*/  LOP3.LUT R247, R247, 0xffff, RZ, 0xc0, !PT ;  /* 0x0000fffff7f77812 */ /* 0x000fc400078ec0ff */
[----:B------:R-:W-:Y:S02]  /*a670*/  PRMT R179, RZ, 0x7610, R179 ;  /* 0x00007610ffb37816 */ /* 0x000fe400000000b3 */
[----:B------:R-:W-:Y:S02]  /*a680*/  LOP3.LUT R252, R252, 0xffff, RZ, 0xc0, !PT ;  /* 0x0000fffffcfc7812 */ /* 0x000fe400078ec0ff */
[----:B------:R-:W-:-:S04]  /*a690*/  LOP3.LUT R245, R245, 0xffff, RZ, 0xc0, !PT ;  /* 0x0000fffff5f57812 */ /* 0x000fc800078ec0ff */
[----:B------:R-:W-:Y:S01]  /*a6a0*/  PRMT R245, R252, 0x3340, R245 ;  /* 0x00003340fcf57816 */ /* 0x000fe200000000f5 */
[----:B--2---:R-:W-:Y:S02]  /*a6b0*/  @!P1 IMAD.MOV.U32 R10, RZ, RZ, R14 ;  /* 0x000000ffff0a9224 */ /* 0x004fe400078e000e */
[----:B---3--:R-:W-:Y:S02]  /*a6c0*/  @!P1 IMAD.MOV.U32 R11, RZ, RZ, R15 ;  /* 0x000000ffff0b9224 */ /* 0x008fe400078e000f */
[----:B------:R-:W2:Y:S04]  /*a6d0*/  LDL R15, [R1+0x30] ;  /* 0x00003000010f7983 */ /* 0x000ea80000100800 */
[----:B------:R0:W3:Y:S02]  /*a6e0*/  @!P1 LDG.E.U8 R178, desc[UR44][R10.64] ;  /* 0x0000002c0ab29981 */ /* 0x0000e4000c1e1100 */
[----:B0-----:R-:W-:-:S02]  /*a6f0*/  LOP3.LUT R10, R2, 0xffff, RZ, 0xc0, !PT ;  /* 0x0000ffff020a7812 */ /* 0x001fc400078ec0ff */
[----:B------:R-:W3:Y:S02]  /*a700*/  LDL.LU R2, [R1+0x2c] ;  /* 0x00002c0001027983 */ /* 0x000ee40000300800 */
[----:B------:R-:W-:Y:S02]  /*a710*/  PRMT R187, R10, 0x3340, R247 ;  /* 0x000033400abb7816 */ /* 0x000fe400000000f7 */
[----:B------:R-:W3:Y:S01]  /*a720*/  LDL R14, [R1+0x28] ;  /* 0x00002800010e7983 */ /* 0x000ee20000100800 */
[----:B----4-:R-:W-:-:S03]  /*a730*/  @!P1 IMAD.MOV.U32 R10, RZ, RZ, R12 ;  /* 0x000000ffff0a9224 */ /* 0x010fc600078e000c */
[----:B------:R-:W4:Y:S01]  /*a740*/  LDL R12, [R1+0x18] ;  /* 0x00001800010c7983 */ /* 0x000f220000100800 */
[----:B------:R-:W-:-:S03]  /*a750*/  @!P1 IMAD.MOV.U32 R11, RZ, RZ, R13 ;  /* 0x000000ffff0b9224 */ /* 0x000fc600078e000d */
[----:B------:R-:W4:Y:S04]  /*a760*/  LDL R13, [R1+0x20] ;  /* 0x00002000010d7983 */ /* 0x000f280000100800 */
[----:B------:R0:W4:Y:S02]  /*a770*/  @!P1 LDG.E.U8 R179, desc[UR44][R10.64] ;  /* 0x0000002c0ab39981 */ /* 0x000124000c1e1100 */
[----:B0-----:R-:W-:Y:S02]  /*a780*/  LOP3.LUT R10, R0, 0xffff, RZ, 0xc0, !PT ;  /* 0x0000ffff000a7812 */ /* 0x001fe400078ec0ff */
[----:B------:R-:W4:Y:S04]  /*a790*/  LDL.LU R0, [R1+0x24] ;  /* 0x0000240001007983 */ /* 0x000f280000300800 */
[----:B------:R-:W4:Y:S04]  /*a7a0*/  LDL.LU R247, [R1+0x14] ;  /* 0x0000140001f77983 */ /* 0x000f280000300800 */
[----:B------:R-:W4:Y:S01]  /*a7b0*/  LDL.LU R252, [R1+0x1c] ;  /* 0x00001c0001fc7983 */ /* 0x000f220000300800 */
[----:B------:R-:W-:-:S02]  /*a7c0*/  LOP3.LUT R249, R249, 0xffff, RZ, 0xc0, !PT ;  /* 0x0000fffff9f97812 */ /* 0x000fc400078ec0ff */
[----:B------:R-:W-:Y:S02]  /*a7d0*/  PRMT R189, RZ, 0x7610, R189 ;  /* 0x00007610ffbd7816 */ /* 0x000fe400000000bd */
[----:B------:R-:W-:Y:S02]  /*a7e0*/  PRMT R249, R10, 0x3340, R249 ;  /* 0x000033400af97816 */ /* 0x000fe400000000f9 */
[----:B------:R-:W-:Y:S02]  /*a7f0*/  PRMT R191, RZ, 0x7610, R191 ;  /* 0x00007610ffbf7816 */ /* 0x000fe400000000bf */
[----:B------:R-:W-:Y:S01]  /*a800*/  LOP3.LUT R250, R250, 0xffff, RZ, 0xc0, !PT ;  /* 0x0000fffffafa7812 */ /* 0x000fe200078ec0ff */
[----:B------:R-:W-:Y:S02]  /*a810*/  @!P1 IMAD.MOV.U32 R11, RZ, RZ, R3 ;  /* 0x000000ffff0b9224 */ /* 0x000fe400078e0003 */
[----:B------:R-:W-:Y:S01]  /*a820*/  @!P1 IMAD.MOV.U32 R10, RZ, RZ, R160 ;  /* 0x000000ffff0a9224 */ /* 0x000fe200078e00a0 */
[----:B------:R-:W-:-:S04]  /*a830*/  LOP3.LUT R234, R234, 0xffff, RZ, 0xc0, !PT ;  /* 0x0000ffffeaea7812 */ /* 0x000fc800078ec0ff */
[----:B------:R2:W4:Y:S01]  /*a840*/  @!P1 LDG.E.U8 R189, desc[UR44][R10.64] ;  /* 0x0000002c0abd9981 */ /* 0x000522000c1e1100 */
[--C-:B------:R-:W-:Y:S02]  /*a850*/  PRMT R250, R250, 0x3340, R234.reuse ;  /* 0x00003340fafa7816 */ /* 0x100fe400000000ea */
[----:B------:R-:W-:Y:S02]  /*a860*/  PRMT R234, RZ, 0x7610, R234 ;  /* 0x00007610ffea7816 */ /* 0x000fe400000000ea */
[----:B------:R-:W-:Y:S02]  /*a870*/  LOP3.LUT R246, R246, 0xffff, RZ, 0xc0, !PT ;  /* 0x0000fffff6f67812 */ /* 0x000fe400078ec0ff */
[----:B------:R-:W-:-:S04]  /*a880*/  LOP3.LUT R236, R236, 0xffff, RZ, 0xc0, !PT ;  /* 0x0000ffffecec7812 */ /* 0x000fc800078ec0ff */
        /* <DEDUP_REMOVED lines=8> */
[----:B------:R-:W-:Y:S01]  /*a910*/  PRMT R196, R196, 0x3340, R198 ;  /* 0x00003340c4c47816 */ /* 0x000fe200000000c6 */
[----:B--2---:R-:W-:Y:S02]  /*a920*/  @!P1 IMAD.MOV.U32 R10, RZ, RZ, R15 ;  /* 0x000000ffff0a9224 */ /* 0x004fe400078e000f */
[----:B---3--:R-:W-:-:S05]  /*a930*/  @!P1 IMAD.MOV.U32 R11, RZ, RZ, R2 ;  /* 0x000000ffff0b9224 */ /* 0x008fca00078e0002 */
[----:B------:R0:W2:Y:S02]  /*a940*/  @!P1 LDG.E.U8 R191, desc[UR44][R10.64] ;  /* 0x0000002c0abf9981 */ /* 0x0000a4000c1e1100 */
[----:B0-----:R-:W-:Y:S02]  /*a950*/  @!P1 IMAD.MOV.U32 R10, RZ, RZ, R14 ;  /* 0x000000ffff0a9224 */ /* 0x001fe400078e000e */
[----:B----4-:R-:W-:-:S05]  /*a960*/  @!P1 IMAD.MOV.U32 R11, RZ, RZ, R0 ;  /* 0x000000ffff0b9224 */ /* 0x010fca00078e0000 */
[----:B------:R0:W3:Y:S02]  /*a970*/  @!P1 LDG.E.U8 R234, desc[UR44][R10.64] ;  /* 0x0000002c0aea9981 */ /* 0x0000e4000c1e1100 */
[----:B0-----:R-:W-:Y:S02]  /*a980*/  @!P1 IMAD.MOV.U32 R10, RZ, RZ, R13 ;  /* 0x000000ffff0a9224 */ /* 0x001fe400078e000d */
[----:B------:R-:W-:-:S05]  /*a990*/  @!P1 IMAD.MOV.U32 R11, RZ, RZ, R252 ;  /* 0x000000ffff0b9224 */ /* 0x000fca00078e00fc */
[----:B------:R0:W4:Y:S02]  /*a9a0*/  @!P1 LDG.E.U8 R236, desc[UR44][R10.64] ;  /* 0x0000002c0aec9981 */ /* 0x000124000c1e1100 */
[----:B0-----:R-:W-:Y:S02]  /*a9b0*/  @!P1 IMAD.MOV.U32 R10, RZ, RZ, R12 ;  /* 0x000000ffff0a9224 */ /* 0x001fe400078e000c */
[----:B------:R-:W2:Y:S04]  /*a9c0*/  LDL.LU R12, [R1+0x568] ;  /* 0x00056800010c7983 */ /* 0x000ea80000300800 */
[----:B------:R-:W3:Y:S04]  /*a9d0*/  LDL.LU R180, [R1+0x554] ;  /* 0x0005540001b47983 */ /* 0x000ee80000300800 */
[----:B------:R-:W4:Y:S04]  /*a9e0*/  LDL.LU R246, [R1+0x55c] ;  /* 0x00055c0001f67983 */ /* 0x000f280000300800 */
[----:B------:R-:W4:Y:S04]  /*a9f0*/  LDL.LU R13, [R1+0x560] ;  /* 0x00056000010d7983 */ /* 0x000f280000300800 */
[----:B------:R-:W2:Y:S04]  /*aa00*/  LDL.LU R14, [R1+0x548] ;  /* 0x00054800010e7983 */ /* 0x000ea80000300800 */
[----:B------:R-:W2:Y:S04]  /*aa10*/  LDL.LU R181, [R1+0x54c] ;  /* 0x00054c0001b57983 */ /* 0x000ea80000300800 */
[----:B------:R-:W3:Y:S01]  /*aa20*/  LDL.LU R15, [R1+0x540] ;  /* 0x00054000010f7983 */ /* 0x000ee20000300800 */
[----:B------:R-:W-:-:S05]  /*aa30*/  @!P1 IMAD.MOV.U32 R11, RZ, RZ, R247 ;  /* 0x000000ffff0b9224 */ /* 0x000fca00078e00f7 */
[----:B------:R0:W4:Y:S04]  /*aa40*/  @!P1 LDG.E.U8 R238, desc[UR44][R10.64] ;  /* 0x0000002c0aee9981 */ /* 0x000128000c1e1100 */
[----:B------:R-:W4:Y:S04]  /*aa50*/  LDL.LU R10, [R1+0x564] ;  /* 0x00056400010a7983 */ /* 0x000f280000300800 */
[----:B------:R-:W4:Y:S04]  /*aa60*/  LDL.LU R11, [R1+0x550] ;  /* 0x00055000010b7983 */ /* 0x000f280000300800 */
[----:B------:R-:W4:Y:S01]  /*aa70*/  LDL R198, [R1+0x508] ;  /* 0x0005080001c67983 */ /* 0x000f220000100800 */
[----:B------:R-:W-:-:S02]  /*aa80*/  LOP3.LUT R194, R194, 0xffff, RZ, 0xc0, !PT ;  /* 0x0000ffffc2c27812 */ /* 0x000fc400078ec0ff */
[----:B------:R-:W-:-:S04]  /*aa90*/  LOP3.LUT R192, R192, 0xffff, RZ, 0xc0, !PT ;  /* 0x0000ffffc0c07812 */ /* 0x000fc800078ec0ff */
[----:B------:R-:W-:Y:S02]  /*aaa0*/  PRMT R192, R192, 0x3340, R194 ;  /* 0x00003340c0c07816 */ /* 0x000fe400000000c2 */
[----:B------:R-:W-:Y:S02]  /*aab0*/  PRMT R182, R188, 0x5410, R182 ;  /* 0x00005410bcb67816 */ /* 0x000fe400000000b6 */
[----:B------:R-:W-:Y:S02]  /*aac0*/  LOP3.LUT R195, R195, 0xffff, RZ, 0xc0, !PT ;  /* 0x0000ffffc3c37812 */ /* 0x000fe400078ec0ff */
[----:B------:R-:W-:Y:S02]  /*aad0*/  LOP3.LUT R193, R193, 0xffff, RZ, 0xc0, !PT ;  /* 0x0000ffffc1c17812 */ /* 0x000fe400078ec0ff */
[----:B------:R-:W-:Y:S02]  /*aae0*/  PRMT R183, R155, 0x5410, R183 ;  /* 0x000054109bb77816 */ /* 0x000fe400000000b7 */
[----:B------:R-:W-:-:S02]  /*aaf0*/  PRMT R184, R172, 0x5410, R184 ;  /* 0x00005410acb87816 */ /* 0x000fc400000000b8 */
[----:B------:R-:W-:Y:S02]  /*ab00*/  PRMT R185, R18, 0x5410, R185 ;  /* 0x0000541012b97816 */ /* 0x000fe400000000b9 */
[----:B------:R-:W-:Y:S02]  /*ab10*/  PRMT R193, R193, 0x3340, R195 ;  /* 0x00003340c1c17816 */ /* 0x000fe400000000c3 */
[----:B------:R-:W-:Y:S02]  /*ab20*/  PRMT R186, R176, 0x5410, R186 ;  /* 0x00005410b0ba7816 */ /* 0x000fe400000000ba */
[----:B------:R-:W-:Y:S02]  /*ab30*/  PRMT R187, R167, 0x5410, R187 ;  /* 0x00005410a7bb7816 */ /* 0x000fe400000000bb */
[----:B--2---:R-:W-:Y:S02]  /*ab40*/  PRMT R181, R181, 0x5410, R14 ;  /* 0x00005410b5b57816 */ /* 0x004fe4000000000e */
[----:B---3--:R-:W-:-:S02]  /*ab50*/  PRMT R14, R161, 0x5410, R15 ;  /* 0x00005410a10e7816 */ /* 0x008fc4000000000f */
[----:B------:R-:W2:Y:S04]  /*ab60*/  LDL.LU R161, [R1+0x5cc] ;  /* 0x0005cc0001a17983 */ /* 0x000ea80000300800 */
[----:B------:R-:W3:Y:S01]  /*ab70*/  LDL R194, [R1+0x514] ;  /* 0x0005140001c27983 */ /* 0x000ee20000100800 */
[----:B------:R-:W-:-:S03]  /*ab80*/  PRMT R15, R168, 0x5410, R166 ;  /* 0x00005410a80f7816 */ /* 0x000fc600000000a6 */
[----:B------:R-:W2:Y:S04]  /*ab90*/  LDL.LU R188, [R1+0x5c8] ;  /* 0x0005c80001bc7983 */ /* 0x000ea80000300800 */
[----:B------:R-:W2:Y:S04]  /*aba0*/  LDL.LU R166, [R1+0x5c4] ;  /* 0x0005c40001a67983 */ /* 0x000ea80000300800 */
[----:B------:R-:W2:Y:S01]  /*abb0*/  LDL.LU R168, [R1+0x5c0] ;  /* 0x0005c00001a87983 */ /* 0x000ea20000300800 */
[----:B----4-:R-:W-:Y:S02]  /*abc0*/  PRMT R12, R12, 0x5410, R10 ;  /* 0x000054100c0c7816 */ /* 0x010fe4000000000a */
[----:B------:R-:W-:Y:S01]  /*abd0*/  PRMT R13, R13, 0x5410, R246 ;  /* 0x000054100d0d7816 */ /* 0x000fe200000000f6 */
[----:B------:R-:W4:Y:S04]  /*abe0*/  LDL.LU R155, [R1+0x5bc] ;  /* 0x0005bc00019b7983 */ /* 0x000f280000300800 */
[----:B------:R-:W4:Y:S01]  /*abf0*/  LDL.LU R172, [R1+0x5b8] ;  /* 0x0005b80001ac7983 */ /* 0x000f220000300800 */
[----:B------:R-:W-:-:S03]  /*ac00*/  PRMT R180, R180, 0x5410, R11 ;  /* 0x00005410b4b47816 */ /* 0x000fc6000000000b */
[----:B------:R-:W4:Y:S04]  /*ac10*/  LDL.LU R18, [R1+0x5b4] ;  /* 0x0005b40001127983 */ /* 0x000f280000300800 */
[----:B------:R-:W4:Y:S04]  /*ac20*/  LDL R195, [R1+0x510] ;  /* 0x0005100001c37983 */ /* 0x000f280000100800 */
[----:B------:R-:W4:Y:S04]  /*ac30*/  LDL.LU R176, [R1+0x5b0] ;  /* 0x0005b00001b07983 */ /* 0x000f280000300800 */
[----:B------:R-:W4:Y:S04]  /*ac40*/  LDL.LU R167, [R1+0x5ac] ;  /* 0x0005ac0001a77983 */ /* 0x000f280000300800 */
[----:B------:R-:W4:Y:S04]  /*ac50*/  LDL R11, [R1+0x50c] ;  /* 0x00050c00010b7983 */ /* 0x000f280000100800 */
[----:B------:R1:W-:Y:S02]  /*ac60*/  STS.128 [R198+UR7], R12 ;  /* 0x0000000cc6007988 */ /* 0x0003e40008000c07 */
[----:B-1----:R-:W-:-:S02]  /*ac70*/  PRMT R12, R5, 0x5410, R175 ;  /* 0x00005410050c7816 */ /* 0x002fc400000000af */
[----:B------:R-:W4:Y:S01]  /*ac80*/  LDL.LU R175, [R1+0x5a8] ;  /* 0x0005a80001af7983 */ /* 0x000f220000300800 */
[----:B------:R-:W-:Y:S02]  /*ac90*/  PRMT R13, R8, 0x5410, R7 ;  /* 0x00005410080d7816 */ /* 0x000fe40000000007 */
[----:B------:R-:W-:Y:S02]  /*aca0*/  PRMT R14, R6, 0x5410, R4 ;  /* 0x00005410060e7816 */ /* 0x000fe40000000004 */
[----:B------:R-:W-:Y:S01]  /*acb0*/  PRMT R15, R251, 0x5410, R249 ;  /* 0x00005410fb0f7816 */ /* 0x000fe200000000f9 */
[----:B------:R1:W-:Y:S01]  /*acc0*/  STS.128 [R198+UR7+0x2000], R180 ;  /* 0x002000b4c6007988 */ /* 0x0003e20008000c07 */
[----:B------:R-:W-:Y:S02]  /*acd0*/  LOP3.LUT R244, R244, 0xffff, RZ, 0xc0, !PT ;  /* 0x0000fffff4f47812 */ /* 0x000fe400078ec0ff */
[----:B------:R-:W-:Y:S01]  /*ace0*/  LOP3.LUT R242, R242, 0xffff, RZ, 0xc0, !PT ;  /* 0x0000fffff2f27812 */ /* 0x000fe200078ec0ff */
[----:B------:R-:W4:Y:S01]  /*acf0*/  LDL.LU R5, [R1+0x5a4] ;  /* 0x0005a40001057983 */ /* 0x000f220000300800 */
[----:B------:R-:W-:-:S02]  /*ad00*/  LOP3.LUT R240, R240, 0xffff, RZ, 0xc0, !PT ;  /* 0x0000fffff0f07812 */ /* 0x000fc400078ec0ff */
[----:B------:R-:W-:Y:S01]  /*ad10*/  LOP3.LUT R237, R237, 0xffff, RZ, 0xc0, !PT ;  /* 0x0000ffffeded7812 */ /* 0x000fe200078ec0ff */
[----:B------:R-:W4:Y:S01]  /*ad20*/  LDL.LU R7, [R1+0x5a0] ;  /* 0x0005a00001077983 */ /* 0x000f220000300800 */
[----:B------:R-:W-:Y:S02]  /*ad30*/  LOP3.LUT R233, R233, 0xffff, RZ, 0xc0, !PT ;  /* 0x0000ffffe9e97812 */ /* 0x000fe400078ec0ff */
[----:B------:R-:W-:Y:S01]  /*ad40*/  LOP3.LUT R231, R231, 0xffff, RZ, 0xc0, !PT ;  /* 0x0000ffffe7e77812 */ /* 0x000fe200078ec0ff */
[----:B------:R-:W4:Y:S01]  /*ad50*/  LDL.LU R8, [R1+0x59c] ;  /* 0x00059c0001087983 */ /* 0x000f220000300800 */
[----:B------:R-:W-:Y:S02]  /*ad60*/  LOP3.LUT R229, R229, 0xffff, RZ, 0xc0, !PT ;  /* 0x0000ffffe5e57812 */ /* 0x000fe400078ec0ff */
[----:B------:R-:W-:Y:S01]  /*ad70*/  LOP3.LUT R227, R227, 0xffff, RZ, 0xc0, !PT ;  /* 0x0000ffffe3e37812 */ /* 0x000fe200078ec0ff */
[----:B------:R-:W4:Y:S01]  /*ad80*/  LDL.LU R4, [R1+0x598] ;  /* 0x0005980001047983 */ /* 0x000f220000300800 */
[----:B------:R-:W-:-:S02]  /*ad90*/  LOP3.LUT R225, R225, 0xffff, RZ, 0xc0, !PT ;  /* 0x0000ffffe1e17812 */ /* 0x000fc400078ec0ff */
[----:B------:R-:W-:Y:S01]  /*ada0*/  LOP3.LUT R223, R223, 0xffff, RZ, 0xc0, !PT ;  /* 0x0000ffffdfdf7812 */ /* 0x000fe200078ec0ff */
[----:B------:R-:W4:Y:S01]  /*adb0*/  LDL.LU R6, [R1+0x594] ;  /* 0x0005940001067983 */ /* 0x000f220000300800 */
[----:B------:R-:W-:Y:S02]  /*adc0*/  LOP3.LUT R221, R221, 0xffff, RZ, 0xc0, !PT ;  /* 0x0000ffffdddd7812 */ /* 0x000fe400078ec0ff */
[----:B------:R-:W-:Y:S02]  /*add0*/  LOP3.LUT R219, R219, 0xffff, RZ, 0xc0, !PT ;  /* 0x0000ffffdbdb7812 */ /* 0x000fe400078ec0ff */
[----:B------:R-:W-:Y:S02]  /*ade0*/  LOP3.LUT R243, R243, 0xffff, RZ, 0xc0, !PT ;  /* 0x0000fffff3f37812 */ /* 0x000fe400078ec0ff */
[----:B------:R-:W-:Y:S02]  /*adf0*/  LOP3.LUT R241, R241, 0xffff, RZ, 0xc0, !PT ;  /* 0x0000fffff1f17812 */ /* 0x000fe400078ec0ff */
[----:B------:R-:W-:-:S02]  /*ae00*/  LOP3.LUT R239, R239, 0xffff, RZ, 0xc0, !PT ;  /* 0x0000ffffefef7812 */ /* 0x000fc400078ec0ff */
[----:B------:R-:W-:Y:S02]  /*ae10*/  LOP3.LUT R235, R235, 0xffff, RZ, 0xc0, !PT ;  /* 0x0000ffffebeb7812 */ /* 0x000fe400078ec0ff */
        /* <DEDUP_REMOVED lines=30> */
[----:B------:R-:W-:Y:S02]  /*b000*/  PRMT R242, R244, 0x3340, R242 ;  /* 0x00003340f4f27816 */ /* 0x000fe400000000f2 */
[----:B------:R-:W-:Y:S02]  /*b010*/  PRMT R237, R240, 0x3340, R237 ;  /* 0x00003340f0ed7816 */ /* 0x000fe400000000ed */
[----:B------:R-:W-:Y:S02]  /*b020*/  PRMT R231, R233, 0x3340, R231 ;  /* 0x00003340e9e77816 */ /* 0x000fe400000000e7 */
[----:B------:R-:W-:Y:S02]  /*b030*/  PRMT R162, R229, 0x3340, R227 ;  /* 0x00003340e5a27816 */ /* 0x000fe400000000e3 */
[----:B------:R-:W-:-:S02]  /*b040*/  PRMT R223, R225, 0x3340, R223 ;  /* 0x00003340e1df7816 */ /* 0x000fc400000000df */
[----:B------:R-:W-:Y:S02]  /*b050*/  PRMT R163, R221, 0x3340, R219 ;  /* 0x00003340dda37816 */ /* 0x000fe400000000db */
        /* <DEDUP_REMOVED lines=23> */
[----:B-1----:R-:W-:Y:S02]  /*b1d0*/  PRMT R180, R192, 0x5410, R196 ;  /* 0x00005410c0b47816 */ /* 0x002fe400000000c4 */
[----:B------:R-:W-:Y:S02]  /*b1e0*/  PRMT R181, R200, 0x5410, R204 ;  /* 0x00005410c8b57816 */ /* 0x000fe400000000cc */
[----:B------:R-:W-:Y:S01]  /*b1f0*/  PRMT R182, R208, 0x5410, R212 ;  /* 0x00005410d0b67816 */ /* 0x000fe200000000d4 */
[----:B---3--:R-:W-:Y:S04]  /*b200*/  STS.128 [R194+UR7], R184 ;  /* 0x000000b8c2007988 */ /* 0x008fe80008000c07 */
[----:B------:R1:W-:Y:S02]  /*b210*/  STS.128 [R194+UR7+0x2000], R12 ;  /* 0x0020000cc2007988 */ /* 0x0003e40008000c07 */
[----:B-1----:R-:W1:Y:S01]  /*b220*/  S2R R194, SR_TID.X ;  /* 0x0000000000c27919 */ /* 0x002e620000002100 */
[----:B--2---:R-:W-:-:S02]  /*b230*/  LOP3.LUT R188, R188, 0xffff, RZ, 0xc0, !PT ;  /* 0x0000ffffbcbc7812 */ /* 0x004fc400078ec0ff */
[----:B------:R-:W-:Y:S02]  /*b240*/  LOP3.LUT R166, R166, 0xffff, RZ, 0xc0, !PT ;  /* 0x0000ffffa6a67812 */ /* 0x000fe400078ec0ff */
[----:B------:R-:W-:Y:S02]  /*b250*/  LOP3.LUT R161, R161, 0xffff, RZ, 0xc0, !PT ;  /* 0x0000ffffa1a17812 */ /* 0x000fe400078ec0ff */
[----:B------:R-:W-:Y:S02]  /*b260*/  LOP3.LUT R168, R168, 0xffff, RZ, 0xc0, !PT ;  /* 0x0000ffffa8a87812 */ /* 0x000fe400078ec0ff */
[----:B------:R-:W-:Y:S02]  /*b270*/  PRMT R166, R188, 0x3340, R166 ;  /* 0x00003340bca67816 */ /* 0x000fe400000000a6 */
[----:B0-----:R-:W-:Y:S02]  /*b280*/  PRMT R10, R161, 0x3340, R168 ;  /* 0x00003340a10a7816 */ /* 0x001fe400000000a8 */
[----:B------:R-:W-:-:S02]  /*b290*/  PRMT R161, R242, 0x5410, R237 ;  /* 0x00005410f2a17816 */ /* 0x000fc400000000ed */
[----:B------:R-:W-:Y:S02]  /*b2a0*/  PRMT R168, R245, 0x5410, R248 ;  /* 0x00005410f5a87816 */ /* 0x000fe400000000f8 */
[----:B------:R-:W-:Y:S02]  /*b2b0*/  PRMT R183, R216, 0x5410, R166 ;  /* 0x00005410d8b77816 */ /* 0x000fe400000000a6 */
[----:B------:R-:W-:Y:S02]  /*b2c0*/  PRMT R184, R193, 0x5410, R197 ;  /* 0x00005410c1b87816 */ /* 0x000fe400000000c5 */
[----:B------:R-:W-:Y:S02]  /*b2d0*/  PRMT R185, R201, 0x5410, R205 ;  /* 0x00005410c9b97816 */ /* 0x000fe400000000cd */
[----:B------:R-:W-:Y:S02]  /*b2e0*/  PRMT R186, R209, 0x5410, R213 ;  /* 0x00005410d1ba7816 */ /* 0x000fe400000000d5 */
[----:B------:R-:W-:Y:S01]  /*b2f0*/  PRMT R187, R190, 0x5410, R10 ;  /* 0x00005410bebb7816 */ /* 0x000fe2000000000a */
[----:B----4-:R-:W-:Y:S04]  /*b300*/  STS.128 [R195+UR7], R160 ;  /* 0x000000a0c3007988 */ /* 0x010fe80008000c07 */
[----:B------:R-:W-:Y:S01]  /*b310*/  STS.128 [R195+UR7+0x2000], R168 ;  /* 0x002000a8c3007988 */ /* 0x000fe20008000c07 */
[----:B-1----:R-:W-:-:S03]  /*b320*/  LOP3.LUT R194, R194, 0x7f, RZ, 0xc0, !PT ;  /* 0x0000007fc2c27812 */ /* 0x002fc600078ec0ff */
[----:B------:R-:W-:Y:S04]  /*b330*/  STS.128 [R11+UR7], R180 ;  /* 0x000000b40b007988 */ /* 0x000fe80008000c07 */
[----:B------:R-:W-:Y:S04]  /*b340*/  STS.128 [R11+UR7+0x2000], R184 ;  /* 0x002000b80b007988 */ /* 0x000fe80008000c07 */
[----:B------:R-:W-:Y:S04]  /*b350*/  STS.U8 [R194+UR7+0x4000], R175 ;  /* 0x004000afc2007988 */ /* 0x000fe80008000007 */
[----:B------:R-:W-:Y:S04]  /*b360*/  STS.U8 [R194+UR7+0x4200], R172 ;  /* 0x004200acc2007988 */ /* 0x000fe80008000007 */
[----:B------:R-:W-:Y:S04]  /*b370*/  STS.U8 [R194+UR7+0x4400], R22 ;  /* 0x00440016c2007988 */ /* 0x000fe80008000007 */
[----:B------:R-:W-:Y:S04]  /*b380*/  STS.U8 [R194+UR7+0x4600], R154 ;  /* 0x0046009ac2007988 */ /* 0x000fe80008000007 */
[----:B------:R-:W-:Y:S04]  /*b390*/  STS.U8 [R194+UR7+0x4800], R158 ;  /* 0x0048009ec2007988 */ /* 0x000fe80008000007 */
[----:B------:R0:W-:Y:S04]  /*b3a0*/  STS.U8 [R194+UR7+0x4a00], R9 ;  /* 0x004a0009c2007988 */ /* 0x0001e80008000007 */
[----:B0-----:R-:W2:Y:S04]  /*b3b0*/  LDL R9, [R1+0x56c] ;  /* 0x00056c0001097983 */ /* 0x001ea80000100800 */
[----:B------:R-:W3:Y:S04]  /*b3c0*/  LDL.LU R239, [R1+0x504] ;  /* 0x0005040001ef7983 */ /* 0x000ee80000300800 */
[----:B------:R-:W4:Y:S04]  /*b3d0*/  LDL.LU R235, [R1+0x4fc] ;  /* 0x0004fc0001eb7983 */ /* 0x000f280000300800 */
[----:B------:R-:W2:Y:S04]  /*b3e0*/  LDL.LU R240, [R1+0x4f4] ;  /* 0x0004f40001f07983 */ /* 0x000ea80000300800 */
[----:B------:R-:W2:Y:S01]  /*b3f0*/  LDL.LU R244, [R1+0x4ec] ;  /* 0x0004ec0001f47983 */ /* 0x000ea20000300800 */
[----:B------:R-:W0:Y:S03]  /*b400*/  S2R R246, SR_TID.X ;  /* 0x0000000000f67919 */ /* 0x000e260000002100 */
[----:B------:R-:W-:Y:S04]  /*b410*/  STS.U8 [R194+UR7+0x4c00], R177 ;  /* 0x004c00b1c2007988 */ /* 0x000fe80008000007 */
[----:B------:R-:W-:Y:S01]  /*b420*/  STS.U8 [R194+UR7+0x4e00], R191 ;  /* 0x004e00bfc2007988 */ /* 0x000fe20008000007 */
[----:B0-----:R-:W-:-:S04]  /*b430*/  LOP3.LUT R246, R246, 0x7f, RZ, 0xc0, !PT ;  /* 0x0000007ff6f67812 */ /* 0x001fc800078ec0ff */
[----:B------:R-:W-:-:S05]  /*b440*/  LOP3.LUT R11, R246, 0x10, RZ, 0x3c, !PT ;  /* 0x00000010f60b7812 */ /* 0x000fca00078e3cff */
[----:B------:R-:W-:Y:S04]  /*b450*/  STS.U8 [R11+UR7+0x4080], R167 ;  /* 0x004080a70b007988 */ /* 0x000fe80008000007 */
[----:B------:R-:W-:Y:S04]  /*b460*/  STS.U8 [R11+UR7+0x4280], R155 ;  /* 0x0042809b0b007988 */ /* 0x000fe80008000007 */
[----:B------:R-:W-:Y:S04]  /*b470*/  STS.U8 [R11+UR7+0x4480], R23 ;  /* 0x004480170b007988 */ /* 0x000fe80008000007 */
[----:B------:R-:W-:Y:S04]  /*b480*/  STS.U8 [R11+UR7+0x4680], R153 ;  /* 0x004680990b007988 */ /* 0x000fe80008000007 */
[----:B------:R-:W-:Y:S04]  /*b490*/  STS.U8 [R11+UR7+0x4880], R152 ;  /* 0x004880980b007988 */ /* 0x000fe80008000007 */
[----:B------:R-:W-:Y:S04]  /*b4a0*/  STS.U8 [R11+UR7+0x4a80], R165 ;  /* 0x004a80a50b007988 */ /* 0x000fe80008000007 */
[----:B------:R-:W-:Y:S04]  /*b4b0*/  STS.U8 [R11+UR7+0x4c80], R178 ;  /* 0x004c80b20b007988 */ /* 0x000fe80008000007 */
[----:B------:R0:W-:Y:S02]  /*b4c0*/  STS.U8 [R11+UR7+0x4e80], R234 ;  /* 0x004e80ea0b007988 */ /* 0x0001e40008000007 */
[----:B0-----:R-:W-:-:S05]  /*b4d0*/  LOP3.LUT R11, R194, 0x20, RZ, 0x3c, !PT ;  /* 0x00000020c20b7812 */ /* 0x001fca00078e3cff */
[----:B------:R-:W-:Y:S04]  /*b4e0*/  STS.U8 [R11+UR7+0x4100], R176 ;  /* 0x004100b00b007988 */ /* 0x000fe80008000007 */
[----:B------:R-:W-:Y:S04]  /*b4f0*/  STS.U8 [R11+UR7+0x4300], R156 ;  /* 0x0043009c0b007988 */ /* 0x000fe80008000007 */
[----:B------:R-:W-:Y:S04]  /*b500*/  STS.U8 [R11+UR7+0x4500], R21 ;  /* 0x004500150b007988 */ /* 0x000fe80008000007 */
[----:B------:R-:W-:Y:S04]  /*b510*/  STS.U8 [R11+UR7+0x4700], R20 ;  /* 0x004700140b007988 */ /* 0x000fe80008000007 */
[----:B------:R-:W-:Y:S01]  /*b520*/  STS.U8 [R11+UR7+0x4900], R19 ;  /* 0x004900130b007988 */ /* 0x000fe20008000007 */
[----:B------:R-:W-:-:S03]  /*b530*/  IADD3 R8, P2, R8, UR9, RZ ;  /* 0x0000000908087c10 */ /* 0x000fc6000ff5e0ff */
[----:B------:R-:W-:Y:S04]  /*b540*/  STS.U8 [R11+UR7+0x4b00], R173 ;  /* 0x004b00ad0b007988 */ /* 0x000fe80008000007 */
[----:B------:R-:W-:Y:S04]  /*b550*/  STS.U8 [R11+UR7+0x4d00], R179 ;  /* 0x004d00b30b007988 */ /* 0x000fe80008000007 */
[----:B------:R0:W-:Y:S01]  /*b560*/  STS.U8 [R11+UR7+0x4f00], R236 ;  /* 0x004f00ec0b007988 */ /* 0x0001e20008000007 */
[----:B------:R-:W-:Y:S02]  /*b570*/  IADD3.X R4, R4, UR6, RZ, P2, !PT ;  /* 0x0000000604047c10 */ /* 0x000fe400097fe4ff */
[----:B------:R-:W-:Y:S01]  /*b580*/  IADD3 R5, P2, R5, UR9, RZ ;  /* 0x0000000905057c10 */ /* 0x000fe2000ff5e0ff */
[----:B0-----:R-:W2:Y:S04]  /*b590*/  LDL.LU R11, [R1+0x4dc] ;  /* 0x0004dc00010b7983 */ /* 0x001ea80000300800 */
[----:B------:R-:W2:Y:S04]  /*b5a0*/  LDL.LU R246, [R1+0x500] ;  /* 0x0005000001f67983 */ /* 0x000ea80000300800 */
[----:B------:R-:W2:Y:S01]  /*b5b0*/  LDL.LU R243, [R1+0x4d4] ;  /* 0x0004d40001f37983 */ /* 0x000ea20000300800 */
[----:B---3--:R-:W-:-:S02]  /*b5c0*/  IADD3 R239, P4, R239, UR9, RZ ;  /* 0x00000009efef7c10 */ /* 0x008fc4000ff9e0ff */
[----:B----4-:R-:W-:-:S03]  /*b5d0*/  IADD3 R235, P5, R235, UR9, RZ ;  /* 0x00000009ebeb7c10 */ /* 0x010fc6000ffbe0ff */
[----:B------:R-:W-:Y:S01]  /*b5e0*/  STL [R1+0x504], R239 ;  /* 0x000504ef01007387 */ /* 0x000fe20000100800 */
[----:B--2---:R-:W-:-:S03]  /*b5f0*/  IADD3 R240, P6, R240, UR9, RZ ;  /* 0x00000009f0f07c10 */ /* 0x004fc6000ffde0ff */
[----:B------:R-:W2:Y:S01]  /*b600*/  LDL.LU R202, [R1+0x4f8] ;  /* 0x0004f80001ca7983 */ /* 0x000ea20000300800 */
[----:B------:R-:W-:-:S03]  /*b610*/  IADD3 R244, P1, R244, UR9, RZ ;  /* 0x00000009f4f47c10 */ /* 0x000fc6000ff3e0ff */
[----:B------:R0:W-:Y:S04]  /*b620*/  STL [R1+0x4fc], R235 ;  /* 0x0004fceb01007387 */ /* 0x0001e80000100800 */
[----:B------:R-:W3:Y:S04]  /*b630*/  LDL.LU R199, [R1+0x4cc] ;  /* 0x0004cc0001c77983 */ /* 0x000ee80000300800 */
[----:B------:R-:W-:Y:S04]  /*b640*/  STL [R1+0x4f4], R240 ;  /* 0x0004f4f001007387 */ /* 0x000fe80000100800 */
[----:B0-----:R-:W4:Y:S04]  /*b650*/  LDL.LU R235, [R1+0x4f0] ;  /* 0x0004f00001eb7983 */ /* 0x001f280000300800 */
[----:B------:R-:W-:Y:S04]  /*b660*/  STL [R1+0x4ec], R244 ;  /* 0x0004ecf401007387 */ /* 0x000fe80000100800 */
[----:B------:R0:W-:Y:S04]  /*b670*/  STL [R1+0x4e4], R5 ;  /* 0x0004e40501007387 */ /* 0x0001e80000100800 */
[----:B0-----:R-:W2:Y:S04]  /*b680*/  LDL.LU R5, [R1+0x590] ;  /* 0x0005900001057983 */ /* 0x001ea80000300800 */
[----:B------:R-:W3:Y:S01]  /*b690*/  LDL.LU R198, [R1+0x4c4] ;  /* 0x0004c40001c67983 */ /* 0x000ee20000300800 */
[----:B------:R-:W-:-:S03]  /*b6a0*/  LOP3.LUT R10, R194, 0x30, RZ, 0x3c, !PT ;  /* 0x00000030c20a7812 */ /* 0x000fc600078e3cff */
[----:B------:R-:W3:Y:S04]  /*b6b0*/  LDL.LU R195, [R1+0x4e8] ;  /* 0x0004e80001c37983 */ /* 0x000ee80000300800 */
[----:B------:R-:W3:Y:S01]  /*b6c0*/  LDL.LU R244, [R1+0x4bc] ;  /* 0x0004bc0001f47983 */ /* 0x000ee20000300800 */
[----:B------:R-:W-:-:S03]  /*b6d0*/  IADD3 R7, P3, R7, UR9, RZ ;  /* 0x0000000907077c10 */ /* 0x000fc6000ff7e0ff */
[----:B------:R-:W3:Y:S04]  /*b6e0*/  LDL.LU R194, [R1+0x4e0] ;  /* 0x0004e00001c27983 */ /* 0x000ee80000300800 */
        /* <DEDUP_REMOVED lines=9> */
[----:B------:R-:W3:Y:S01]  /*b780*/  LDL.LU R229, [R1+0x4b8] ;  /* 0x0004b80001e57983 */ /* 0x000ee20000300800 */
[----:B------:R-:W-:-:S02]  /*b790*/  IADD3.X R246, R246, UR6, RZ, P4, !PT ;  /* 0x00000006f6f67c10 */ /* 0x000fc4000a7fe4ff */
[----:B--2---:R-:W-:Y:S02]  /*b7a0*/  IADD3.X R5, R5, UR6, RZ, P3, !PT ;  /* 0x0000000605057c10 */ /* 0x004fe40009ffe4ff */
[----:B------:R-:W-:-:S05]  /*b7b0*/  IADD3 R11, P3, R11, UR9, RZ ;  /* 0x000000090b0b7c10 */ /* 0x000fca000ff7e0ff */
[----:B------:R0:W-:Y:S04]  /*b7c0*/  STL [R1+0x4dc], R11 ;  /* 0x0004dc0b01007387 */ /* 0x0001e80000100800 */
[----:B0-----:R-:W2:Y:S04]  /*b7d0*/  LDL.LU R11, [R1+0x48c] ;  /* 0x00048c00010b7983 */ /* 0x001ea80000300800 */
[----:B------:R0:W-:Y:S04]  /*b7e0*/  STL [R1+0x500], R246 ;  /* 0x000500f601007387 */ /* 0x0001e80000100800 */
[----:B0-----:R-:W2:Y:S01]  /*b7f0*/  LDL.LU R246, [R1+0x4b0] ;  /* 0x0004b00001f67983 */ /* 0x001ea20000300800 */
[----:B------:R-:W-:-:S03]  /*b800*/  IADD3 R243, P4, R243, UR9, RZ ;  /* 0x00000009f3f37c10 */ /* 0x000fc6000ff9e0ff */
[----:B------:R-:W2:Y:S04]  /*b810*/  LDL.LU R227, [R1+0x484] ;  /* 0x0004840001e37983 */ /* 0x000ea80000300800 */
[----:B------:R-:W2:Y:S01]  /*b820*/  LDL.LU R232, [R1+0x4a8] ;  /* 0x0004a80001e87983 */ /* 0x000ea20000300800 */
[----:B----4-:R-:W-:-:S03]  /*b830*/  IADD3.X R235, R235, UR6, RZ, P6, !PT ;  /* 0x00000006ebeb7c10 */ /* 0x010fc6000b7fe4ff */
[----:B------:R-:W4:Y:S01]  /*b840*/  LDL.LU R233, [R1+0x47c] ;  /* 0x00047c0001e97983 */ /* 0x000f220000300800 */
[----:B------:R-:W-:-:S03]  /*b850*/  IADD3.X R202, R202, UR6, RZ, P5, !PT ;  /* 0x00000006caca7c10 */ /* 0x000fc6000affe4ff */
[----:B------:R0:W-:Y:S04]  /*b860*/  STL [R1+0x4d4], R243 ;  /* 0x0004d4f301007387 */ /* 0x0001e80000100800 */
[----:B------:R-:W4:Y:S01]  /*b870*/  LDL.LU R239, [R1+0x4a0] ;  /* 0x0004a00001ef7983 */ /* 0x000f220000300800 */
[----:B---3--:R-:W-:Y:S02]  /*b880*/  IADD3 R199, P5, R199, UR9, RZ ;  /* 0x00000009c7c77c10 */ /* 0x008fe4000ffbe0ff */
[----:B------:R-:W-:Y:S01]  /*b890*/  IADD3.X R195, R195, UR6, RZ, P1, !PT ;  /* 0x00000006c3c37c10 */ /* 0x000fe20008ffe4ff */
[----:B0-----:R-:W3:Y:S01]  /*b8a0*/  LDL.LU R243, [R1+0x474] ;  /* 0x0004740001f37983 */ /* 0x001ee20000300800 */
[----:B------:R-:W-:Y:S02]  /*b8b0*/  IADD3 R244, P1, R244, UR9, RZ ;  /* 0x00000009f4f47c10 */ /* 0x000fe4000ff3e0ff */
[----:B------:R-:W-:Y:S01]  /*b8c0*/  IADD3 R198, P6, R198, UR9, RZ ;  /* 0x00000009c6c67c10 */ /* 0x000fe2000ffde0ff */
[----:B------:R0:W-:Y:S04]  /*b8d0*/  STL [R1+0x4f0], R235 ;  /* 0x0004f0eb01007387 */ /* 0x0001e80000100800 */
[----:B------:R-:W-:Y:S01]  /*b8e0*/  STL [R1+0x4f8], R202 ;  /* 0x0004f8ca01007387 */ /* 0x000fe20000100800 */
[----:B------:R-:W-:-:S03]  /*b8f0*/  IADD3.X R194, R194, UR6, RZ, P2, !PT ;  /* 0x00000006c2c27c10 */ /* 0x000fc600097fe4ff */
[----:B0-----:R-:W3:Y:S01]  /*b900*/  LDL.LU R235, [R1+0x498] ;  /* 0x0004980001eb7983 */ /* 0x001ee20000300800 */
[----:B------:R-:W-:-:S03]  /*b910*/  IADD3 R220, P2, R220, UR9, RZ ;  /* 0x00000009dcdc7c10 */ /* 0x000fc6000ff5e0ff */
[----:B------:R-:W-:Y:S01]  /*b920*/  STL [R1+0x4cc], R199 ;  /* 0x0004ccc701007387 */ /* 0x000fe20000100800 */
[----:B------:R-:W-:-:S03]  /*b930*/  IADD3.X R221, R221, UR6, RZ, P3, !PT ;  /* 0x00000006dddd7c10 */ /* 0x000fc60009ffe4ff */
[----:B------:R0:W-:Y:S01]  /*b940*/  STL [R1+0x4bc], R244 ;  /* 0x0004bcf401007387 */ /* 0x0001e20000100800 */
[----:B------:R-:W-:-:S03]  /*b950*/  IADD3 R219, P3, R219, UR9, RZ ;  /* 0x00000009dbdb7c10 */ /* 0x000fc6000ff7e0ff */
[----:B------:R-:W-:Y:S01]  /*b960*/  STL [R1+0x4c4], R198 ;  /* 0x0004c4c601007387 */ /* 0x000fe20000100800 */
[----:B------:R-:W-:Y:S02]  /*b970*/  IADD3.X R224, R224, UR6, RZ, P4, !PT ;  /* 0x00000006e0e07c10 */ /* 0x000fe4000a7fe4ff */
[----:B------:R-:W-:Y:S01]  /*b980*/  IADD3 R222, P4, R222, UR9, RZ ;  /* 0x00000009dede7c10 */ /* 0x000fe2000ff9e0ff */
[----:B0-----:R-:W3:Y:S01]  /*b990*/  LDL.LU R244, [R1+0x46c] ;  /* 0x00046c0001f47983 */ /* 0x001ee20000300800 */
[----:B------:R-:W-:-:S03]  /*b9a0*/  IADD3.X R225, R225, UR6, RZ, P5, !PT ;  /* 0x00000006e1e17c10 */ /* 0x000fc6000affe4ff */
[----:B------:R-:W-:Y:S01]  /*b9b0*/  STL [R1+0x4e8], R195 ;  /* 0x0004e8c301007387 */ /* 0x000fe20000100800 */
[----:B------:R-:W-:-:S03]  /*b9c0*/  IADD3.X R226, R226, UR6, RZ, P6, !PT ;  /* 0x00000006e2e27c10 */ /* 0x000fc6000b7fe4ff */
[----:B------:R-:W-:Y:S01]  /*b9d0*/  STL [R1+0x4e0], R194 ;  /* 0x0004e0c201007387 */ /* 0x000fe20000100800 */
[----:B------:R-:W-:-:S03]  /*b9e0*/  IADD3 R240, P6, R240, UR9, RZ ;  /* 0x00000009f0f07c10 */ /* 0x000fc6000ffde0ff */
[----:B------:R-:W-:Y:S01]  /*b9f0*/  STL [R1+0x4b4], R220 ;  /* 0x0004b4dc01007387 */ /* 0x000fe20000100800 */
[----:B------:R-:W-:-:S03]  /*ba00*/  IADD3 R228, P5, R228, UR9, RZ ;  /* 0x00000009e4e47c10 */ /* 0x000fc6000ffbe0ff */
[----:B------:R-:W-:Y:S01]  /*ba10*/  STL [R1+0x4d8], R221 ;  /* 0x0004d8dd01007387 */ /* 0x000fe20000100800 */
[----:B------:R-:W-:-:S03]  /*ba20*/  IADD3.X R229, R229, UR6, RZ, P1, !PT ;  /* 0x00000006e5e57c10 */ /* 0x000fc60008ffe4ff */
[----:B------:R-:W-:Y:S04]  /*ba30*/  STL [R1+0x4ac], R219 ;  /* 0x0004acdb01007387 */ /* 0x000fe80000100800 */
[----:B------:R-:W-:Y:S04]  /*ba40*/  STL [R1+0x4d0], R224 ;  /* 0x0004d0e001007387 */ /* 0x000fe80000100800 */
[----:B------:R-:W-:Y:S04]  /*ba50*/  STL [R1+0x4a4], R222 ;  /* 0x0004a4de01007387 */ /* 0x000fe80000100800 */
[----:B------:R-:W-:Y:S04]  /*ba60*/  STL [R1+0x4c8], R225 ;  /* 0x0004c8e101007387 */ /* 0x000fe80000100800 */
[----:B------:R0:W-:Y:S04]  /*ba70*/  STL [R1+0x494], R240 ;  /* 0x000494f001007387 */ /* 0x0001e80000100800 */
[----:B------:R-:W-:Y:S04]  /*ba80*/  STL [R1+0x49c], R228 ;  /* 0x00049ce401007387 */ /* 0x000fe80000100800 */
[----:B0-----:R-:W3:Y:S04]  /*ba90*/  LDL.LU R240, [R1+0x490] ;  /* 0x0004900001f07983 */ /* 0x001ee80000300800 */
[----:B------:R-:W-:Y:S01]  /*baa0*/  STL [R1+0x4c0], R226 ;  /* 0x0004c0e201007387 */ /* 0x000fe20000100800 */
[----:B--2---:R-:W-:-:S05]  /*bab0*/  IADD3 R11, P1, R11, UR9, RZ ;  /* 0x000000090b0b7c10 */ /* 0x004fca000ff3e0ff */
[----:B------:R0:W-:Y:S01]  /*bac0*/  STL [R1+0x48c], R11 ;  /* 0x00048c0b01007387 */ /* 0x0001e20000100800 */
[----:B------:R-:W-:-:S03]  /*bad0*/  IADD3.X R246, R246, UR6, RZ, P2, !PT ;  /* 0x00000006f6f67c10 */ /* 0x000fc600097fe4ff */
[----:B0-----:R-:W2:Y:S04]  /*bae0*/  LDL.LU R11, [R1+0x464] ;  /* 0x00046400010b7983 */ /* 0x001ea80000300800 */
[----:B------:R-:W-:Y:S04]  /*baf0*/  STL [R1+0x4b8], R229 ;  /* 0x0004b8e501007387 */ /* 0x000fe80000100800 */
[----:B------:R0:W-:Y:S04]  /*bb00*/  STL [R1+0x4b0], R246 ;  /* 0x0004b0f601007387 */ /* 0x0001e80000100800 */
[----:B0-----:R-:W2:Y:S01]  /*bb10*/  LDL.LU R246, [R1+0x488] ;  /* 0x0004880001f67983 */ /* 0x001ea20000300800 */
[----:B------:R-:W-:-:S02]  /*bb20*/  IADD3 R227, P2, R227, UR9, RZ ;  /* 0x00000009e3e37c10 */ /* 0x000fc4000ff5e0ff */
[----:B------:R-:W-:Y:S02]  /*bb30*/  IADD3.X R232, R232, UR6, RZ, P3, !PT ;  /* 0x00000006e8e87c10 */ /* 0x000fe40009ffe4ff */
[----:B----4-:R-:W-:Y:S01]  /*bb40*/  IADD3 R233, P3, R233, UR9, RZ ;  /* 0x00000009e9e97c10 */ /* 0x010fe2000ff7e0ff */
[----:B------:R-:W-:Y:S01]  /*bb50*/  STL [R1+0x484], R227 ;  /* 0x000484e301007387 */ /* 0x000fe20000100800 */
[----:B------:R-:W-:Y:S02]  /*bb60*/  IADD3.X R239, R239, UR6, RZ, P4, !PT ;  /* 0x00000006efef7c10 */ /* 0x000fe4000a7fe4ff */
[----:B---3--:R-:W-:Y:S01]  /*bb70*/  IADD3 R243, P4, R243, UR9, RZ ;  /* 0x00000009f3f37c10 */ /* 0x008fe2000ff9e0ff */
[----:B------:R-:W-:Y:S04]  /*bb80*/  STL [R1+0x4a8], R232 ;  /* 0x0004a8e801007387 */ /* 0x000fe80000100800 */
[----:B------:R-:W3:Y:S04]  /*bb90*/  LDL.LU R206, [R1+0x45c] ;  /* 0x00045c0001ce7983 */ /* 0x000ee80000300800 */
[----:B------:R-:W-:Y:S04]  /*bba0*/  STL [R1+0x47c], R233 ;  /* 0x00047ce901007387 */ /* 0x000fe80000100800 */
[----:B------:R-:W4:Y:S01]  /*bbb0*/  LDL.LU R203, [R1+0x480] ;  /* 0x0004800001cb7983 */ /* 0x000f220000300800 */
[----:B------:R-:W-:-:S03]  /*bbc0*/  IADD3.X R235, R235, UR6, RZ, P5, !PT ;  /* 0x00000006ebeb7c10 */ /* 0x000fc6000affe4ff */
[----:B------:R-:W-:Y:S04]  /*bbd0*/  STL [R1+0x4a0], R239 ;  /* 0x0004a0ef01007387 */ /* 0x000fe80000100800 */
[----:B------:R-:W4:Y:S04]  /*bbe0*/  LDL.LU R202, [R1+0x454] ;  /* 0x0004540001ca7983 */ /* 0x000f280000300800 */
[----:B------:R0:W-:Y:S04]  /*bbf0*/  STL [R1+0x474], R243 ;  /* 0x000474f301007387 */ /* 0x0001e80000100800 */
[----:B------:R-:W4:Y:S01]  /*bc00*/  LDL.LU R199, [R1+0x478] ;  /* 0x0004780001c77983 */ /* 0x000f220000300800 */
[----:B------:R-:W-:-:S03]  /*bc10*/  IADD3 R244, P5, R244, UR9, RZ ;  /* 0x00000009f4f47c10 */ /* 0x000fc6000ffbe0ff */
[----:B0-----:R-:W4:Y:S04]  /*bc20*/  LDL.LU R243, [R1+0x44c] ;  /* 0x00044c0001f37983 */ /* 0x001f280000300800 */
[----:B------:R-:W4:Y:S04]  /*bc30*/  LDL.LU R198, [R1+0x470] ;  /* 0x0004700001c67983 */ /* 0x000f280000300800 */
[----:B------:R-:W4:Y:S04]  /*bc40*/  LDL.LU R195, [R1+0x444] ;  /* 0x0004440001c37983 */ /* 0x000f280000300800 */
[----:B------:R0:W-:Y:S04]  /*bc50*/  STL [R1+0x498], R235 ;  /* 0x000498eb01007387 */ /* 0x0001e80000100800 */
[----:B0-----:R-:W4:Y:S04]  /*bc60*/  LDL.LU R235, [R1+0x468] ;  /* 0x0004680001eb7983 */ /* 0x001f280000300800 */
[----:B------:R-:W4:Y:S04]  /*bc70*/  LDL.LU R194, [R1+0x43c] ;  /* 0x00043c0001c27983 */ /* 0x000f280000300800 */
[----:B------:R-:W4:Y:S04]  /*bc80*/  LDL.LU R220, [R1+0x460] ;  /* 0x0004600001dc7983 */ /* 0x000f280000300800 */
[----:B------:R-:W4:Y:S04]  /*bc90*/  LDL.LU R221, [R1+0x434] ;  /* 0x0004340001dd7983 */ /* 0x000f280000300800 */
[----:B------:R0:W-:Y:S04]  /*bca0*/  STL [R1+0x46c], R244 ;  /* 0x00046cf401007387 */ /* 0x0001e80000100800 */
[----:B------:R-:W4:Y:S04]  /*bcb0*/  LDL.LU R219, [R1+0x458] ;  /* 0x0004580001db7983 */ /* 0x000f280000300800 */
[----:B------:R-:W4:Y:S04]  /*bcc0*/  LDL.LU R224, [R1+0x42c] ;  /* 0x00042c0001e07983 */ /* 0x000f280000300800 */
[----:B------:R-:W4:Y:S01]  /*bcd0*/  LDL.LU R222, [R1+0x450] ;  /* 0x0004500001de7983 */ /* 0x000f220000300800 */
[----:B------:R-:W-:-:S03]  /*bce0*/  IADD3.X R240, R240, UR6, RZ, P6, !PT ;  /* 0x00000006f0f07c10 */ /* 0x000fc6000b7fe4ff */
[----:B------:R-:W4:Y:S04]  /*bcf0*/  LDL.LU R225, [R1+0x424] ;  /* 0x0004240001e17983 */ /* 0x000f280000300800 */
[----:B------:R-:W4:Y:S04]  /*bd00*/  LDL.LU R228, [R1+0x448] ;  /* 0x0004480001e47983 */ /* 0x000f280000300800 */
[----:B------:R-:W4:Y:S04]  /*bd10*/  LDL.LU R226, [R1+0x41c] ;  /* 0x00041c0001e27983 */ /* 0x000f280000300800 */
[----:B0-----:R-:W4:Y:S04]  /*bd20*/  LDL.LU R244, [R1+0x440] ;  /* 0x0004400001f47983 */ /* 0x001f280000300800 */
[----:B------:R-:W4:Y:S04]  /*bd30*/  LDL.LU R229, [R1+0x414] ;  /* 0x0004140001e57983 */ /* 0x000f280000300800 */
[----:B------:R0:W-:Y:S04]  /*bd40*/  STL [R1+0x490], R240 ;  /* 0x000490f001007387 */ /* 0x0001e80000100800 */
[----:B0-----:R-:W4:Y:S01]  /*bd50*/  LDL.LU R240, [R1+0x438] ;  /* 0x0004380001f07983 */ /* 0x001f220000300800 */
[----:B--2---:R-:W-:-:S05]  /*bd60*/  IADD3 R11, P6, R11, UR9, RZ ;  /* 0x000000090b0b7c10 */ /* 0x004fca000ffde0ff */
[----:B------:R0:W-:Y:S04]  /*bd70*/  STL [R1+0x464], R11 ;  /* 0x0004640b01007387 */ /* 0x0001e80000100800 */
[----:B0-----:R-:W2:Y:S01]  /*bd80*/  LDL.LU R11, [R1+0x40c] ;  /* 0x00040c00010b7983 */ /* 0x001ea20000300800 */
[----:B------:R-:W-:-:S03]  /*bd90*/  IADD3.X R246, R246, UR6, RZ, P1, !PT ;  /* 0x00000006f6f67c10 */ /* 0x000fc60008ffe4ff */
[----:B------:R-:W2:Y:S04]  /*bda0*/  LDL.LU R227, [R1+0x430] ;  /* 0x0004300001e37983 */ /* 0x000ea80000300800 */
[----:B------:R-:W2:Y:S04]  /*bdb0*/  LDL.LU R232, [R1+0x404] ;  /* 0x0004040001e87983 */ /* 0x000ea80000300800 */
[----:B------:R-:W2:Y:S04]  /*bdc0*/  LDL.LU R233, [R1+0x428] ;  /* 0x0004280001e97983 */ /* 0x000ea80000300800 */
[----:B------:R0:W-:Y:S04]  /*bdd0*/  STL [R1+0x488], R246 ;  /* 0x000488f601007387 */ /* 0x0001e80000100800 */
[----:B------:R-:W2:Y:S04]  /*bde0*/  LDL.LU R239, [R1+0x3fc] ;  /* 0x0003fc0001ef7983 */ /* 0x000ea80000300800 */
[----:B0-----:R-:W2:Y:S01]  /*bdf0*/  LDL.LU R246, [R1+0x420] ;  /* 0x0004200001f67983 */ /* 0x001ea20000300800 */
[----:B---3--:R-:W-:-:S02]  /*be00*/  IADD3 R206, P1, R206, UR9, RZ ;  /* 0x00000009cece7c10 */ /* 0x008fc4000ff3e0ff */
[----:B----4-:R-:W-:Y:S02]  /*be10*/  IADD3.X R203, R203, UR6, RZ, P2, !PT ;  /* 0x00000006cbcb7c10 */ /* 0x010fe400097fe4ff */
[----:B------:R-:W-:Y:S01]  /*be20*/  IADD3 R202, P2, R202, UR9, RZ ;  /* 0x00000009caca7c10 */ /* 0x000fe2000ff5e0ff */
[----:B------:R-:W-:Y:S01]  /*be30*/  STL [R1+0x45c], R206 ;  /* 0x00045cce01007387 */ /* 0x000fe20000100800 */
[----:B------:R-:W-:-:S03]  /*be40*/  IADD3.X R199, R199, UR6, RZ, P3, !PT ;  /* 0x00000006c7c77c10 */ /* 0x000fc60009ffe4ff */
[----:B------:R-:W-:Y:S01]  /*be50*/  STL [R1+0x480], R203 ;  /* 0x000480cb01007387 */ /* 0x000fe20000100800 */
[----:B------:R-:W-:Y:S02]  /*be60*/  IADD3 R243, P3, R243, UR9, RZ ;  /* 0x00000009f3f37c10 */ /* 0x000fe4000ff7e0ff */
[----:B------:R-:W-:-:S03]  /*be70*/  IADD3.X R198, R198, UR6, RZ, P4, !PT ;  /* 0x00000006c6c67c10 */ /* 0x000fc6000a7fe4ff */
[----:B------:R0:W-:Y:S01]  /*be80*/  STL [R1+0x44c], R243 ;  /* 0x00044cf301007387 */ /* 0x0001e20000100800 */
[----:B------:R-:W-:-:S03]  /*be90*/  IADD3 R195, P4, R195, UR9, RZ ;  /* 0x00000009c3c37c10 */ /* 0x000fc6000ff9e0ff */
[----:B------:R-:W-:Y:S04]  /*bea0*/  STL [R1+0x454], R202 ;  /* 0x000454ca01007387 */ /* 0x000fe80000100800 */
[----:B0-----:R-:W3:Y:S01]  /*beb0*/  LDL.LU R243, [R1+0x3f4] ;  /* 0x0003f40001f37983 */ /* 0x001ee20000300800 */
[----:B------:R-:W-:-:S03]  /*bec0*/  IADD3.X R235, R235, UR6, RZ, P5, !PT ;  /* 0x00000006ebeb7c10 */ /* 0x000fc6000affe4ff */
[----:B------:R-:W-:Y:S01]  /*bed0*/  STL [R1+0x478], R199 ;  /* 0x000478c701007387 */ /* 0x000fe20000100800 */
[----:B------:R-:W-:-:S03]  /*bee0*/  IADD3 R194, P5, R194, UR9, RZ ;  /* 0x00000009c2c27c10 */ /* 0x000fc6000ffbe0ff */
[----:B------:R0:W-:Y:S01]  /*bef0*/  STL [R1+0x468], R235 ;  /* 0x000468eb01007387 */ /* 0x0001e20000100800 */
[----:B------:R-:W-:-:S03]  /*bf00*/  IADD3.X R220, R220, UR6, RZ, P6, !PT ;  /* 0x00000006dcdc7c10 */ /* 0x000fc6000b7fe4ff */
[----:B------:R-:W-:Y:S01]  /*bf10*/  STL [R1+0x470], R198 ;  /* 0x000470c601007387 */ /* 0x000fe20000100800 */
[----:B------:R-:W-:-:S03]  /*bf20*/  IADD3 R221, P6, R221, UR9, RZ ;  /* 0x00000009dddd7c10 */ /* 0x000fc6000ffde0ff */
[----:B0-----:R-:W4:Y:S04]  /*bf30*/  LDL.LU R235, [R1+0x418] ;  /* 0x0004180001eb7983 */ /* 0x001f280000300800 */
[----:B------:R-:W-:Y:S01]  /*bf40*/  STL [R1+0x444], R195 ;  /* 0x000444c301007387 */ /* 0x000fe20000100800 */
[----:B------:R-:W-:-:S03]  /*bf50*/  IADD3.X R219, R219, UR6, RZ, P1, !PT ;  /* 0x00000006dbdb7c10 */ /* 0x000fc60008ffe4ff */
[----:B------:R-:W-:Y:S01]  /*bf60*/  STL [R1+0x43c], R194 ;  /* 0x00043cc201007387 */ /* 0x000fe20000100800 */
[----:B------:R-:W-:-:S03]  /*bf70*/  IADD3 R224, P1, R224, UR9, RZ ;  /* 0x00000009e0e07c10 */ /* 0x000fc6000ff3e0ff */
[----:B------:R-:W-:Y:S01]  /*bf80*/  STL [R1+0x460], R220 ;  /* 0x000460dc01007387 */ /* 0x000fe20000100800 */
[----:B------:R-:W-:-:S03]  /*bf90*/  IADD3.X R222, R222, UR6, RZ, P2, !PT ;  /* 0x00000006dede7c10 */ /* 0x000fc600097fe4ff */
[----:B------:R-:W-:Y:S01]  /*bfa0*/  STL [R1+0x434], R221 ;  /* 0x000434dd01007387 */ /* 0x000fe20000100800 */
[----:B------:R-:W-:-:S03]  /*bfb0*/  IADD3 R225, P2, R225, UR9, RZ ;  /* 0x00000009e1e17c10 */ /* 0x000fc6000ff5e0ff */
[----:B------:R-:W-:Y:S01]  /*bfc0*/  STL [R1+0x458], R219 ;  /* 0x000458db01007387 */ /* 0x000fe20000100800 */
[----:B------:R-:W-:-:S03]  /*bfd0*/  IADD3.X R228, R228, UR6, RZ, P3, !PT ;  /* 0x00000006e4e47c10 */ /* 0x000fc60009ffe4ff */
[----:B------:R-:W-:Y:S01]  /*bfe0*/  STL [R1+0x42c], R224 ;  /* 0x00042ce001007387 */ /* 0x000fe20000100800 */
[----:B------:R-:W-:-:S03]  /*bff0*/  IADD3.X R244, R244, UR6, RZ, P4, !PT ;  /* 0x00000006f4f47c10 */ /* 0x000fc6000a7fe4ff */
[----:B------:R-:W-:Y:S01]  /*c000*/  STL [R1+0x450], R222 ;  /* 0x000450de01007387 */ /* 0x000fe20000100800 */
[----:B------:R-:W-:-:S03]  /*c010*/  IADD3 R226, P3, R226, UR9, RZ ;  /* 0x00000009e2e27c10 */ /* 0x000fc6000ff7e0ff */
[----:B------:R-:W-:Y:S01]  /*c020*/  STL [R1+0x424], R225 ;  /* 0x000424e101007387 */ /* 0x000fe20000100800 */
[----:B------:R-:W-:-:S03]  /*c030*/  IADD3 R229, P4, R229, UR9, RZ ;  /* 0x00000009e5e57c10 */ /* 0x000fc6000ff9e0ff */
[----:B------:R0:W-:Y:S04]  /*c040*/  STL [R1+0x440], R244 ;  /* 0x000440f401007387 */ /* 0x0001e80000100800 */
[----:B------:R-:W-:Y:S01]  /*c050*/  STL [R1+0x448], R228 ;  /* 0x000448e401007387 */ /* 0x000fe20000100800 */
[----:B------:R-:W-:-:S03]  /*c060*/  IADD3.X R240, R240, UR6, RZ, P5, !PT ;  /* 0x00000006f0f07c10 */ /* 0x000fc6000affe4ff */
[----:B0-----:R-:W4:Y:S04]  /*c070*/  LDL.LU R244, [R1+0x3e8] ;  /* 0x0003e80001f47983 */ /* 0x001f280000300800 */
[----:B------:R-:W-:Y:S04]  /*c080*/  STL [R1+0x41c], R226 ;  /* 0x00041ce201007387 */ /* 0x000fe80000100800 */
[----:B------:R0:W-:Y:S04]  /*c090*/  STL [R1+0x438], R240 ;  /* 0x000438f001007387 */ /* 0x0001e80000100800 */
[----:B0-----:R-:W4:Y:S04]  /*c0a0*/  LDL.LU R240, [R1+0x410] ;  /* 0x0004100001f07983 */ /* 0x001f280000300800 */
[----:B------:R-:W-:Y:S01]  /*c0b0*/  STL [R1+0x414], R229 ;  /* 0x000414e501007387 */ /* 0x000fe20000100800 */
[----:B--2---:R-:W-:-:S02]  /*c0c0*/  IADD3 R11, P5, R11, UR9, RZ ;  /* 0x000000090b0b7c10 */ /* 0x004fc4000ffbe0ff */
[----:B------:R-:W-:-:S03]  /*c0d0*/  IADD3.X R227, R227, UR6, RZ, P6, !PT ;  /* 0x00000006e3e37c10 */ /* 0x000fc6000b7fe4ff */
[----:B------:R0:W-:Y:S01]  /*c0e0*/  STL [R1+0x40c], R11 ;  /* 0x00040c0b01007387 */ /* 0x0001e20000100800 */
[----:B------:R-:W-:Y:S02]  /*c0f0*/  IADD3 R232, P6, R232, UR9, RZ ;  /* 0x00000009e8e87c10 */ /* 0x000fe4000ffde0ff */
[----:B------:R-:W-:Y:S01]  /*c100*/  IADD3.X R233, R233, UR6, RZ, P1, !PT ;  /* 0x00000006e9e97c10 */ /* 0x000fe20008ffe4ff */
[----:B0-----:R-:W2:Y:S04]  /*c110*/  LDL.LU R11, [R1+0x3e0] ;  /* 0x0003e000010b7983 */ /* 0x001ea80000300800 */
[----:B------:R-:W-:Y:S01]  /*c120*/  STL [R1+0x430], R227 ;  /* 0x000430e301007387 */ /* 0x000fe20000100800 */
[----:B------:R-:W-:-:S03]  /*c130*/  IADD3 R239, P1, R239, UR9, RZ ;  /* 0x00000009efef7c10 */ /* 0x000fc6000ff3e0ff */
[----:B------:R-:W-:Y:S01]  /*c140*/  STL [R1+0x404], R232 ;  /* 0x000404e801007387 */ /* 0x000fe20000100800 */
[----:B------:R-:W-:-:S03]  /*c150*/  IADD3.X R246, R246, UR6, RZ, P2, !PT ;  /* 0x00000006f6f67c10 */ /* 0x000fc600097fe4ff */
[----:B------:R-:W2:Y:S04]  /*c160*/  LDL.LU R206, [R1+0x408] ;  /* 0x0004080001ce7983 */ /* 0x000ea80000300800 */
[----:B------:R-:W-:Y:S04]  /*c170*/  STL [R1+0x428], R233 ;  /* 0x000428e901007387 */ /* 0x000fe80000100800 */
[----:B------:R-:W2:Y:S04]  /*c180*/  LDL.LU R203, [R1+0x3d8] ;  /* 0x0003d80001cb7983 */ /* 0x000ea80000300800 */
[----:B------:R-:W-:Y:S04]  /*c190*/  STL [R1+0x3fc], R239 ;  /* 0x0003fcef01007387 */ /* 0x000fe80000100800 */
[----:B------:R-:W2:Y:S04]  /*c1a0*/  LDL.LU R202, [R1+0x400] ;  /* 0x0004000001ca7983 */ /* 0x000ea80000300800 */
[----:B------:R0:W-:Y:S04]  /*c1b0*/  STL [R1+0x420], R246 ;  /* 0x000420f601007387 */ /* 0x0001e80000100800 */
[----:B------:R-:W2:Y:S04]  /*c1c0*/  LDL.LU R199, [R1+0x3d0] ;  /* 0x0003d00001c77983 */ /* 0x000ea80000300800 */
[----:B0-----:R-:W2:Y:S04]  /*c1d0*/  LDL.LU R246, [R1+0x3f8] ;  /* 0x0003f80001f67983 */ /* 0x001ea80000300800 */
[----:B------:R-:W2:Y:S01]  /*c1e0*/  LDL.LU R198, [R1+0x3c8] ;  /* 0x0003c80001c67983 */ /* 0x000ea20000300800 */
[----:B---3--:R-:W-:-:S03]  /*c1f0*/  IADD3 R243, P2, R243, UR9, RZ ;  /* 0x00000009f3f37c10 */ /* 0x008fc6000ff5e0ff */
[----:B------:R-:W3:Y:S04]  /*c200*/  LDL.LU R195, [R1+0x3f0] ;  /* 0x0003f00001c37983 */ /* 0x000ee80000300800 */
[----:B------:R0:W-:Y:S04]  /*c210*/  STL [R1+0x3f4], R243 ;  /* 0x0003f4f301007387 */ /* 0x0001e80000100800 */
[----:B0-----:R-:W3:Y:S04]  /*c220*/  LDL.LU R243, [R1+0x3c0] ;  /* 0x0003c00001f37983 */ /* 0x001ee80000300800 */
[----:B------:R-:W3:Y:S01]  /*c230*/  LDL.LU R194, [R1+0x3e4] ;  /* 0x0003e40001c27983 */ /* 0x000ee20000300800 */
[----:B----4-:R-:W-:-:S03]  /*c240*/  IADD3.X R235, R235, UR6, RZ, P3, !PT ;  /* 0x00000006ebeb7c10 */ /* 0x010fc60009ffe4ff */
[----:B------:R-:W4:Y:S04]  /*c250*/  LDL.LU R220, [R1+0x3b8] ;  /* 0x0003b80001dc7983 */ /* 0x000f280000300800 */
[----:B------:R-:W4:Y:S04]  /*c260*/  LDL.LU R221, [R1+0x3dc] ;  /* 0x0003dc0001dd7983 */ /* 0x000f280000300800 */
[----:B------:R-:W-:Y:S04]  /*c270*/  STL [R1+0x418], R235 ;  /* 0x000418eb01007387 */ /* 0x000fe80000100800 */
[----:B------:R-:W4:Y:S04]  /*c280*/  LDL.LU R219, [R1+0x3b0] ;  /* 0x0003b00001db7983 */ /* 0x000f280000300800 */
[----:B------:R-:W4:Y:S04]  /*c290*/  LDL.LU R224, [R1+0x3d4] ;  /* 0x0003d40001e07983 */ /* 0x000f280000300800 */
[----:B------:R-:W4:Y:S04]  /*c2a0*/  LDL.LU R222, [R1+0x3a8] ;  /* 0x0003a80001de7983 */ /* 0x000f280000300800 */
[----:B------:R-:W4:Y:S04]  /*c2b0*/  LDL.LU R225, [R1+0x3cc] ;  /* 0x0003cc0001e17983 */ /* 0x000f280000300800 */
[----:B------:R-:W4:Y:S04]  /*c2c0*/  LDL.LU R228, [R1+0x3a0] ;  /* 0x0003a00001e47983 */ /* 0x000f280000300800 */
[----:B------:R-:W4:Y:S04]  /*c2d0*/  LDL.LU R226, [R1+0x3c4] ;  /* 0x0003c40001e27983 */ /* 0x000f280000300800 */
[----:B------:R-:W4:Y:S04]  /*c2e0*/  LDL.LU R229, [R1+0x398] ;  /* 0x0003980001e57983 */ /* 0x000f280000300800 */
[----:B------:R-:W4:Y:S01]  /*c2f0*/  LDL.LU R227, [R1+0x3bc] ;  /* 0x0003bc0001e37983 */ /* 0x000f220000300800 */
[----:B------:R-:W-:-:S05]  /*c300*/  IADD3 R244, P3, R244, UR9, RZ ;  /* 0x00000009f4f47c10 */ /* 0x000fca000ff7e0ff */
[----:B------:R0:W-:Y:S04]  /*c310*/  STL [R1+0x3e8], R244 ;  /* 0x0003e8f401007387 */ /* 0x0001e80000100800 */
[----:B0-----:R-:W4:Y:S01]  /*c320*/  LDL.LU R244, [R1+0x390] ;  /* 0x0003900001f47983 */ /* 0x001f220000300800 */
[----:B------:R-:W-:-:S03]  /*c330*/  IADD3.X R240, R240, UR6, RZ, P4, !PT ;  /* 0x00000006f0f07c10 */ /* 0x000fc6000a7fe4ff */
[----:B------:R-:W4:Y:S04]  /*c340*/  LDL.LU R232, [R1+0x3b4] ;  /* 0x0003b40001e87983 */ /* 0x000f280000300800 */
[----:B------:R-:W4:Y:S04]  /*c350*/  LDL.LU R233, [R1+0x388] ;  /* 0x0003880001e97983 */ /* 0x000f280000300800 */
[----:B------:R0:W-:Y:S04]  /*c360*/  STL [R1+0x410], R240 ;  /* 0x000410f001007387 */ /* 0x0001e80000100800 */
[----:B------:R-:W4:Y:S04]  /*c370*/  LDL.LU R239, [R1+0x3ac] ;  /* 0x0003ac0001ef7983 */ /* 0x000f280000300800 */
[----:B------:R-:W4:Y:S01]  /*c380*/  LDL.LU R235, [R1+0x380] ;  /* 0x0003800001eb7983 */ /* 0x000f220000300800 */
[----:B--2---:R-:W-:-:S05]  /*c390*/  IADD3 R11, P4, R11, UR9, RZ ;  /* 0x000000090b0b7c10 */ /* 0x004fca000ff9e0ff */
[----:B------:R1:W-:Y:S04]  /*c3a0*/  STL [R1+0x3e0], R11 ;  /* 0x0003e00b01007387 */ /* 0x0003e80000100800 */
[----:B0-----:R-:W2:Y:S01]  /*c3b0*/  LDL.LU R240, [R1+0x3a4] ;  /* 0x0003a40001f07983 */ /* 0x001ea20000300800 */
[----:B------:R-:W-:-:S03]  /*c3c0*/  IADD3.X R206, R206, UR6, RZ, P5, !PT ;  /* 0x00000006cece7c10 */ /* 0x000fc6000affe4ff */
[----:B-1----:R-:W2:Y:S01]  /*c3d0*/  LDL.LU R11, [R1+0x378] ;  /* 0x00037800010b7983 */ /* 0x002ea20000300800 */
[----:B------:R-:W-:-:S03]  /*c3e0*/  IADD3 R203, P5, R203, UR9, RZ ;  /* 0x00000009cbcb7c10 */ /* 0x000fc6000ffbe0ff */
[----:B------:R-:W-:Y:S04]  /*c3f0*/  STL [R1+0x408], R206 ;  /* 0x000408ce01007387 */ /* 0x000fe80000100800 */
[----:B------:R-:W-:Y:S01]  /*c400*/  STL [R1+0x3d8], R203 ;  /* 0x0003d8cb01007387 */ /* 0x000fe20000100800 */
[----:B------:R-:W-:Y:S02]  /*c410*/  IADD3.X R202, R202, UR6, RZ, P6, !PT ;  /* 0x00000006caca7c10 */ /* 0x000fe4000b7fe4ff */
[----:B------:R-:W-:-:S05]  /*c420*/  IADD3.X R246, R246, UR6, RZ, P1, !PT ;  /* 0x00000006f6f67c10 */ /* 0x000fca0008ffe4ff */
[----:B------:R0:W-:Y:S04]  /*c430*/  STL [R1+0x3f8], R246 ;  /* 0x0003f8f601007387 */ /* 0x0001e80000100800 */
[----:B------:R-:W-:Y:S04]  /*c440*/  STL [R1+0x400], R202 ;  /* 0x000400ca01007387 */ /* 0x000fe80000100800 */
[----:B0-----:R-:W2:Y:S01]  /*c450*/  LDL.LU R246, [R1+0x39c] ;  /* 0x00039c0001f67983 */ /* 0x001ea20000300800 */
[----:B------:R-:W-:Y:S02]  /*c460*/  IADD3 R199, P6, R199, UR9, RZ ;  /* 0x00000009c7c77c10 */ /* 0x000fe4000ffde0ff */
[----:B---3--:R-:W-:-:S02]  /*c470*/  IADD3.X R195, R195, UR6, RZ, P2, !PT ;  /* 0x00000006c3c37c10 */ /* 0x008fc400097fe4ff */
[----:B------:R-:W-:Y:S02]  /*c480*/  IADD3 R198, P1, R198, UR9, RZ ;  /* 0x00000009c6c67c10 */ /* 0x000fe4000ff3e0ff */
[----:B------:R-:W-:Y:S01]  /*c490*/  IADD3 R243, P2, R243, UR9, RZ ;  /* 0x00000009f3f37c10 */ /* 0x000fe2000ff5e0ff */
[----:B------:R-:W-:Y:S01]  /*c4a0*/  STL [R1+0x3d0], R199 ;  /* 0x0003d0c701007387 */ /* 0x000fe20000100800 */
[----:B------:R-:W-:-:S03]  /*c4b0*/  IADD3.X R194, R194, UR6, RZ, P3, !PT ;  /* 0x00000006c2c27c10 */ /* 0x000fc60009ffe4ff */
[----:B------:R0:W-:Y:S01]  /*c4c0*/  STL [R1+0x3c0], R243 ;  /* 0x0003c0f301007387 */ /* 0x0001e20000100800 */
[----:B----4-:R-:W-:-:S03]  /*c4d0*/  IADD3 R220, P3, R220, UR9, RZ ;  /* 0x00000009dcdc7c10 */ /* 0x010fc6000ff7e0ff */
[----:B------:R-:W-:Y:S01]  /*c4e0*/  STL [R1+0x3c8], R198 ;  /* 0x0003c8c601007387 */ /* 0x000fe20000100800 */
[----:B------:R-:W-:-:S03]  /*c4f0*/  IADD3.X R221, R221, UR6, RZ, P4, !PT ;  /* 0x00000006dddd7c10 */ /* 0x000fc6000a7fe4ff */
[----:B0-----:R-:W3:Y:S04]  /*c500*/  LDL.LU R243, [R1+0x370] ;  /* 0x0003700001f37983 */ /* 0x001ee80000300800 */
        /* <DEDUP_REMOVED lines=13> */
[----:B------:R-:W-:Y:S02]  /*c5e0*/  IADD3 R229, P1, R229, UR9, RZ ;  /* 0x00000009e5e57c10 */ /* 0x000fe4000ff3e0ff */
[----:B------:R-:W-:Y:S01]  /*c5f0*/  IADD3.X R227, R227, UR6, RZ, P2, !PT ;  /* 0x00000006e3e37c10 */ /* 0x000fe200097fe4ff */
[----:B------:R-:W-:Y:S04]  /*c600*/  STL [R1+0x3cc], R225 ;  /* 0x0003cce101007387 */ /* 0x000fe80000100800 */
[----:B------:R-:W-:Y:S04]  /*c610*/  STL [R1+0x3a0], R228 ;  /* 0x0003a0e401007387 */ /* 0x000fe80000100800 */
[----:B------:R-:W-:Y:S04]  /*c620*/  STL [R1+0x3c4], R226 ;  /* 0x0003c4e201007387 */ /* 0x000fe80000100800 */
[----:B------:R-:W-:Y:S01]  /*c630*/  STL [R1+0x398], R229 ;  /* 0x000398e501007387 */ /* 0x000fe20000100800 */
[----:B------:R-:W-:-:S02]  /*c640*/  IADD3 R244, P2, R244, UR9, RZ ;  /* 0x00000009f4f47c10 */ /* 0x000fc4000ff5e0ff */
[----:B------:R-:W-:-:S03]  /*c650*/  IADD3.X R232, R232, UR6, RZ, P3, !PT ;  /* 0x00000006e8e87c10 */ /* 0x000fc60009ffe4ff */
[----:B------:R0:W-:Y:S01]  /*c660*/  STL [R1+0x390], R244 ;  /* 0x000390f401007387 */ /* 0x0001e20000100800 */
[----:B------:R-:W-:-:S03]  /*c670*/  IADD3 R233, P3, R233, UR9, RZ ;  /* 0x00000009e9e97c10 */ /* 0x000fc6000ff7e0ff */
[----:B0-----:R-:W4:Y:S01]  /*c680*/  LDL.LU R244, [R1+0x394] ;  /* 0x0003940001f47983 */ /* 0x001f220000300800 */
[----:B------:R-:W-:-:S03]  /*c690*/  IADD3.X R239, R239, UR6, RZ, P4, !PT ;  /* 0x00000006efef7c10 */ /* 0x000fc6000a7fe4ff */
[----:B------:R-:W-:Y:S01]  /*c6a0*/  STL [R1+0x3bc], R227 ;  /* 0x0003bce301007387 */ /* 0x000fe20000100800 */
[----:B------:R-:W-:-:S03]  /*c6b0*/  IADD3 R235, P4, R235, UR9, RZ ;  /* 0x00000009ebeb7c10 */ /* 0x000fc6000ff9e0ff */
[----:B------:R-:W-:Y:S04]  /*c6c0*/  STL [R1+0x3b4], R232 ;  /* 0x0003b4e801007387 */ /* 0x000fe80000100800 */
[----:B------:R-:W-:Y:S04]  /*c6d0*/  STL [R1+0x388], R233 ;  /* 0x000388e901007387 */ /* 0x000fe80000100800 */
[----:B------:R-:W-:Y:S04]  /*c6e0*/  STL [R1+0x3ac], R239 ;  /* 0x0003acef01007387 */ /* 0x000fe80000100800 */
[----:B------:R-:W4:Y:S04]  /*c6f0*/  LDL.LU R210, [R1+0x368] ;  /* 0x0003680001d27983 */ /* 0x000f280000300800 */
[----:B------:R-:W-:Y:S04]  /*c700*/  STL [R1+0x380], R235 ;  /* 0x000380eb01007387 */ /* 0x000fe80000100800 */
[----:B------:R-:W4:Y:S01]  /*c710*/  LDL.LU R207, [R1+0x38c] ;  /* 0x00038c0001cf7983 */ /* 0x000f220000300800 */
[----:B--2---:R-:W-:-:S02]  /*c720*/  IADD3.X R240, R240, UR6, RZ, P5, !PT ;  /* 0x00000006f0f07c10 */ /* 0x004fc4000affe4ff */
[----:B------:R-:W-:-:S03]  /*c730*/  IADD3 R11, P5, R11, UR9, RZ ;  /* 0x000000090b0b7c10 */ /* 0x000fc6000ffbe0ff */
[----:B------:R-:W-:Y:S04]  /*c740*/  STL [R1+0x3a4], R240 ;  /* 0x0003a4f001007387 */ /* 0x000fe80000100800 */
[----:B------:R-:W2:Y:S04]  /*c750*/  LDL.LU R206, [R1+0x360] ;  /* 0x0003600001ce7983 */ /* 0x000ea80000300800 */
[----:B------:R0:W-:Y:S04]  /*c760*/  STL [R1+0x378], R11 ;  /* 0x0003780b01007387 */ /* 0x0001e80000100800 */
[----:B------:R-:W2:Y:S04]  /*c770*/  LDL.LU R203, [R1+0x384] ;  /* 0x0003840001cb7983 */ /* 0x000ea80000300800 */
[----:B0-----:R-:W2:Y:S04]  /*c780*/  LDL.LU R11, [R1+0x358] ;  /* 0x00035800010b7983 */ /* 0x001ea80000300800 */
[----:B------:R-:W2:Y:S04]  /*c790*/  LDL.LU R202, [R1+0x37c] ;  /* 0x00037c0001ca7983 */ /* 0x000ea80000300800 */
[----:B------:R-:W2:Y:S01]  /*c7a0*/  LDL.LU R199, [R1+0x350] ;  /* 0x0003500001c77983 */ /* 0x000ea20000300800 */
[----:B------:R-:W-:-:S05]  /*c7b0*/  IADD3.X R246, R246, UR6, RZ, P6, !PT ;  /* 0x00000006f6f67c10 */ /* 0x000fca000b7fe4ff */
[----:B------:R0:W-:Y:S04]  /*c7c0*/  STL [R1+0x39c], R246 ;  /* 0x00039cf601007387 */ /* 0x0001e80000100800 */
[----:B0-----:R-:W2:Y:S04]  /*c7d0*/  LDL.LU R246, [R1+0x374] ;  /* 0x0003740001f67983 */ /* 0x001ea80000300800 */
[----:B------:R-:W2:Y:S01]  /*c7e0*/  LDL.LU R198, [R1+0x348] ;  /* 0x0003480001c67983 */ /* 0x000ea20000300800 */
[----:B---3--:R-:W-:-:S03]  /*c7f0*/  IADD3 R243, P6, R243, UR9, RZ ;  /* 0x00000009f3f37c10 */ /* 0x008fc6000ffde0ff */
[----:B------:R-:W3:Y:S04]  /*c800*/  LDL.LU R195, [R1+0x36c] ;  /* 0x00036c0001c37983 */ /* 0x000ee80000300800 */
[----:B------:R-:W3:Y:S04]  /*c810*/  LDL.LU R194, [R1+0x340] ;  /* 0x0003400001c27983 */ /* 0x000ee80000300800 */
[----:B------:R0:W-:Y:S04]  /*c820*/  STL [R1+0x370], R243 ;  /* 0x000370f301007387 */ /* 0x0001e80000100800 */
        /* <DEDUP_REMOVED lines=9> */
[----:B0-----:R-:W3:Y:S04]  /*c8c0*/  LDL.LU R243, [R1+0x318] ;  /* 0x0003180001f37983 */ /* 0x001ee80000300800 */
[----:B------:R-:W3:Y:S04]  /*c8d0*/  LDL.LU R227, [R1+0x33c] ;  /* 0x00033c0001e37983 */ /* 0x000ee80000300800 */
[----:B------:R-:W3:Y:S04]  /*c8e0*/  LDL.LU R232, [R1+0x310] ;  /* 0x0003100001e87983 */ /* 0x000ee80000300800 */
[----:B------:R-:W3:Y:S01]  /*c8f0*/  LDL.LU R233, [R1+0x334] ;  /* 0x0003340001e97983 */ /* 0x000ee20000300800 */
[----:B----4-:R-:W-:-:S05]  /*c900*/  IADD3.X R244, R244, UR6, RZ, P1, !PT ;  /* 0x00000006f4f47c10 */ /* 0x010fca0008ffe4ff */
[----:B------:R0:W-:Y:S04]  /*c910*/  STL [R1+0x394], R244 ;  /* 0x000394f401007387 */ /* 0x0001e80000100800 */
[----:B------:R-:W4:Y:S04]  /*c920*/  LDL.LU R239, [R1+0x308] ;  /* 0x0003080001ef7983 */ /* 0x000f280000300800 */
[----:B------:R-:W4:Y:S04]  /*c930*/  LDL.LU R235, [R1+0x32c] ;  /* 0x00032c0001eb7983 */ /* 0x000f280000300800 */
[----:B------:R-:W4:Y:S01]  /*c940*/  LDL.LU R240, [R1+0x300] ;  /* 0x0003000001f07983 */ /* 0x000f220000300800 */
[----:B------:R-:W-:-:S03]  /*c950*/  IADD3 R210, P1, R210, UR9, RZ ;  /* 0x00000009d2d27c10 */ /* 0x000fc6000ff3e0ff */
[----:B0-----:R-:W4:Y:S01]  /*c960*/  LDL.LU R244, [R1+0x324] ;  /* 0x0003240001f47983 */ /* 0x001f220000300800 */
[----:B------:R-:W-:-:S03]  /*c970*/  IADD3.X R207, R207, UR6, RZ, P2, !PT ;  /* 0x00000006cfcf7c10 */ /* 0x000fc600097fe4ff */
[----:B------:R-:W-:Y:S04]  /*c980*/  STL [R1+0x368], R210 ;  /* 0x000368d201007387 */ /* 0x000fe80000100800 */
[----:B------:R-:W-:Y:S01]  /*c990*/  STL [R1+0x38c], R207 ;  /* 0x00038ccf01007387 */ /* 0x000fe20000100800 */
[----:B--2---:R-:W-:Y:S02]  /*c9a0*/  IADD3 R206, P2, R206, UR9, RZ ;  /* 0x00000009cece7c10 */ /* 0x004fe4000ff5e0ff */
[----:B------:R-:W-:Y:S02]  /*c9b0*/  IADD3.X R203, R203, UR6, RZ, P3, !PT ;  /* 0x00000006cbcb7c10 */ /* 0x000fe40009ffe4ff */
[----:B------:R-:W-:-:S05]  /*c9c0*/  IADD3 R11, P3, R11, UR9, RZ ;  /* 0x000000090b0b7c10 */ /* 0x000fca000ff7e0ff */
[----:B------:R0:W-:Y:S01]  /*c9d0*/  STL [R1+0x358], R11 ;  /* 0x0003580b01007387 */ /* 0x0001e20000100800 */
[----:B------:R-:W-:-:S03]  /*c9e0*/  IADD3.X R202, R202, UR6, RZ, P4, !PT ;  /* 0x00000006caca7c10 */ /* 0x000fc6000a7fe4ff */
[----:B------:R-:W-:Y:S04]  /*c9f0*/  STL [R1+0x360], R206 ;  /* 0x000360ce01007387 */ /* 0x000fe80000100800 */
[----:B0-----:R-:W2:Y:S04]  /*ca00*/  LDL.LU R11, [R1+0x2f8] ;  /* 0x0002f800010b7983 */ /* 0x001ea80000300800 */
[----:B------:R-:W-:Y:S01]  /*ca10*/  STL [R1+0x384], R203 ;  /* 0x000384cb01007387 */ /* 0x000fe20000100800 */
[----:B------:R-:W-:-:S05]  /*ca20*/  IADD3.X R246, R246, UR6, RZ, P5, !PT ;  /* 0x00000006f6f67c10 */ /* 0x000fca000affe4ff */
[----:B------:R0:W-:Y:S04]  /*ca30*/  STL [R1+0x374], R246 ;  /* 0x000374f601007387 */ /* 0x0001e80000100800 */
[----:B------:R-:W-:Y:S04]  /*ca40*/  STL [R1+0x37c], R202 ;  /* 0x00037cca01007387 */ /* 0x000fe80000100800 */
[----:B0-----:R-:W2:Y:S01]  /*ca50*/  LDL.LU R246, [R1+0x31c] ;  /* 0x00031c0001f67983 */ /* 0x001ea20000300800 */
[----:B------:R-:W-:Y:S02]  /*ca60*/  IADD3 R199, P4, R199, UR9, RZ ;  /* 0x00000009c7c77c10 */ /* 0x000fe4000ff9e0ff */
[----:B------:R-:W-:-:S02]  /*ca70*/  IADD3 R198, P5, R198, UR9, RZ ;  /* 0x00000009c6c67c10 */ /* 0x000fc4000ffbe0ff */
[----:B---3--:R-:W-:Y:S02]  /*ca80*/  IADD3.X R195, R195, UR6, RZ, P6, !PT ;  /* 0x00000006c3c37c10 */ /* 0x008fe4000b7fe4ff */
[----:B------:R-:W-:Y:S01]  /*ca90*/  IADD3 R194, P6, R194, UR9, RZ ;  /* 0x00000009c2c27c10 */ /* 0x000fe2000ffde0ff */
[----:B------:R-:W-:Y:S01]  /*caa0*/  STL [R1+0x350], R199 ;  /* 0x000350c701007387 */ /* 0x000fe20000100800 */
[----:B------:R-:W-:Y:S02]  /*cab0*/  IADD3.X R220, R220, UR6, RZ, P1, !PT ;  /* 0x00000006dcdc7c10 */ /* 0x000fe40008ffe4ff */
[----:B------:R-:W-:Y:S01]  /*cac0*/  IADD3 R221, P1, R221, UR9, RZ ;  /* 0x00000009dddd7c10 */ /* 0x000fe2000ff3e0ff */
        /* <DEDUP_REMOVED lines=21> */
[----:B------:R0:W-:Y:S04]  /*cc20*/  STL [R1+0x318], R243 ;  /* 0x000318f301007387 */ /* 0x0001e80000100800 */
[----:B------:R-:W-:Y:S04]  /*cc30*/  STL [R1+0x320], R226 ;  /* 0x000320e201007387 */ /* 0x000fe80000100800 */
[----:B0-----:R-:W3:Y:S04]  /*cc40*/  LDL.LU R243, [R1+0x2f0] ;  /* 0x0002f00001f37983 */ /* 0x001ee80000300800 */
[----:B------:R-:W-:Y:S01]  /*cc50*/  STL [R1+0x344], R229 ;  /* 0x000344e501007387 */ /* 0x000fe20000100800 */
[----:B----4-:R-:W-:-:S03]  /*cc60*/  IADD3 R239, P1, R239, UR9, RZ ;  /* 0x00000009efef7c10 */ /* 0x010fc6000ff3e0ff */
[----:B------:R-:W-:Y:S01]  /*cc70*/  STL [R1+0x33c], R227 ;  /* 0x00033ce301007387 */ /* 0x000fe20000100800 */
[----:B------:R-:W-:-:S03]  /*cc80*/  IADD3.X R235, R235, UR6, RZ, P2, !PT ;  /* 0x00000006ebeb7c10 */ /* 0x000fc600097fe4ff */
[----:B------:R-:W-:Y:S01]  /*cc90*/  STL [R1+0x310], R232 ;  /* 0x000310e801007387 */ /* 0x000fe20000100800 */
[----:B------:R-:W-:-:S03]  /*cca0*/  IADD3 R240, P2, R240, UR9, RZ ;  /* 0x00000009f0f07c10 */ /* 0x000fc6000ff5e0ff */
[----:B------:R-:W-:Y:S01]  /*ccb0*/  STL [R1+0x334], R233 ;  /* 0x000334e901007387 */ /* 0x000fe20000100800 */
[----:B------:R-:W-:-:S03]  /*ccc0*/  IADD3.X R244, R244, UR6, RZ, P3, !PT ;  /* 0x00000006f4f47c10 */ /* 0x000fc60009ffe4ff */
[----:B------:R-:W-:Y:S04]  /*ccd0*/  STL [R1+0x308], R239 ;  /* 0x000308ef01007387 */ /* 0x000fe80000100800 */
[----:B------:R-:W4:Y:S04]  /*cce0*/  LDL.LU R210, [R1+0x314] ;  /* 0x0003140001d27983 */ /* 0x000f280000300800 */
[----:B------:R-:W-:Y:S04]  /*ccf0*/  STL [R1+0x32c], R235 ;  /* 0x00032ceb01007387 */ /* 0x000fe80000100800 */
[----:B------:R-:W4:Y:S04]  /*cd00*/  LDL.LU R207, [R1+0x2e8] ;  /* 0x0002e80001cf7983 */ /* 0x000f280000300800 */
[----:B------:R-:W-:Y:S04]  /*cd10*/  STL [R1+0x300], R240 ;  /* 0x000300f001007387 */ /* 0x000fe80000100800 */
[----:B------:R-:W4:Y:S04]  /*cd20*/  LDL.LU R206, [R1+0x30c] ;  /* 0x00030c0001ce7983 */ /* 0x000f280000300800 */
[----:B------:R0:W-:Y:S04]  /*cd30*/  STL [R1+0x324], R244 ;  /* 0x000324f401007387 */ /* 0x0001e80000100800 */
[----:B------:R-:W4:Y:S04]  /*cd40*/  LDL.LU R203, [R1+0x2e0] ;  /* 0x0002e00001cb7983 */ /* 0x000f280000300800 */
[----:B0-----:R-:W4:Y:S04]  /*cd50*/  LDL.LU R244, [R1+0x304] ;  /* 0x0003040001f47983 */ /* 0x001f280000300800 */
[----:B------:R-:W4:Y:S04]  /*cd60*/  LDL.LU R202, [R1+0x2d8] ;  /* 0x0002d80001ca7983 */ /* 0x000f280000300800 */
[----:B------:R-:W4:Y:S01]  /*cd70*/  LDL.LU R199, [R1+0x2fc] ;  /* 0x0002fc0001c77983 */ /* 0x000f220000300800 */
[----:B--2---:R-:W-:-:S05]  /*cd80*/  IADD3 R11, P3, R11, UR9, RZ ;  /* 0x000000090b0b7c10 */ /* 0x004fca000ff7e0ff */
[----:B------:R0:W-:Y:S04]  /*cd90*/  STL [R1+0x2f8], R11 ;  /* 0x0002f80b01007387 */ /* 0x0001e80000100800 */
[----:B0-----:R-:W2:Y:S04]  /*cda0*/  LDL.LU R11, [R1+0x2d0] ;  /* 0x0002d000010b7983 */ /* 0x001ea80000300800 */
[----:B------:R-:W2:Y:S04]  /*cdb0*/  LDL.LU R198, [R1+0x2f4] ;  /* 0x0002f40001c67983 */ /* 0x000ea80000300800 */
[----:B------:R-:W2:Y:S04]  /*cdc0*/  LDL.LU R195, [R1+0x2c8] ;  /* 0x0002c80001c37983 */ /* 0x000ea80000300800 */
[----:B------:R-:W2:Y:S01]  /*cdd0*/  LDL.LU R194, [R1+0x2ec] ;  /* 0x0002ec0001c27983 */ /* 0x000ea20000300800 */
[----:B------:R-:W-:-:S05]  /*cde0*/  IADD3.X R246, R246, UR6, RZ, P4, !PT ;  /* 0x00000006f6f67c10 */ /* 0x000fca000a7fe4ff */
[----:B------:R0:W-:Y:S04]  /*cdf0*/  STL [R1+0x31c], R246 ;  /* 0x00031cf601007387 */ /* 0x0001e80000100800 */
[----:B------:R-:W2:Y:S04]  /*ce00*/  LDL.LU R220, [R1+0x2c0] ;  /* 0x0002c00001dc7983 */ /* 0x000ea80000300800 */
        /* <DEDUP_REMOVED lines=8> */
[----:B0-----:R-:W2:Y:S04]  /*ce90*/  LDL.LU R246, [R1+0x2c4] ;  /* 0x0002c40001f67983 */ /* 0x001ea80000300800 */
[----:B------:R-:W2:Y:S04]  /*cea0*/  LDL.LU R227, [R1+0x298] ;  /* 0x0002980001e37983 */ /* 0x000ea80000300800 */
[----:B------:R-:W2:Y:S04]  /*ceb0*/  LDL.LU R232, [R1+0x2bc] ;  /* 0x0002bc0001e87983 */ /* 0x000ea80000300800 */
[----:B------:R-:W2:Y:S01]  /*cec0*/  LDL.LU R233, [R1+0x290] ;  /* 0x0002900001e97983 */ /* 0x000ea20000300800 */
[----:B---3--:R-:W-:-:S05]  /*ced0*/  IADD3 R243, P4, R243, UR9, RZ ;  /* 0x00000009f3f37c10 */ /* 0x008fca000ff9e0ff */
[----:B------:R0:W-:Y:S04]  /*cee0*/  STL [R1+0x2f0], R243 ;  /* 0x0002f0f301007387 */ /* 0x0001e80000100800 */
[----:B------:R-:W3:Y:S04]  /*cef0*/  LDL.LU R239, [R1+0x2b4] ;  /* 0x0002b40001ef7983 */ /* 0x000ee80000300800 */
[----:B------:R-:W3:Y:S04]  /*cf00*/  LDL.LU R235, [R1+0x288] ;  /* 0x0002880001eb7983 */ /* 0x000ee80000300800 */
[----:B------:R-:W3:Y:S04]  /*cf10*/  LDL.LU R240, [R1+0x2ac] ;  /* 0x0002ac0001f07983 */ /* 0x000ee80000300800 */
[----:B0-----:R-:W3:Y:S01]  /*cf20*/  LDL.LU R243, [R1+0x280] ;  /* 0x0002800001f37983 */ /* 0x001ee20000300800 */
[----:B----4-:R-:W-:-:S02]  /*cf30*/  IADD3.X R210, R210, UR6, RZ, P5, !PT ;  /* 0x00000006d2d27c10 */ /* 0x010fc4000affe4ff */
[----:B------:R-:W-:-:S03]  /*cf40*/  IADD3 R207, P5, R207, UR9, RZ ;  /* 0x00000009cfcf7c10 */ /* 0x000fc6000ffbe0ff */
[----:B------:R-:W-:Y:S04]  /*cf50*/  STL [R1+0x314], R210 ;  /* 0x000314d201007387 */ /* 0x000fe80000100800 */
[----:B------:R-:W-:Y:S01]  /*cf60*/  STL [R1+0x2e8], R207 ;  /* 0x0002e8cf01007387 */ /* 0x000fe20000100800 */
[----:B------:R-:W-:Y:S02]  /*cf70*/  IADD3.X R206, R206, UR6, RZ, P6, !PT ;  /* 0x00000006cece7c10 */ /* 0x000fe4000b7fe4ff */
[----:B------:R-:W-:Y:S02]  /*cf80*/  IADD3 R203, P6, R203, UR9, RZ ;  /* 0x00000009cbcb7c10 */ /* 0x000fe4000ffde0ff */
[----:B------:R-:W-:Y:S02]  /*cf90*/  IADD3.X R244, R244, UR6, RZ, P1, !PT ;  /* 0x00000006f4f47c10 */ /* 0x000fe40008ffe4ff */
[----:B------:R-:W-:-:S03]  /*cfa0*/  IADD3 R202, P1, R202, UR9, RZ ;  /* 0x00000009caca7c10 */ /* 0x000fc6000ff3e0ff */
[----:B------:R0:W-:Y:S01]  /*cfb0*/  STL [R1+0x304], R244 ;  /* 0x000304f401007387 */ /* 0x0001e20000100800 */
[----:B------:R-:W-:-:S03]  /*cfc0*/  IADD3.X R199, R199, UR6, RZ, P2, !PT ;  /* 0x00000006c7c77c10 */ /* 0x000fc600097fe4ff */
[----:B------:R-:W-:Y:S04]  /*cfd0*/  STL [R1+0x30c], R206 ;  /* 0x00030cce01007387 */ /* 0x000fe80000100800 */
[----:B0-----:R-:W4:Y:S04]  /*cfe0*/  LDL.LU R244, [R1+0x2a4] ;  /* 0x0002a40001f47983 */ /* 0x001f280000300800 */
[----:B------:R-:W-:Y:S01]  /*cff0*/  STL [R1+0x2e0], R203 ;  /* 0x0002e0cb01007387 */ /* 0x000fe20000100800 */
[----:B--2---:R-:W-:Y:S02]  /*d000*/  IADD3 R11, P2, R11, UR9, RZ ;  /* 0x000000090b0b7c10 */ /* 0x004fe4000ff5e0ff */
[----:B------:R-:W-:-:S03]  /*d010*/  IADD3.X R198, R198, UR6, RZ, P3, !PT ;  /* 0x00000006c6c67c10 */ /* 0x000fc60009ffe4ff */
[----:B------:R0:W-:Y:S01]  /*d020*/  STL [R1+0x2d0], R11 ;  /* 0x0002d00b01007387 */ /* 0x0001e20000100800 */
[----:B------:R-:W-:-:S03]  /*d030*/  IADD3 R195, P3, R195, UR9, RZ ;  /* 0x00000009c3c37c10 */ /* 0x000fc6000ff7e0ff */
[----:B------:R-:W-:Y:S01]  /*d040*/  STL [R1+0x2d8], R202 ;  /* 0x0002d8ca01007387 */ /* 0x000fe20000100800 */
[----:B------:R-:W-:-:S03]  /*d050*/  IADD3.X R194, R194, UR6, RZ, P4, !PT ;  /* 0x00000006c2c27c10 */ /* 0x000fc6000a7fe4ff */
[----:B0-----:R-:W2:Y:S04]  /*d060*/  LDL.LU R11, [R1+0x278] ;  /* 0x00027800010b7983 */ /* 0x001ea80000300800 */
[----:B------:R-:W-:Y:S04]  /*d070*/  STL [R1+0x2fc], R199 ;  /* 0x0002fcc701007387 */ /* 0x000fe80000100800 */
[----:B------:R-:W-:Y:S04]  /*d080*/  STL [R1+0x2f4], R198 ;  /* 0x0002f4c601007387 */ /* 0x000fe80000100800 */
        /* <DEDUP_REMOVED lines=17> */
[----:B------:R-:W-:-:S05]  /*d1a0*/  IADD3.X R246, R246, UR6, RZ, P3, !PT ;  /* 0x00000006f6f67c10 */ /* 0x000fca0009ffe4ff */
[----:B------:R0:W-:Y:S04]  /*d1b0*/  STL [R1+0x2c4], R246 ;  /* 0x0002c4f601007387 */ /* 0x0001e80000100800 */
[----:B------:R1:W-:Y:S04]  /*d1c0*/  STL [R1+0x2cc], R226 ;  /* 0x0002cce201007387 */ /* 0x0003e80000100800 */
[----:B0-----:R-:W2:Y:S01]  /*d1d0*/  LDL.LU R246, [R1+0x29c] ;  /* 0x00029c0001f67983 */ /* 0x001ea20000300800 */
[----:B------:R-:W-:Y:S02]  /*d1e0*/  IADD3 R229, P2, R229, UR9, RZ ;  /* 0x00000009e5e57c10 */ /* 0x000fe4000ff5e0ff */
[----:B------:R-:W-:-:S02]  /*d1f0*/  IADD3 R227, P3, R227, UR9, RZ ;  /* 0x00000009e3e37c10 */ /* 0x000fc4000ff7e0ff */
[----:B------:R-:W-:Y:S02]  /*d200*/  IADD3.X R232, R232, UR6, RZ, P4, !PT ;  /* 0x00000006e8e87c10 */ /* 0x000fe4000a7fe4ff */
[----:B------:R-:W-:Y:S01]  /*d210*/  IADD3 R233, P4, R233, UR9, RZ ;  /* 0x00000009e9e97c10 */ /* 0x000fe2000ff9e0ff */
[----:B------:R0:W-:Y:S01]  /*d220*/  STL [R1+0x2a0], R229 ;  /* 0x0002a0e501007387 */ /* 0x0001e20000100800 */
[----:B---3--:R-:W-:-:S03]  /*d230*/  IADD3.X R239, R239, UR6, RZ, P5, !PT ;  /* 0x00000006efef7c10 */ /* 0x008fc6000affe4ff */
[----:B------:R3:W-:Y:S01]  /*d240*/  STL [R1+0x298], R227 ;  /* 0x000298e301007387 */ /* 0x0007e20000100800 */
[----:B------:R-:W-:-:S03]  /*d250*/  IADD3 R235, P5, R235, UR9, RZ ;  /* 0x00000009ebeb7c10 */ /* 0x000fc6000ffbe0ff */
[----:B------:R3:W-:Y:S01]  /*d260*/  STL [R1+0x2bc], R232 ;  /* 0x0002bce801007387 */ /* 0x0007e20000100800 */
[----:B------:R-:W-:-:S03]  /*d270*/  IADD3.X R240, R240, UR6, RZ, P6, !PT ;  /* 0x00000006f0f07c10 */ /* 0x000fc6000b7fe4ff */
[----:B------:R-:W-:Y:S01]  /*d280*/  STL [R1+0x290], R233 ;  /* 0x000290e901007387 */ /* 0x000fe20000100800 */
[----:B------:R-:W-:-:S03]  /*d290*/  IADD3 R243, P6, R243, UR9, RZ ;  /* 0x00000009f3f37c10 */ /* 0x000fc6000ffde0ff */
[----:B------:R-:W-:Y:S04]  /*d2a0*/  STL [R1+0x2b4], R239 ;  /* 0x0002b4ef01007387 */ /* 0x000fe80000100800 */
[----:B------:R-:W3:Y:S04]  /*d2b0*/  LDL.LU R210, [R1+0x270] ;  /* 0x0002700001d27983 */ /* 0x000ee80000300800 */
[----:B------:R-:W-:Y:S04]  /*d2c0*/  STL [R1+0x288], R235 ;  /* 0x000288eb01007387 */ /* 0x000fe80000100800 */
[----:B------:R-:W3:Y:S04]  /*d2d0*/  LDL.LU R207, [R1+0x294] ;  /* 0x0002940001cf7983 */ /* 0x000ee80000300800 */
[----:B------:R-:W-:Y:S04]  /*d2e0*/  STL [R1+0x2ac], R240 ;  /* 0x0002acf001007387 */ /* 0x000fe80000100800 */
[----:B------:R-:W3:Y:S04]  /*d2f0*/  LDL.LU R206, [R1+0x268] ;  /* 0x0002680001ce7983 */ /* 0x000ee80000300800 */
[----:B------:R-:W-:Y:S04]  /*d300*/  STL [R1+0x280], R243 ;  /* 0x000280f301007387 */ /* 0x000fe80000100800 */
[----:B------:R-:W3:Y:S04]  /*d310*/  LDL.LU R203, [R1+0x28c] ;  /* 0x00028c0001cb7983 */ /* 0x000ee80000300800 */
[----:B------:R-:W3:Y:S04]  /*d320*/  LDL.LU R202, [R1+0x260] ;  /* 0x0002600001ca7983 */ /* 0x000ee80000300800 */
[----:B------:R-:W3:Y:S04]  /*d330*/  LDL.LU R199, [R1+0x284] ;  /* 0x0002840001c77983 */ /* 0x000ee80000300800 */
[----:B------:R-:W3:Y:S04]  /*d340*/  LDL.LU R198, [R1+0x258] ;  /* 0x0002580001c67983 */ /* 0x000ee80000300800 */
[----:B------:R-:W3:Y:S01]  /*d350*/  LDL.LU R195, [R1+0x27c] ;  /* 0x00027c0001c37983 */ /* 0x000ee20000300800 */
[----:B----4-:R-:W-:-:S05]  /*d360*/  IADD3.X R244, R244, UR6, RZ, P1, !PT ;  /* 0x00000006f4f47c10 */ /* 0x010fca0008ffe4ff */
[----:B------:R-:W-:Y:S04]  /*d370*/  STL [R1+0x2a4], R244 ;  /* 0x0002a4f401007387 */ /* 0x000fe80000100800 */
[----:B------:R-:W4:Y:S04]  /*d380*/  LDL.LU R194, [R1+0x250] ;  /* 0x0002500001c27983 */ /* 0x000f280000300800 */
[----:B------:R-:W4:Y:S04]  /*d390*/  LDL.LU R220, [R1+0x274] ;  /* 0x0002740001dc7983 */ /* 0x000f280000300800 */
[----:B------:R-:W4:Y:S01]  /*d3a0*/  LDL.LU R221, [R1+0x248] ;  /* 0x0002480001dd7983 */ /* 0x000f220000300800 */
[----:B--2---:R-:W-:-:S05]  /*d3b0*/  IADD3 R11, P1, R11, UR9, RZ ;  /* 0x000000090b0b7c10 */ /* 0x004fca000ff3e0ff */
[----:B------:R2:W-:Y:S04]  /*d3c0*/  STL [R1+0x278], R11 ;  /* 0x0002780b01007387 */ /* 0x0005e80000100800 */
[----:B------:R-:W4:Y:S04]  /*d3d0*/  LDL.LU R219, [R1+0x26c] ;  /* 0x00026c0001db7983 */ /* 0x000f280000300800 */
[----:B------:R-:W4:Y:S04]  /*d3e0*/  LDL.LU R224, [R1+0x240] ;  /* 0x0002400001e07983 */ /* 0x000f280000300800 */
[----:B------:R-:W4:Y:S04]  /*d3f0*/  LDL.LU R222, [R1+0x264] ;  /* 0x0002640001de7983 */ /* 0x000f280000300800 */
[----:B------:R-:W4:Y:S04]  /*d400*/  LDL.LU R225, [R1+0x238] ;  /* 0x0002380001e17983 */ /* 0x000f280000300800 */
[----:B------:R-:W4:Y:S04]  /*d410*/  LDL.LU R228, [R1+0x25c] ;  /* 0x00025c0001e47983 */ /* 0x000f280000300800 */
[----:B-1----:R-:W4:Y:S04]  /*d420*/  LDL.LU R226, [R1+0x230] ;  /* 0x0002300001e27983 */ /* 0x002f280000300800 */
[----:B0-----:R-:W4:Y:S04]  /*d430*/  LDL.LU R229, [R1+0x254] ;  /* 0x0002540001e57983 */ /* 0x001f280000300800 */
[----:B---3--:R-:W3:Y:S04]  /*d440*/  LDL.LU R227, [R1+0x228] ;  /* 0x0002280001e37983 */ /* 0x008ee80000300800 */
[----:B------:R-:W3:Y:S04]  /*d450*/  LDL.LU R232, [R1+0x24c] ;  /* 0x00024c0001e87983 */ /* 0x000ee80000300800 */
[----:B--2---:R-:W2:Y:S04]  /*d460*/  LDL.LU R11, [R1+0x220] ;  /* 0x00022000010b7983 */ /* 0x004ea80000300800 */
        /* <DEDUP_REMOVED lines=8> */
[----:B0-----:R-:W2:Y:S01]  /*d4f0*/  LDL.LU R246, [R1+0x22c] ;  /* 0x00022c0001f67983 */ /* 0x001ea20000300800 */
[----:B------:R-:W-:-:S02]  /*d500*/  IADD3 R210, P2, R210, UR9, RZ ;  /* 0x00000009d2d27c10 */ /* 0x000fc4000ff5e0ff */
        /* <DEDUP_REMOVED lines=13> */
[----:B------:R-:W-:Y:S04]  /*d5e0*/  STL [R1+0x258], R198 ;  /* 0x000258c601007387 */ /* 0x000fe80000100800 */
[----:B------:R-:W-:Y:S01]  /*d5f0*/  STL [R1+0x27c], R195 ;  /* 0x00027cc301007387 */ /* 0x000fe20000100800 */
[----:B----4-:R-:W-:Y:S02]  /*d600*/  IADD3 R194, P6, R194, UR9, RZ ;  /* 0x00000009c2c27c10 */ /* 0x010fe4000ffde0ff */
[----:B------:R-:W-:-:S03]  /*d610*/  IADD3.X R220, R220, UR6, RZ, P1, !PT ;  /* 0x00000006dcdc7c10 */ /* 0x000fc60008ffe4ff */
[----:B------:R-:W-:Y:S01]  /*d620*/  STL [R1+0x250], R194 ;  /* 0x000250c201007387 */ /* 0x000fe20000100800 */
[----:B------:R-:W-:-:S03]  /*d630*/  IADD3 R221, P1, R221, UR9, RZ ;  /* 0x00000009dddd7c10 */ /* 0x000fc6000ff3e0ff */
[----:B------:R-:W-:Y:S04]  /*d640*/  STL [R1+0x274], R220 ;  /* 0x000274dc01007387 */ /* 0x000fe80000100800 */
[----:B------:R-:W-:Y:S01]  /*d650*/  STL [R1+0x248], R221 ;  /* 0x000248dd01007387 */ /* 0x000fe20000100800 */
[----:B------:R-:W-:Y:S02]  /*d660*/  IADD3.X R219, R219, UR6, RZ, P2, !PT ;  /* 0x00000006dbdb7c10 */ /* 0x000fe400097fe4ff */
        /* <DEDUP_REMOVED lines=12> */
[----:B---3--:R-:W-:Y:S02]  /*d730*/  IADD3 R227, P5, R227, UR9, RZ ;  /* 0x00000009e3e37c10 */ /* 0x008fe4000ffbe0ff */
[----:B------:R-:W-:Y:S02]  /*d740*/  IADD3.X R232, R232, UR6, RZ, P6, !PT ;  /* 0x00000006e8e87c10 */ /* 0x000fe4000b7fe4ff */
[----:B--2---:R-:W-:Y:S01]  /*d750*/  IADD3 R11, P6, R11, UR9, RZ ;  /* 0x000000090b0b7c10 */ /* 0x004fe2000ffde0ff */
[----:B------:R-:W-:Y:S01]  /*d760*/  STL [R1+0x254], R229 ;  /* 0x000254e501007387 */ /* 0x000fe20000100800 */
[----:B------:R-:W-:-:S03]  /*d770*/  IADD3.X R233, R233, UR6, RZ, P1, !PT ;  /* 0x00000006e9e97c10 */ /* 0x000fc60008ffe4ff */
[----:B------:R0:W-:Y:S01]  /*d780*/  STL [R1+0x220], R11 ;  /* 0x0002200b01007387 */ /* 0x0001e20000100800 */
[----:B------:R-:W-:-:S03]  /*d790*/  IADD3 R239, P1, R239, UR9, RZ ;  /* 0x00000009efef7c10 */ /* 0x000fc6000ff3e0ff */
[----:B------:R1:W-:Y:S01]  /*d7a0*/  STL [R1+0x228], R227 ;  /* 0x000228e301007387 */ /* 0x0003e20000100800 */
[----:B------:R-:W-:-:S03]  /*d7b0*/  IADD3.X R235, R235, UR6, RZ, P2, !PT ;  /* 0x00000006ebeb7c10 */ /* 0x000fc600097fe4ff */
[----:B0-----:R-:W2:Y:S04]  /*d7c0*/  LDL.LU R11, [R1+0x200] ;  /* 0x00020000010b7983 */ /* 0x001ea80000300800 */
[----:B------:R0:W-:Y:S04]  /*d7d0*/  STL [R1+0x24c], R232 ;  /* 0x00024ce801007387 */ /* 0x0001e80000100800 */
[----:B------:R-:W-:Y:S04]  /*d7e0*/  STL [R1+0x244], R233 ;  /* 0x000244e901007387 */ /* 0x000fe80000100800 */
[----:B------:R-:W-:Y:S01]  /*d7f0*/  STL [R1+0x218], R239 ;  /* 0x000218ef01007387 */ /* 0x000fe20000100800 */
[----:B------:R-:W-:-:S03]  /*d800*/  IADD3 R240, P2, R240, UR9, RZ ;  /* 0x00000009f0f07c10 */ /* 0x000fc6000ff5e0ff */
[----:B------:R-:W-:Y:S01]  /*d810*/  STL [R1+0x23c], R235 ;  /* 0x00023ceb01007387 */ /* 0x000fe20000100800 */
[----:B------:R-:W-:-:S03]  /*d820*/  IADD3.X R243, R243, UR6, RZ, P3, !PT ;  /* 0x00000006f3f37c10 */ /* 0x000fc60009ffe4ff */
[----:B------:R-:W-:Y:S01]  /*d830*/  STL [R1+0x210], R240 ;  /* 0x000210f001007387 */ /* 0x000fe20000100800 */
[----:B------:R-:W-:-:S03]  /*d840*/  IADD3 R244, P3, R244, UR9, RZ ;  /* 0x00000009f4f47c10 */ /* 0x000fc6000ff7e0ff */
[----:B------:R-:W3:Y:S01]  /*d850*/  LDL.LU R214, [R1+0x224] ;  /* 0x0002240001d67983 */ /* 0x000ee20000300800 */
[----:B------:R-:W-:-:S03]  /*d860*/  IADD3.X R246, R246, UR6, RZ, P4, !PT ;  /* 0x00000006f6f67c10 */ /* 0x000fc6000a7fe4ff */
[----:B------:R-:W-:Y:S04]  /*d870*/  STL [R1+0x234], R243 ;  /* 0x000234f301007387 */ /* 0x000fe80000100800 */
[----:B------:R-:W4:Y:S04]  /*d880*/  LDL.LU R211, [R1+0x1f8] ;  /* 0x0001f80001d37983 */ /* 0x000f280000300800 */
[----:B------:R-:W-:Y:S04]  /*d890*/  STL [R1+0x208], R244 ;  /* 0x000208f401007387 */ /* 0x000fe80000100800 */
[----:B------:R-:W4:Y:S04]  /*d8a0*/  LDL.LU R210, [R1+0x21c] ;  /* 0x00021c0001d27983 */ /* 0x000f280000300800 */
[----:B------:R0:W-:Y:S04]  /*d8b0*/  STL [R1+0x22c], R246 ;  /* 0x00022cf601007387 */ /* 0x0001e80000100800 */
[----:B------:R-:W4:Y:S04]  /*d8c0*/  LDL.LU R207, [R1+0x1f0] ;  /* 0x0001f00001cf7983 */ /* 0x000f280000300800 */
        /* <DEDUP_REMOVED lines=16> */
[----:B-1----:R-:W4:Y:S04]  /*d9d0*/  LDL.LU R227, [R1+0x1d4] ;  /* 0x0001d40001e37983 */ /* 0x002f280000300800 */
[----:B0-----:R-:W4:Y:S04]  /*d9e0*/  LDL.LU R232, [R1+0x1a8] ;  /* 0x0001a80001e87983 */ /* 0x001f280000300800 */
[----:B------:R-:W4:Y:S04]  /*d9f0*/  LDL.LU R246, [R1+0x1cc] ;  /* 0x0001cc0001f67983 */ /* 0x000f280000300800 */
[----:B------:R-:W4:Y:S04]  /*da00*/  LDL.LU R233, [R1+0x1a0] ;  /* 0x0001a00001e97983 */ /* 0x000f280000300800 */
[----:B------:R-:W4:Y:S04]  /*da10*/  LDL.LU R239, [R1+0x1c4] ;  /* 0x0001c40001ef7983 */ /* 0x000f280000300800 */
[----:B------:R-:W4:Y:S01]  /*da20*/  LDL.LU R235, [R1+0x198] ;  /* 0x0001980001eb7983 */ /* 0x000f220000300800 */
[----:B--2---:R-:W-:-:S05]  /*da30*/  IADD3 R11, P4, R11, UR9, RZ ;  /* 0x000000090b0b7c10 */ /* 0x004fca000ff9e0ff */
[----:B------:R0:W-:Y:S04]  /*da40*/  STL [R1+0x200], R11 ;  /* 0x0002000b01007387 */ /* 0x0001e80000100800 */
[----:B------:R-:W2:Y:S04]  /*da50*/  LDL.LU R240, [R1+0x1bc] ;  /* 0x0001bc0001f07983 */ /* 0x000ea80000300800 */
[----:B------:R-:W2:Y:S04]  /*da60*/  LDL.LU R243, [R1+0x190] ;  /* 0x0001900001f37983 */ /* 0x000ea80000300800 */
[----:B------:R-:W2:Y:S04]  /*da70*/  LDL.LU R244, [R1+0x1b4] ;  /* 0x0001b40001f47983 */ /* 0x000ea80000300800 */
[----:B0-----:R-:W2:Y:S01]  /*da80*/  LDL.LU R11, [R1+0x188] ;  /* 0x00018800010b7983 */ /* 0x001ea20000300800 */
[----:B---3--:R-:W-:-:S02]  /*da90*/  IADD3.X R214, R214, UR6, RZ, P5, !PT ;  /* 0x00000006d6d67c10 */ /* 0x008fc4000affe4ff */
[----:B----4-:R-:W-:-:S03]  /*daa0*/  IADD3 R211, P5, R211, UR9, RZ ;  /* 0x00000009d3d37c10 */ /* 0x010fc6000ffbe0ff */
        /* <DEDUP_REMOVED lines=42> */
[----:B0-----:R-:W3:Y:S01]  /*dd50*/  LDL.LU R246, [R1+0x1ac] ;  /* 0x0001ac0001f67983 */ /* 0x001ee20000300800 */
[----:B------:R-:W-:Y:S02]  /*dd60*/  IADD3 R232, P3, R232, UR9, RZ ;  /* 0x00000009e8e87c10 */ /* 0x000fe4000ff7e0ff */
[----:B------:R-:W-:-:S02]  /*dd70*/  IADD3 R233, P4, R233, UR9, RZ ;  /* 0x00000009e9e97c10 */ /* 0x000fc4000ff9e0ff */
[----:B------:R-:W-:Y:S02]  /*dd80*/  IADD3.X R239, R239, UR6, RZ, P5, !PT ;  /* 0x00000006efef7c10 */ /* 0x000fe4000affe4ff */
[----:B------:R-:W-:Y:S01]  /*dd90*/  IADD3 R235, P5, R235, UR9, RZ ;  /* 0x00000009ebeb7c10 */ /* 0x000fe2000ffbe0ff */
[----:B------:R0:W-:Y:S04]  /*dda0*/  STL [R1+0x1a8], R232 ;  /* 0x0001a8e801007387 */ /* 0x0001e80000100800 */
[----:B------:R4:W-:Y:S04]  /*ddb0*/  STL [R1+0x1a0], R233 ;  /* 0x0001a0e901007387 */ /* 0x0009e80000100800 */
[----:B------:R4:W-:Y:S04]  /*ddc0*/  STL [R1+0x1c4], R239 ;  /* 0x0001c4ef01007387 */ /* 0x0009e80000100800 */
[----:B------:R4:W-:Y:S01]  /*ddd0*/  STL [R1+0x198], R235 ;  /* 0x000198eb01007387 */ /* 0x0009e20000100800 */
[----:B--2---:R-:W-:-:S02]  /*dde0*/  IADD3.X R240, R240, UR6, RZ, P6, !PT ;  /* 0x00000006f0f07c10 */ /* 0x004fc4000b7fe4ff */
[----:B------:R-:W-:-:S03]  /*ddf0*/  IADD3 R243, P6, R243, UR9, RZ ;  /* 0x00000009f3f37c10 */ /* 0x000fc6000ffde0ff */
[----:B------:R2:W-:Y:S01]  /*de00*/  STL [R1+0x1bc], R240 ;  /* 0x0001bcf001007387 */ /* 0x0005e20000100800 */
[----:B------:R-:W-:-:S03]  /*de10*/  IADD3.X R244, R244, UR6, RZ, P1, !PT ;  /* 0x00000006f4f47c10 */ /* 0x000fc60008ffe4ff */
[----:B------:R-:W3:Y:S01]  /*de20*/  LDL.LU R214, [R1+0x180] ;  /* 0x0001800001d67983 */ /* 0x000ee20000300800 */
[----:B------:R-:W-:-:S03]  /*de30*/  IADD3 R11, P1, R11, UR9, RZ ;  /* 0x000000090b0b7c10 */ /* 0x000fc6000ff3e0ff */
[----:B------:R3:W-:Y:S04]  /*de40*/  STL [R1+0x190], R243 ;  /* 0x000190f301007387 */ /* 0x0007e80000100800 */
[----:B------:R-:W3:Y:S04]  /*de50*/  LDL.LU R211, [R1+0x1a4] ;  /* 0x0001a40001d37983 */ /* 0x000ee80000300800 */
[----:B------:R3:W-:Y:S04]  /*de60*/  STL [R1+0x1b4], R244 ;  /* 0x0001b4f401007387 */ /* 0x0007e80000100800 */
        /* <DEDUP_REMOVED lines=19> */
[----:B-1----:R-:W3:Y:S04]  /*dfa0*/  LDL.LU R227, [R1+0x130] ;  /* 0x0001300001e37983 */ /* 0x002ee80000300800 */
[----:B0-----:R-:W3:Y:S04]  /*dfb0*/  LDL.LU R232, [R1+0x154] ;  /* 0x0001540001e87983 */ /* 0x001ee80000300800 */
[----:B----4-:R-:W4:Y:S04]  /*dfc0*/  LDL.LU R233, [R1+0x128] ;  /* 0x0001280001e97983 */ /* 0x010f280000300800 */
[----:B------:R-:W4:Y:S04]  /*dfd0*/  LDL.LU R239, [R1+0x14c] ;  /* 0x00014c0001ef7983 */ /* 0x000f280000300800 */
[----:B------:R-:W4:Y:S04]  /*dfe0*/  LDL.LU R235, [R1+0x120] ;  /* 0x0001200001eb7983 */ /* 0x000f280000300800 */
[----:B--2---:R-:W2:Y:S01]  /*dff0*/  LDL.LU R240, [R1+0x144] ;  /* 0x0001440001f07983 */ /* 0x004ea20000300800 */
[----:B---3--:R-:W-:-:S05]  /*e000*/  IADD3.X R246, R246, UR6, RZ, P2, !PT ;  /* 0x00000006f6f67c10 */ /* 0x008fca00097fe4ff */
[----:B------:R0:W-:Y:S04]  /*e010*/  STL [R1+0x1ac], R246 ;  /* 0x0001acf601007387 */ /* 0x0001e80000100800 */
[----:B------:R-:W3:Y:S04]  /*e020*/  LDL.LU R243, [R1+0x118] ;  /* 0x0001180001f37983 */ /* 0x000ee80000300800 */
[----:B------:R-:W3:Y:S04]  /*e030*/  LDL.LU R244, [R1+0x13c] ;  /* 0x00013c0001f47983 */ /* 0x000ee80000300800 */
[----:B------:R-:W3:Y:S04]  /*e040*/  LDL.LU R11, [R1+0x110] ;  /* 0x00011000010b7983 */ /* 0x000ee80000300800 */
[----:B0-----:R-:W3:Y:S01]  /*e050*/  LDL.LU R246, [R1+0x134] ;  /* 0x0001340001f67983 */ /* 0x001ee20000300800 */
[----:B------:R-:W-:-:S02]  /*e060*/  IADD3 R214, P2, R214, UR9, RZ ;  /* 0x00000009d6d67c10 */ /* 0x000fc4000ff5e0ff */
[----:B------:R-:W-:-:S03]  /*e070*/  IADD3.X R211, R211, UR6, RZ, P3, !PT ;  /* 0x00000006d3d37c10 */ /* 0x000fc60009ffe4ff */
[----:B------:R0:W-:Y:S01]  /*e080*/  STL [R1+0x180], R214 ;  /* 0x000180d601007387 */ /* 0x0001e20000100800 */
[----:B------:R-:W-:-:S03]  /*e090*/  IADD3 R210, P3, R210, UR9, RZ ;  /* 0x00000009d2d27c10 */ /* 0x000fc6000ff7e0ff */
[----:B------:R1:W-:Y:S01]  /*e0a0*/  STL [R1+0x1a4], R211 ;  /* 0x0001a4d301007387 */ /* 0x0003e20000100800 */
        /* <DEDUP_REMOVED lines=38> */
[----:B----4-:R-:W-:-:S03]  /*e310*/  IADD3 R233, P1, R233, UR9, RZ ;  /* 0x00000009e9e97c10 */ /* 0x010fc6000ff3e0ff */
[----:B------:R4:W-:Y:S01]  /*e320*/  STL [R1+0x154], R232 ;  /* 0x000154e801007387 */ /* 0x0009e20000100800 */
[----:B------:R-:W-:-:S03]  /*e330*/  IADD3.X R239, R239, UR6, RZ, P2, !PT ;  /* 0x00000006efef7c10 */ /* 0x000fc600097fe4ff */
[----:B------:R4:W-:Y:S01]  /*e340*/  STL [R1+0x128], R233 ;  /* 0x000128e901007387 */ /* 0x0009e20000100800 */
[----:B------:R-:W-:-:S03]  /*e350*/  IADD3 R235, P2, R235, UR9, RZ ;  /* 0x00000009ebeb7c10 */ /* 0x000fc6000ff5e0ff */
[----:B------:R4:W-:Y:S01]  /*e360*/  STL [R1+0x14c], R239 ;  /* 0x00014cef01007387 */ /* 0x0009e20000100800 */
[----:B--2---:R-:W-:-:S03]  /*e370*/  IADD3.X R240, R240, UR6, RZ, P3, !PT ;  /* 0x00000006f0f07c10 */ /* 0x004fc60009ffe4ff */
[----:B------:R2:W-:Y:S04]  /*e380*/  STL [R1+0x120], R235 ;  /* 0x000120eb01007387 */ /* 0x0005e80000100800 */
[----:B------:R2:W-:Y:S01]  /*e390*/  STL [R1+0x144], R240 ;  /* 0x000144f001007387 */ /* 0x0005e20000100800 */
[----:B---3--:R-:W-:Y:S02]  /*e3a0*/  IADD3 R243, P3, R243, UR9, RZ ;  /* 0x00000009f3f37c10 */ /* 0x008fe4000ff7e0ff */
[----:B------:R-:W-:-:S03]  /*e3b0*/  IADD3.X R244, R244, UR6, RZ, P4, !PT ;  /* 0x00000006f4f47c10 */ /* 0x000fc6000a7fe4ff */
[----:B------:R3:W-:Y:S01]  /*e3c0*/  STL [R1+0x118], R243 ;  /* 0x000118f301007387 */ /* 0x0007e20000100800 */
[----:B------:R-:W-:-:S03]  /*e3d0*/  IADD3 R11, P4, R11, UR8, RZ ;  /* 0x000000080b0b7c10 */ /* 0x000fc6000ff9e0ff */
[----:B------:R-:W3:Y:S01]  /*e3e0*/  LDL.LU R215, [R1+0x108] ;  /* 0x0001080001d77983 */ /* 0x000ee20000300800 */
[----:B------:R-:W-:-:S03]  /*e3f0*/  IADD3.X R246, R246, UR6, RZ, P5, !PT ;  /* 0x00000006f6f67c10 */ /* 0x000fc6000affe4ff */
[----:B------:R3:W-:Y:S04]  /*e400*/  STL [R1+0x13c], R244 ;  /* 0x00013cf401007387 */ /* 0x0007e80000100800 */
[----:B0-----:R-:W3:Y:S04]  /*e410*/  LDL.LU R214, [R1+0x12c] ;  /* 0x00012c0001d67983 */ /* 0x001ee80000300800 */
[----:B------:R0:W-:Y:S04]  /*e420*/  STL [R1+0x110], R11 ;  /* 0x0001100b01007387 */ /* 0x0001e80000100800 */
[----:B-1----:R-:W3:Y:S04]  /*e430*/  LDL.LU R211, [R1+0x100] ;  /* 0x0001000001d37983 */ /* 0x002ee80000300800 */
        /* <DEDUP_REMOVED lines=20> */
[----:B----4-:R-:W4:Y:S04]  /*e580*/  LDL.LU R232, [R1+0xb0] ;  /* 0x0000b00001e87983 */ /* 0x010f280000300800 */
[----:B------:R-:W4:Y:S04]  /*e590*/  LDL.LU R233, [R1+0xd4] ;  /* 0x0000d40001e97983 */ /* 0x000f280000300800 */
[----:B------:R-:W4:Y:S04]  /*e5a0*/  LDL.LU R239, [R1+0xa8] ;  /* 0x0000a80001ef7983 */ /* 0x000f280000300800 */
[----:B--2---:R-:W2:Y:S04]  /*e5b0*/  LDL.LU R235, [R1+0xcc] ;  /* 0x0000cc0001eb7983 */ /* 0x004ea80000300800 */
[----:B------:R-:W2:Y:S04]  /*e5c0*/  LDL.LU R240, [R1+0xa0] ;  /* 0x0000a00001f07983 */ /* 0x000ea80000300800 */
[----:B---3--:R-:W3:Y:S04]  /*e5d0*/  LDL.LU R243, [R1+0xc4] ;  /* 0x0000c40001f37983 */ /* 0x008ee80000300800 */
[----:B------:R-:W3:Y:S04]  /*e5e0*/  LDL.LU R244, [R1+0x98] ;  /* 0x0000980001f47983 */ /* 0x000ee80000300800 */
[----:B0-----:R-:W3:Y:S04]  /*e5f0*/  LDL.LU R11, [R1+0xbc] ;  /* 0x0000bc00010b7983 */ /* 0x001ee80000300800 */
[----:B-1----:R-:W3:Y:S04]  /*e600*/  LDL.LU R246, [R1+0x90] ;  /* 0x0000900001f67983 */ /* 0x002ee80000300800 */
[----:B------:R-:W-:Y:S04]  /*e610*/  STS.U8 [R10+UR7+0x4180], R18 ;  /* 0x004180120a007988 */ /* 0x000fe80008000007 */
[----:B------:R-:W-:Y:S04]  /*e620*/  STS.U8 [R10+UR7+0x4380], R17 ;  /* 0x004380110a007988 */ /* 0x000fe80008000007 */
[----:B------:R-:W-:Y:S04]  /*e630*/  STS.U8 [R10+UR7+0x4580], R16 ;  /* 0x004580100a007988 */ /* 0x000fe80008000007 */
[----:B------:R-:W-:Y:S04]  /*e640*/  STS.U8 [R10+UR7+0x4780], R157 ;  /* 0x0047809d0a007988 */ /* 0x000fe80008000007 */
[----:B------:R-:W-:Y:S04]  /*e650*/  STS.U8 [R10+UR7+0x4980], R164 ;  /* 0x004980a40a007988 */ /* 0x000fe80008000007 */
[----:B------:R-:W-:Y:S04]  /*e660*/  STS.U8 [R10+UR7+0x4b80], R174 ;  /* 0x004b80ae0a007988 */ /* 0x000fe80008000007 */
[----:B------:R-:W-:Y:S04]  /*e670*/  STS.U8 [R10+UR7+0x4d80], R189 ;  /* 0x004d80bd0a007988 */ /* 0x000fe80008000007 */
[----:B------:R-:W-:Y:S01]  /*e680*/  STS.U8 [R10+UR7+0x4f80], R238 ;  /* 0x004f80ee0a007988 */ /* 0x000fe20008000007 */
[----:B------:R0:W-:Y:S06]  /*e690*/  MEMBAR.ALL.CTA ;  /* 0x0000000000007992 */ /* 0x0001ec0000008000 */
[----:B0-----:R-:W0:Y:S02]  /*e6a0*/  FENCE.VIEW.ASYNC.S ;  /* 0x00000000000073c6 */ /* 0x001e240000000000 */
[----:B0-----:R-:W-:Y:S06]  /*e6b0*/  BAR.SYNC.DEFER_BLOCKING 0x0 ;  /* 0x0000000000007b1d */ /* 0x001fec0000010000 */
[----:B------:R-:W-:Y:S01]  /*e6c0*/  UMOV UR40, UR10 ;  /* 0x0000000a00287c82 */ /* 0x000fe20008000000 */
[----:B------:R-:W-:Y:S01]  /*e6d0*/  UMOV UR41, 0x80000020 ;  /* 0x8000002000297882 */ /* 0x000fe20000000000 */
[----:B------:R-:W-:-:S06]  /*e6e0*/  WARPGROUP.ARRIVE ;  /* 0x00000000000079c5 */ /* 0x000fcc0000000000 */
[----:B------:R-:W-:Y:S01]  /*e6f0*/  QGMMA.64x64x32.F32.E4M3.E4M3 R120, gdesc[UR40], R120 ;  /* 0x00e00000287879f3 */ /* 0x000fe20008700878 */
[----:B------:R-:W-:Y:S01]  /*e700*/  UMOV UR34, UR42 ;  /* 0x0000002a00227c82 */ /* 0x000fe20008000000 */
[----:B------:R-:W-:Y:S02]  /*e710*/  UMOV UR35, UR43 ;  /* 0x0000002b00237c82 */ /* 0x000fe40008000000 */
[----:B------:R-:W-:Y:S01]  /*e720*/  QGMMA.64x64x32.F32.E4M3.E4M3 R120, gdesc[UR36], R120 ;  /* 0x00e00000247879f3 */ /* 0x000fe20008700878 */
[----:B------:R-:W-:-:S03]  /*e730*/  IADD3 R215, P5, R215, UR8, RZ ;  /* 0x00000008d7d77c10 */ /* 0x000fc6000ffbe0ff */
[----:B------:R-:W-:Y:S01]  /*e740*/  QGMMA.64x64x32.F32.E4M3.E4M3 R88, gdesc[UR32], R88 ;  /* 0x00e00000205879f3 */ /* 0x000fe20008700858 */
[----:B------:R-:W-:Y:S01]  /*e750*/  IADD3.X R214, R214, UR6, RZ, P6, !PT ;  /* 0x00000006d6d67c10 */ /* 0x000fe2000b7fe4ff */
        /* <DEDUP_REMOVED lines=48> */
[----:B------:R2:W-:Y:S01]  /*ea60*/  STL [R1+0xa8], R239 ;  /* 0x0000a8ef01007387 */ /* 0x0005e20000100800 */
[----:B------:R-:W-:-:S03]  /*ea70*/  IADD3 R240, P6, R240, UR8, RZ ;  /* 0x00000008f0f07c10 */ /* 0x000fc6000ffde0ff */
[----:B------:R2:W-:Y:S01]  /*ea80*/  STL [R1+0xcc], R235 ;  /* 0x0000cceb01007387 */ /* 0x0005e20000100800 */
[----:B---3--:R-:W-:-:S03]  /*ea90*/  IADD3.X R243, R243, UR5, RZ, P1, !PT ;  /* 0x00000005f3f37c10 */ /* 0x008fc60008ffe4ff */
[----:B------:R3:W-:Y:S01]  /*eaa0*/  STL [R1+0xa0], R240 ;  /* 0x0000a0f001007387 */ /* 0x0007e20000100800 */
[----:B------:R-:W-:-:S03]  /*eab0*/  IADD3 R244, P1, R244, UR8, RZ ;  /* 0x00000008f4f47c10 */ /* 0x000fc6000ff3e0ff */
[----:B------:R3:W-:Y:S01]  /*eac0*/  STL [R1+0xc4], R243 ;  /* 0x0000c4f301007387 */ /* 0x0007e20000100800 */
[----:B------:R-:W-:-:S03]  /*ead0*/  IADD3.X R11, R11, UR5, RZ, P2, !PT ;  /* 0x000000050b0b7c10 */ /* 0x000fc600097fe4ff */
[----:B0-----:R-:W3:Y:S01]  /*eae0*/  LDL.LU R215, [R1+0xb4] ;  /* 0x0000b40001d77983 */ /* 0x001ee20000300800 */
[----:B------:R-:W-:-:S03]  /*eaf0*/  IADD3 R246, P2, R246, UR8, RZ ;  /* 0x00000008f6f67c10 */ /* 0x000fc6000ff5e0ff */
[----:B------:R0:W-:Y:S04]  /*eb00*/  STL [R1+0x98], R244 ;  /* 0x000098f401007387 */ /* 0x0001e80000100800 */
[----:B-1----:R-:W3:Y:S04]  /*eb10*/  LDL.LU R214, [R1+0x88] ;  /* 0x0000880001d67983 */ /* 0x002ee80000300800 */
        /* <DEDUP_REMOVED lines=30> */
[----:B------:R-:W3:Y:S01]  /*ed00*/  LDL.LU R246, [R1+0x3c] ;  /* 0x00003c0001f67983 */ /* 0x000ee20000300800 */
[----:B------:R-:W-:Y:S01]  /*ed10*/  UMOV UR30, UR38 ;  /* 0x00000026001e7c82 */ /* 0x000fe20008000000 */
[----:B------:R-:W-:Y:S01]  /*ed20*/  UMOV UR31, UR39 ;  /* 0x00000027001f7c82 */ /* 0x000fe20008000000 */
[----:B------:R-:W-:Y:S01]  /*ed30*/  UMOV UR26, UR42 ;  /* 0x0000002a001a7c82 */ /* 0x000fe20008000000 */
[----:B------:R-:W-:Y:S01]  /*ed40*/  UMOV UR27, UR43 ;  /* 0x0000002b001b7c82 */ /* 0x000fe20008000000 */
[----:B------:R-:W-:Y:S04]  /*ed50*/  QGMMA.64x64x32.F32.E4M3.E4M3 R88, gdesc[UR28], R88 ;  /* 0x00e000001c5879f3 */ /* 0x000fe80008700858 */
[----:B------:R-:W-:Y:S01]  /*ed60*/  QGMMA.64x64x32.F32.E4M3.E4M3 R56, gdesc[UR24], R56 ;  /* 0x00e00000183879f3 */ /* 0x000fe20008700838 */
        /* <DEDUP_REMOVED lines=8> */
[----:B------:R-:W-:-:S05]  /*edf0*/  VIADD R6, R6, 0x1 ;  /* 0x0000000106067836 */ /* 0x000fca0000000000 */
[----:B------:R-:W-:Y:S01]  /*ee00*/  ISETP.NE.U32.AND P0, PT, R6, R9, PT ;  /* 0x000000090600720c */ /* 0x000fe20003f05070 */
[----:B------:R-:W-:Y:S01]  /*ee10*/  QGMMA.64x64x32.F32.E4M3.E4M3 R24, gdesc[UR12], R24, gsb0 ;  /* 0x00e000000c1879f3 */ /* 0x000fe20008000818 */
        /* <DEDUP_REMOVED lines=41> */
[----:B----4-:R-:W-:-:S03]  /*f0b0*/  IADD3 R227, P1, R227, UR8, RZ ;  /* 0x00000008e3e37c10 */ /* 0x010fc6000ff3e0ff */
[----:B------:R-:W-:Y:S01]  /*f0c0*/  STL [R1+0x64], R229 ;  /* 0x000064e501007387 */ /* 0x000fe20000100800 */
[----:B------:R-:W-:-:S03]  /*f0d0*/  IADD3.X R232, R232, UR5, RZ, P2, !PT ;  /* 0x00000005e8e87c10 */ /* 0x000fc600097fe4ff */
[----:B------:R-:W-:Y:S01]  /*f0e0*/  STL [R1+0x38], R227 ;  /* 0x000038e301007387 */ /* 0x000fe20000100800 */
[----:B------:R-:W-:-:S03]  /*f0f0*/  IADD3 R233, P2, R233, UR8, RZ ;  /* 0x00000008e9e97c10 */ /* 0x000fc6000ff5e0ff */
[----:B------:R-:W-:Y:S01]  /*f100*/  STL [R1+0x5c], R232 ;  /* 0x00005ce801007387 */ /* 0x000fe20000100800 */
[----:B--2---:R-:W-:-:S03]  /*f110*/  IADD3.X R239, R239, UR5, RZ, P3, !PT ;  /* 0x00000005efef7c10 */ /* 0x004fc60009ffe4ff */
[----:B------:R-:W-:Y:S01]  /*f120*/  STL [R1+0x30], R233 ;  /* 0x000030e901007387 */ /* 0x000fe20000100800 */
[----:B------:R-:W-:-:S03]  /*f130*/  IADD3 R235, P3, R235, UR8, RZ ;  /* 0x00000008ebeb7c10 */ /* 0x000fc6000ff7e0ff */
[----:B------:R-:W-:Y:S01]  /*f140*/  STL [R1+0x54], R239 ;  /* 0x000054ef01007387 */ /* 0x000fe20000100800 */
[----:B---3--:R-:W-:-:S03]  /*f150*/  IADD3.X R240, R240, UR5, RZ, P4, !PT ;  /* 0x00000005f0f07c10 */ /* 0x008fc6000a7fe4ff */
        /* <DEDUP_REMOVED lines=8> */
[----:B------:R-:W-:Y:S02]  /*f1e0*/  IADD3.X R2, R2, UR5, RZ, P2, !PT ;  /* 0x0000000502027c10 */ /* 0x000fe400097fe4ff */
[----:B------:R-:W-:Y:S01]  /*f1f0*/  IADD3.X R246, R246, UR5, RZ, P6, !PT ;  /* 0x00000005f6f67c10 */ /* 0x000fe2000b7fe4ff */
[----:B------:R0:W-:Y:S01]  /*f200*/  STL [R1+0x34], R3 ;  /* 0x0000340301007387 */ /* 0x0001e20000100800 */
[----:B------:R-:W-:-:S03]  /*f210*/  IADD3.X R0, R0, UR5, RZ, P3, !PT ;  /* 0x0000000500007c10 */ /* 0x000fc60009ffe4ff */
[----:B------:R-:W-:Y:S01]  /*f220*/  STL [R1+0x18], R11 ;  /* 0x0000180b01007387 */ /* 0x000fe20000100800 */
[----:B------:R-:W-:Y:S02]  /*f230*/  IADD3.X R247, R247, UR5, RZ, P5, !PT ;  /* 0x00000005f7f77c10 */ /* 0x000fe4000affe4ff */
[----:B------:R-:W-:Y:S01]  /*f240*/  IADD3.X R252, R252, UR5, RZ, P4, !PT ;  /* 0x00000005fcfc7c10 */ /* 0x000fe2000a7fe4ff */
[----:B0-----:R0:W5:Y:S04]  /*f250*/  LDL.LU R3, [R1+0x58c] ;  /* 0x00058c0001037983 */ /* 0x0011680000300800 */
[----:B------:R-:W-:Y:S04]  /*f260*/  STL [R1+0x3c], R246 ;  /* 0x00003cf601007387 */ /* 0x000fe80000100800 */
[----:B------:R1:W-:Y:S04]  /*f270*/  STL [R1+0x2c], R2 ;  /* 0x00002c0201007387 */ /* 0x0003e80000100800 */
[----:B-1----:R0:W5:Y:S04]  /*f280*/  LDL.LU R2, [R1+0x588] ;  /* 0x0005880001027983 */ /* 0x0021680000300800 */
[----:B------:R1:W-:Y:S04]  /*f290*/  STL [R1+0x24], R0 ;  /* 0x0000240001007387 */ /* 0x0003e80000100800 */
[----:B-1----:R0:W5:Y:S04]  /*f2a0*/  LDL.LU R0, [R1+0x584] ;  /* 0x0005840001007983 */ /* 0x0021680000300800 */
[----:B------:R0:W-:Y:S04]  /*f2b0*/  STL [R1+0x14], R247 ;  /* 0x000014f701007387 */ /* 0x0001e80000100800 */
[----:B------:R0:W-:Y:S01]  /*f2c0*/  STL [R1+0x1c], R252 ;  /* 0x00001cfc01007387 */ /* 0x0001e20000100800 */
[----:B------:R-:W-:-:S02]  /*f2d0*/  WARPGROUP.DEPBAR.LE gsb0, 0x0 ;  /* 0x00008000000079c5 */ /* 0x000fc40000010000 */
[----:B------:R-:W-:Y:S05]  /*f2e0*/  @P0 BRA `(.L_x_2) ;  /* 0xffffff6800c80947 */ /* 0x000fea000383ffff */
.L_x_1:
[----:B------:R-:W2:Y:S01]  /*f2f0*/  LDL.LU R19, [R1+0x580] ;  /* 0x0005800001137983 */ /* 0x000ea20000300800 */
[----:B------:R-:W-:Y:S01]  /*f300*/  F2FP.SATFINITE.E4M3.F32.PACK_AB_MERGE_C R120, R121, R120, RZ ;  /* 0x000000787978723e */ /* 0x000fe200048070ff */
[C---:B-----5:R-:W-:Y:S01]  /*f310*/  VIADD R5, R2.reuse, 0x3f ;  /* 0x0000003f02057836 */ /* 0x060fe20000000000 */
[----:B------:R-:W-:Y:S01]  /*f320*/  F2FP.SATFINITE.E4M3.F32.PACK_AB_MERGE_C R56, R57, R56, RZ ;  /* 0x000000383938723e */ /* 0x000fe200048070ff */
[----:B------:R-:W1:Y:S01]  /*f330*/  S2R R4, SR_TID.X ;  /* 0x0000000000047919 */ /* 0x000e620000002100 */
[----:B------:R-:W-:Y:S01]  /*f340*/  VIADD R6, R2, 0x1 ;  /* 0x0000000102067836 */ /* 0x000fe20000000000 */
[----:B------:R-:W-:Y:S01]  /*f350*/  LOP3.LUT R120, R120, 0xffff, RZ, 0xc0, !PT ;  /* 0x0000ffff78787812 */ /* 0x000fe200078ec0ff */
[----:B------:R-:W-:Y:S01]  /*f360*/  ULDC.64 UR26, c[0x0][0x228] ;  /* 0x00008a00001a7ab9 */ /* 0x000fe20000000a00 */
[----:B------:R-:W-:Y:S01]  /*f370*/  LOP3.LUT R9, R56, 0xffff, RZ, 0xc0, !PT ;  /* 0x0000ffff38097812 */ /* 0x000fe200078ec0ff */
[----:B------:R-:W-:Y:S01]  /*f380*/  ULDC UR4, c[0x0][0x22c] ;  /* 0x00008b0000047ab9 */ /* 0x000fe20000000800 */
[----:B------:R-:W-:Y:S01]  /*f390*/  ISETP.GE.AND P0, PT, R5, UR27, PT ;  /* 0x0000001b05007c0c */ /* 0x000fe2000bf06270 */
[----:B------:R-:W-:Y:S01]  /*f3a0*/  VIADD R11, R2, 0x2 ;  /* 0x00000002020b7836 */ /* 0x000fe20000000000 */
[----:B------:R-:W-:Y:S01]  /*f3b0*/  F2FP.SATFINITE.E4M3.F32.PACK_AB_MERGE_C R122, R123, R122, RZ ;  /* 0x0000007a7b7a723e */ /* 0x000fe200048070ff */
[----:B------:R-:W-:Y:S01]  /*f3c0*/  ULDC UR24, c[0x0][0x248] ;  /* 0x0000920000187ab9 */ /* 0x000fe20000000800 */
[----:B------:R-:W-:Y:S01]  /*f3d0*/  F2FP.SATFINITE.E4M3.F32.PACK_AB_MERGE_C R58, R59, R58, RZ ;  /* 0x0000003a3b3a723e */ /* 0x000fe200048070ff */
[----:B------:R-:W-:Y:S01]  /*f3e0*/  ULDC.64 UR28, c[0x0][0x228] ;  /* 0x00008a00001c7ab9 */ /* 0x000fe20000000a00 */
[----:B------:R-:W-:Y:S01]  /*f3f0*/  ISETP.GE.AND P2, PT, R6, UR4, PT ;  /* 0x0000000406007c0c */ /* 0x000fe2000bf46270 */
[----:B------:R-:W-:Y:S01]  /*f400*/  ULDC UR4, c[0x0][0x22c] ;  /* 0x00008b0000047ab9 */ /* 0x000fe20000000800 */
[----:B------:R-:W-:Y:S01]  /*f410*/  SHF.R.U32.HI R5, RZ, 0x8, R120 ;  /* 0x00000008ff057819 */ /* 0x000fe20000011678 */
[----:B------:R-:W-:Y:S01]  /*f420*/  ULDC.64 UR22, c[0x0][0x228] ;  /* 0x00008a0000167ab9 */ /* 0x000fe20000000a00 */
[----:B------:R-:W-:Y:S01]  /*f430*/  F2FP.SATFINITE.E4M3.F32.PACK_AB_MERGE_C R88, R89, R88, RZ ;  /* 0x000000585958723e */ /* 0x000fe200048070ff */
[----:B------:R-:W-:Y:S01]  /*f440*/  ULDC.64 UR20, c[0x0][0x228] ;  /* 0x00008a0000147ab9 */ /* 0x000fe20000000a00 */
[----:B------:R-:W-:Y:S01]  /*f450*/  F2FP.SATFINITE.E4M3.F32.PACK_AB_MERGE_C R24, R25, R24, RZ ;  /* 0x000000181918723e */ /* 0x000fe200048070ff */
[----:B------:R-:W-:Y:S01]  /*f460*/  ULDC.64 UR18, c[0x0][0x228] ;  /* 0x00008a0000127ab9 */ /* 0x000fe20000000a00 */
[----:B------:R-:W-:Y:S01]  /*f470*/  SHF.R.U32.HI R6, RZ, 0x8, R9 ;  /* 0x00000008ff067819 */ /* 0x000fe20000011609 */
[----:B------:R-:W-:Y:S01]  /*f480*/  ULDC.64 UR16, c[0x0][0x228] ;  /* 0x00008a0000107ab9 */ /* 0x000fe20000000a00 */
[----:B------:R-:W-:Y:S01]  /*f490*/  F2FP.SATFINITE.E4M3.F32.PACK_AB_MERGE_C R90, R91, R90, RZ ;  /* 0x0000005a5b5a723e */ /* 0x000fe200048070ff */
[----:B------:R-:W-:Y:S01]  /*f4a0*/  ULDC.64 UR14, c[0x0][0x228] ;  /* 0x00008a00000e7ab9 */ /* 0x000fe20000000a00 */
[----:B------:R-:W-:Y:S01]  /*f4b0*/  F2FP.SATFINITE.E4M3.F32.PACK_AB_MERGE_C R26, R27, R26, RZ ;  /* 0x0000001a1b1a723e */ /* 0x000fe200048070ff */
[----:B------:R-:W-:Y:S01]  /*f4c0*/  ULDC.64 UR12, c[0x0][0x228] ;  /* 0x00008a00000c7ab9 */ /* 0x000fe20000000a00 */
[----:B------:R-:W-:Y:S01]  /*f4d0*/  LOP3.LUT R12, R5, 0xffff, RZ, 0xc0, !PT ;  /* 0x0000ffff050c7812 */ /* 0x000fe200078ec0ff */
[----:B------:R-:W-:Y:S01]  /*f4e0*/  ULDC.64 UR10, c[0x0][0x228] ;  /* 0x00008a00000a7ab9 */ /* 0x000fe20000000a00 */
[----:B------:R-:W-:Y:S01]  /*f4f0*/  ISETP.GE.AND P3, PT, R11, UR4, PT ;  /* 0x000000040b007c0c */ /* 0x000fe2000bf66270 */
[----:B------:R-:W-:Y:S01]  /*f500*/  ULDC.64 UR4, c[0x0][0x220] ;  /* 0x0000880000047ab9 */ /* 0x000fe20000000a00 */
[----:B------:R-:W-:Y:S01]  /*f510*/  LOP3.LUT R122, R122, 0xffff, RZ, 0xc0, !PT ;  /* 0x0000ffff7a7a7812 */ /* 0x000fe200078ec0ff */
[----:B------:R-:W-:Y:S01]  /*f520*/  ULDC.64 UR8, c[0x0][0x228] ;  /* 0x00008a0000087ab9 */ /* 0x000fe20000000a00 */
[----:B-1----:R-:W-:Y:S01]  /*f530*/  IMAD.SHL.U32 R7, R4, 0x10, RZ ;  /* 0x0000001004077824 */ /* 0x002fe200078e00ff */
[----:B------:R-:W-:Y:S01]  /*f540*/  LOP3.LUT R13, R58, 0xffff, RZ, 0xc0, !PT ;  /* 0x0000ffff3a0d7812 */ /* 0x000fe200078ec0ff */
[----:B------:R-:W-:Y:S01]  /*f550*/  IMAD.SHL.U32 R8, R4, 0x40, RZ ;  /* 0x0000004004087824 */ /* 0x000fe200078e00ff */
[----:B------:R-:W-:-:S02]  /*f560*/  LOP3.LUT R5, R6, 0xffff, RZ, 0xc0, !PT ;  /* 0x0000ffff06057812 */ /* 0x000fc400078ec0ff */
[----:B------:R-:W-:Y:S02]  /*f570*/  LOP3.LUT R7, R7, 0xf0, RZ, 0xc0, !PT ;  /* 0x000000f007077812 */ /* 0x000fe400078ec0ff */
[----:B------:R-:W-:Y:S02]  /*f580*/  LOP3.LUT R10, R8, 0x400, RZ, 0xc0, !PT ;  /* 0x00000400080a7812 */ /* 0x000fe400078ec0ff */
[----:B------:R-:W-:Y:S02]  /*f590*/  LOP3.LUT R88, R88, 0xffff, RZ, 0xc0, !PT ;  /* 0x0000ffff58587812 */ /* 0x000fe400078ec0ff */
[----:B------:R-:W-:Y:S02]  /*f5a0*/  LOP3.LUT R11, R24, 0xffff, RZ, 0xc0, !PT ;  /* 0x0000ffff180b7812 */ /* 0x000fe400078ec0ff */
[----:B------:R-:W-:Y:S02]  /*f5b0*/  LOP3.LUT R90, R90, 0xffff, RZ, 0xc0, !PT ;  /* 0x0000ffff5a5a7812 */ /* 0x000fe400078ec0ff */
[----:B------:R-:W-:-:S02]  /*f5c0*/  LOP3.LUT R15, R26, 0xffff, RZ, 0xc0, !PT ;  /* 0x0000ffff1a0f7812 */ /* 0x000fc400078ec0ff */
[----:B------:R-:W-:Y:S02]  /*f5d0*/  PRMT R8, R120, 0x3340, R9 ;  /* 0x0000334078087816 */ /* 0x000fe40000000009 */
[----:B------:R-:W-:Y:S02]  /*f5e0*/  IADD3 R16, R10, UR7, R7 ;  /* 0x000000070a107c10 */ /* 0x000fe4000fffe007 */
[----:B------:R-:W-:Y:S02]  /*f5f0*/  SHF.R.U32.HI R6, RZ, 0x8, R122 ;  /* 0x00000008ff067819 */ /* 0x000fe4000001167a */
[----:B------:R-:W-:Y:S02]  /*f600*/  PRMT R9, R122, 0x3340, R13 ;  /* 0x000033407a097816 */ /* 0x000fe4000000000d */
[----:B------:R-:W-:Y:S02]  /*f610*/  PRMT R5, R12, 0x3340, R5 ;  /* 0x000033400c057816 */ /* 0x000fe40000000005 */
[----:B------:R-:W-:-:S02]  /*f620*/  SHF.R.U32.HI R13, RZ, 0x8, R13 ;  /* 0x00000008ff0d7819 */ /* 0x000fc4000001160d */
[--C-:B------:R-:W-:Y:S02]  /*f630*/  PRMT R10, R88, 0x3340, R11.reuse ;  /* 0x00003340580a7816 */ /* 0x100fe4000000000b */
[----:B------:R-:W-:Y:S02]  /*f640*/  SHF.R.U32.HI R14, RZ, 0x8, R11 ;  /* 0x00000008ff0e7819 */ /* 0x000fe4000001160b */
[----:B------:R-:W-:Y:S02]  /*f650*/  SHF.R.U32.HI R12, RZ, 0x8, R90 ;  /* 0x00000008ff0c7819 */ /* 0x000fe4000001165a */
[--C-:B------:R-:W-:Y:S02]  /*f660*/  PRMT R11, R90, 0x3340, R15.reuse ;  /* 0x000033405a0b7816 */ /* 0x100fe4000000000f */
[----:B------:R-:W-:Y:S02]  /*f670*/  SHF.R.U32.HI R15, RZ, 0x8, R15 ;  /* 0x00000008ff0f7819 */ /* 0x000fe4000001160f */
[----:B------:R-:W-:-:S02]  /*f680*/  LOP3.LUT R17, R6, 0xffff, RZ, 0xc0, !PT ;  /* 0x0000ffff06117812 */ /* 0x000fc400078ec0ff */
[----:B------:R-:W-:Y:S02]  /*f690*/  F2FP.SATFINITE.E4M3.F32.PACK_AB_MERGE_C R124, R125, R124, RZ ;  /* 0x0000007c7d7c723e */ /* 0x000fe400048070ff */
[----:B------:R-:W-:Y:S02]  /*f6a0*/  F2FP.SATFINITE.E4M3.F32.PACK_AB_MERGE_C R60, R61, R60, RZ ;  /* 0x0000003c3d3c723e */ /* 0x000fe400048070ff */
[----:B------:R-:W-:Y:S02]  /*f6b0*/  SHF.R.U32.HI R7, RZ, 0x8, R88 ;  /* 0x00000008ff077819 */ /* 0x000fe40000011658 */
[----:B------:R-:W-:Y:S02]  /*f6c0*/  LOP3.LUT R6, R13, 0xffff, RZ, 0xc0, !PT ;  /* 0x0000ffff0d067812 */ /* 0x000fe400078ec0ff */
[----:B------:R-:W-:Y:S02]  /*f6d0*/  LOP3.LUT R13, R12, 0xffff, RZ, 0xc0, !PT ;  /* 0x0000ffff0c0d7812 */ /* 0x000fe400078ec0ff */
[----:B------:R-:W-:-:S02]  /*f6e0*/  F2FP.SATFINITE.E4M3.F32.PACK_AB_MERGE_C R126, R127, R126, RZ ;  /* 0x0000007e7f7e723e */ /* 0x000fc400048070ff */
[----:B------:R-:W-:Y:S02]  /*f6f0*/  LOP3.LUT R12, R15, 0xffff, RZ, 0xc0, !PT ;  /* 0x0000ffff0f0c7812 */ /* 0x000fe400078ec0ff */
[----:B------:R-:W-:Y:S02]  /*f700*/  F2FP.SATFINITE.E4M3.F32.PACK_AB_MERGE_C R62, R63, R62, RZ ;  /* 0x0000003e3f3e723e */ /* 0x000fe400048070ff */
[----:B------:R-:W-:Y:S02]  /*f710*/  F2FP.SATFINITE.E4M3.F32.PACK_AB_MERGE_C R92, R93, R92, RZ ;  /* 0x0000005c5d5c723e */ /* 0x000fe400048070ff */
[----:B------:R-:W-:Y:S02]  /*f720*/  F2FP.SATFINITE.E4M3.F32.PACK_AB_MERGE_C R28, R29, R28, RZ ;  /* 0x0000001c1d1c723e */ /* 0x000fe400048070ff */
[----:B------:R-:W-:Y:S02]  /*f730*/  LOP3.LUT R18, R7, 0xffff, RZ, 0xc0, !PT ;  /* 0x0000ffff07127812 */ /* 0x000fe400078ec0ff */
[----:B------:R-:W-:-:S02]  /*f740*/  LOP3.LUT R124, R124, 0xffff, RZ, 0xc0, !PT ;  /* 0x0000ffff7c7c7812 */ /* 0x000fc400078ec0ff */
[----:B------:R-:W-:Y:S02]  /*f750*/  LOP3.LUT R21, R60, 0xffff, RZ, 0xc0, !PT ;  /* 0x0000ffff3c157812 */ /* 0x000fe400078ec0ff */
[----:B------:R-:W-:Y:S02]  /*f760*/  LOP3.LUT R7, R14, 0xffff, RZ, 0xc0, !PT ;  /* 0x0000ffff0e077812 */ /* 0x000fe400078ec0ff */
[----:B------:R-:W-:Y:S02]  /*f770*/  F2FP.SATFINITE.E4M3.F32.PACK_AB_MERGE_C R94, R95, R94, RZ ;  /* 0x0000005e5f5e723e */ /* 0x000fe400048070ff */
[----:B------:R-:W-:Y:S02]  /*f780*/  F2FP.SATFINITE.E4M3.F32.PACK_AB_MERGE_C R30, R31, R30, RZ ;  /* 0x0000001e1f1e723e */ /* 0x000fe400048070ff */
[----:B------:R-:W-:Y:S02]  /*f790*/  PRMT R12, R13, 0x3340, R12 ;  /* 0x000033400d0c7816 */ /* 0x000fe4000000000c */
[----:B------:R-:W-:-:S02]  /*f7a0*/  LOP3.LUT R126, R126, 0xffff, RZ, 0xc0, !PT ;  /* 0x0000ffff7e7e7812 */ /* 0x000fc400078ec0ff */
[----:B------:R-:W-:Y:S02]  /*f7b0*/  PRMT R6, R17, 0x3340, R6 ;  /* 0x0000334011067816 */ /* 0x000fe40000000006 */
[----:B------:R-:W-:Y:S02]  /*f7c0*/  LOP3.LUT R13, R62, 0xffff, RZ, 0xc0, !PT ;  /* 0x0000ffff3e0d7812 */ /* 0x000fe400078ec0ff */
[----:B------:R-:W-:Y:S02]  /*f7d0*/  LOP3.LUT R92, R92, 0xffff, RZ, 0xc0, !PT ;  /* 0x0000ffff5c5c7812 */ /* 0x000fe400078ec0ff */
[----:B------:R-:W-:Y:S02]  /*f7e0*/  LOP3.LUT R23, R28, 0xffff, RZ, 0xc0, !PT ;  /* 0x0000ffff1c177812 */ /* 0x000fe400078ec0ff */
[----:B------:R-:W-:Y:S02]  /*f7f0*/  SHF.R.U32.HI R17, RZ, 0x8, R124 ;  /* 0x00000008ff117819 */ /* 0x000fe4000001167c */
[----:B------:R-:W-:-:S02]  /*f800*/  PRMT R7, R18, 0x3340, R7 ;  /* 0x0000334012077816 */ /* 0x000fc40000000007 */
[----:B------:R-:W-:Y:S02]  /*f810*/  LOP3.LUT R94, R94, 0xffff, RZ, 0xc0, !PT ;  /* 0x0000ffff5e5e7812 */ /* 0x000fe400078ec0ff */
[----:B------:R-:W-:Y:S02]  /*f820*/  LOP3.LUT R27, R30, 0xffff, RZ, 0xc0, !PT ;  /* 0x0000ffff1e1b7812 */ /* 0x000fe400078ec0ff */
[----:B------:R-:W-:Y:S02]  /*f830*/  SHF.R.U32.HI R18, RZ, 0x8, R126 ;  /* 0x00000008ff127819 */ /* 0x000fe4000001167e */
[----:B------:R-:W-:Y:S02]  /*f840*/  SHF.R.U32.HI R22, RZ, 0x8, R13 ;  /* 0x00000008ff167819 */ /* 0x000fe4000001160d */
[----:B------:R-:W-:Y:S02]  /*f850*/  PRMT R14, R92, 0x3340, R23 ;  /* 0x000033405c0e7816 */ /* 0x000fe40000000017 */
[----:B------:R-:W-:-:S02]  /*f860*/  LOP3.LUT R26, R17, 0xffff, RZ, 0xc0, !PT ;  /* 0x0000ffff111a7812 */ /* 0x000fc400078ec0ff */
[----:B------:R-:W-:Y:S02]  /*f870*/  SHF.R.U32.HI R23, RZ, 0x8, R23 ;  /* 0x00000008ff177819 */ /* 0x000fe40000011617 */
[----:B------:R-:W-:Y:S02]  /*f880*/  SHF.R.U32.HI R20, RZ, 0x8, R94 ;  /* 0x00000008ff147819 */ /* 0x000fe4000001165e */
[----:B------:R-:W-:Y:S02]  /*f890*/  SHF.R.U32.HI R24, RZ, 0x8, R27 ;  /* 0x00000008ff187819 */ /* 0x000fe4000001161b */
[----:B------:R-:W-:Y:S02]  /*f8a0*/  F2FP.SATFINITE.E4M3.F32.PACK_AB_MERGE_C R128, R129, R128, RZ ;  /* 0x000000808180723e */ /* 0x000fe400048070ff */
[----:B------:R-:W-:Y:S02]  /*f8b0*/  LOP3.LUT R24, R24, 0xffff, RZ, 0xc0, !PT ;  /* 0x0000ffff18187812 */ /* 0x000fe400078ec0ff */
[----:B------:R-:W-:-:S02]  /*f8c0*/  F2FP.SATFINITE.E4M3.F32.PACK_AB_MERGE_C R130, R131, R130, RZ ;  /* 0x000000828382723e */ /* 0x000fc400048070ff */
[----:B------:R-:W-:Y:S02]  /*f8d0*/  F2FP.SATFINITE.E4M3.F32.PACK_AB_MERGE_C R64, R65, R64, RZ ;  /* 0x000000404140723e */ /* 0x000fe400048070ff */
[----:B------:R-:W-:Y:S02]  /*f8e0*/  F2FP.SATFINITE.E4M3.F32.PACK_AB_MERGE_C R96, R97, R96, RZ ;  /* 0x000000606160723e */ /* 0x000fe400048070ff */
[----:B------:R-:W-:Y:S02]  /*f8f0*/  F2FP.SATFINITE.E4M3.F32.PACK_AB_MERGE_C R32, R33, R32, RZ ;  /* 0x000000202120723e */ /* 0x000fe400048070ff */
[----:B------:R-:W-:Y:S02]  /*f900*/  LOP3.LUT R128, R128, 0xffff, RZ, 0xc0, !PT ;  /* 0x0000ffff80807812 */ /* 0x000fe400078ec0ff */
[----:B------:R-:W-:Y:S02]  /*f910*/  F2FP.SATFINITE.E4M3.F32.PACK_AB_MERGE_C R66, R67, R66, RZ ;  /* 0x000000424342723e */ /* 0x000fe400048070ff */
[----:B------:R-:W-:-:S02]  /*f920*/  LOP3.LUT R130, R130, 0xffff, RZ, 0xc0, !PT ;  /* 0x0000ffff82827812 */ /* 0x000fc400078ec0ff */
[----:B------:R-:W-:Y:S02]  /*f930*/  LOP3.LUT R96, R96, 0xffff, RZ, 0xc0, !PT ;  /* 0x0000ffff60607812 */ /* 0x000fe400078ec0ff */
[----:B------:R-:W-:Y:S02]  /*f940*/  LOP3.LUT R29, R32, 0xffff, RZ, 0xc0, !PT ;  /* 0x0000ffff201d7812 */ /* 0x000fe400078ec0ff */
[----:B------:R-:W-:Y:S02]  /*f950*/  F2FP.SATFINITE.E4M3.F32.PACK_AB_MERGE_C R98, R99, R98, RZ ;  /* 0x000000626362723e */ /* 0x000fe400048070ff */
[----:B------:R-:W-:Y:S02]  /*f960*/  F2FP.SATFINITE.E4M3.F32.PACK_AB_MERGE_C R34, R35, R34, RZ ;  /* 0x000000222322723e */ /* 0x000fe400048070ff */
[----:B------:R-:W-:Y:S02]  /*f970*/  PRMT R15, R126, 0x3340, R13 ;  /* 0x000033407e0f7816 */ /* 0x000fe4000000000d */
[----:B------:R-:W-:-:S02]  /*f980*/  PRMT R13, R94, 0x3340, R27 ;  /* 0x000033405e0d7816 */ /* 0x000fc4000000001b */
[----:B------:R-:W-:Y:S02]  /*f990*/  LOP3.LUT R31, R66, 0xffff, RZ, 0xc0, !PT ;  /* 0x0000ffff421f7812 */ /* 0x000fe400078ec0ff */
[----:B------:R-:W-:Y:S02]  /*f9a0*/  SHF.R.U32.HI R27, RZ, 0x8, R130 ;  /* 0x00000008ff1b7819 */ /* 0x000fe40000011682 */
[----:B------:R-:W-:Y:S02]  /*f9b0*/  SHF.R.U32.HI R28, RZ, 0x8, R96 ;  /* 0x00000008ff1c7819 */ /* 0x000fe40000011660 */
[----:B------:R-:W-:Y:S02]  /*f9c0*/  SHF.R.U32.HI R32, RZ, 0x8, R29 ;  /* 0x00000008ff207819 */ /* 0x000fe4000001161d */
[----:B------:R-:W-:Y:S02]  /*f9d0*/  LOP3.LUT R98, R98, 0xffff, RZ, 0xc0, !PT ;  /* 0x0000ffff62627812 */ /* 0x000fe400078ec0ff */
[----:B------:R-:W-:-:S02]  /*f9e0*/  LOP3.LUT R33, R34, 0xffff, RZ, 0xc0, !PT ;  /* 0x0000ffff22217812 */ /* 0x000fc400078ec0ff */
[----:B------:R-:W-:Y:S02]  /*f9f0*/  LOP3.LUT R32, R32, 0xffff, RZ, 0xc0, !PT ;  /* 0x0000ffff20207812 */ /* 0x000fe400078ec0ff */
[----:B------:R-:W-:Y:S02]  /*fa00*/  F2FP.SATFINITE.E4M3.F32.PACK_AB_MERGE_C R132, R133, R132, RZ ;  /* 0x000000848584723e */ /* 0x000fe400048070ff */
[----:B------:R-:W-:Y:S02]  /*fa10*/  F2FP.SATFINITE.E4M3.F32.PACK_AB_MERGE_C R68, R69, R68, RZ ;  /* 0x000000444544723e */ /* 0x000fe400048070ff */
[----:B------:R-:W-:Y:S02]  /*fa20*/  F2FP.SATFINITE.E4M3.F32.PACK_AB_MERGE_C R134, R135, R134, RZ ;  /* 0x000000868786723e */ /* 0x000fe400048070ff */
[----:B------:R-:W-:Y:S02]  /*fa30*/  F2FP.SATFINITE.E4M3.F32.PACK_AB_MERGE_C R100, R101, R100, RZ ;  /* 0x000000646564723e */ /* 0x000fe400048070ff */
[----:B------:R-:W-:-:S02]  /*fa40*/  F2FP.SATFINITE.E4M3.F32.PACK_AB_MERGE_C R36, R37, R36, RZ ;  /* 0x000000242524723e */ /* 0x000fc400048070ff */
[----:B------:R-:W-:Y:S02]  /*fa50*/  F2FP.SATFINITE.E4M3.F32.PACK_AB_MERGE_C R70, R71, R70, RZ ;  /* 0x000000464746723e */ /* 0x000fe400048070ff */
[----:B------:R-:W-:Y:S02]  /*fa60*/  LOP3.LUT R132, R132, 0xffff, RZ, 0xc0, !PT ;  /* 0x0000ffff84847812 */ /* 0x000fe400078ec0ff */
[----:B------:R-:W-:Y:S02]  /*fa70*/  LOP3.LUT R134, R134, 0xffff, RZ, 0xc0, !PT ;  /* 0x0000ffff86867812 */ /* 0x000fe400078ec0ff */
[----:B------:R-:W-:Y:S02]  /*fa80*/  LOP3.LUT R100, R100, 0xffff, RZ, 0xc0, !PT ;  /* 0x0000ffff64647812 */ /* 0x000fe400078ec0ff */
[----:B------:R-:W-:Y:S02]  /*fa90*/  F2FP.SATFINITE.E4M3.F32.PACK_AB_MERGE_C R102, R103, R102, RZ ;  /* 0x000000666766723e */ /* 0x000fe400048070ff */
[----:B------:R-:W-:-:S02]  /*faa0*/  F2FP.SATFINITE.E4M3.F32.PACK_AB_MERGE_C R38, R39, R38, RZ ;  /* 0x000000262726723e */ /* 0x000fc400048070ff */
[----:B------:R-:W-:Y:S02]  /*fab0*/  F2FP.SATFINITE.E4M3.F32.PACK_AB_MERGE_C R42, R43, R42, RZ ;  /* 0x0000002a2b2a723e */ /* 0x000fe400048070ff */
[----:B------:R-:W-:Y:S02]  /*fac0*/  F2FP.SATFINITE.E4M3.F32.PACK_AB_MERGE_C R40, R41, R40, RZ ;  /* 0x000000282928723e */ /* 0x000fe400048070ff */
[----:B------:R-:W-:Y:S02]  /*fad0*/  F2FP.SATFINITE.E4M3.F32.PACK_AB_MERGE_C R44, R45, R44, RZ ;  /* 0x0000002c2d2c723e */ /* 0x000fe400048070ff */
[----:B------:R-:W-:Y:S02]  /*fae0*/  LOP3.LUT R102, R102, 0xffff, RZ, 0xc0, !PT ;  /* 0x0000ffff66667812 */ /* 0x000fe400078ec0ff */
[----:B------:R-:W-:Y:S02]  /*faf0*/  F2FP.SATFINITE.E4M3.F32.PACK_AB_MERGE_C R46, R47, R46, RZ ;  /* 0x0000002e2f2e723e */ /* 0x000fe400048070ff */
[----:B------:R-:W-:-:S02]  /*fb00*/  F2FP.SATFINITE.E4M3.F32.PACK_AB_MERGE_C R48, R49, R48, RZ ;  /* 0x000000303130723e */ /* 0x000fc400048070ff */
[----:B------:R-:W-:Y:S02]  /*fb10*/  F2FP.SATFINITE.E4M3.F32.PACK_AB_MERGE_C R136, R137, R136, RZ ;  /* 0x000000888988723e */ /* 0x000fe400048070ff */
[----:B------:R-:W-:Y:S02]  /*fb20*/  F2FP.SATFINITE.E4M3.F32.PACK_AB_MERGE_C R72, R73, R72, RZ ;  /* 0x000000484948723e */ /* 0x000fe400048070ff */
[----:B------:R-:W-:Y:S02]  /*fb30*/  F2FP.SATFINITE.E4M3.F32.PACK_AB_MERGE_C R138, R139, R138, RZ ;  /* 0x0000008a8b8a723e */ /* 0x000fe400048070ff */
[----:B------:R-:W-:Y:S02]  /*fb40*/  F2FP.SATFINITE.E4M3.F32.PACK_AB_MERGE_C R104, R105, R104, RZ ;  /* 0x000000686968723e */ /* 0x000fe400048070ff */
[----:B------:R-:W-:Y:S02]  /*fb50*/  F2FP.SATFINITE.E4M3.F32.PACK_AB_MERGE_C R74, R75, R74, RZ ;  /* 0x0000004a4b4a723e */ /* 0x000fe400048070ff */
[----:B------:R-:W-:-:S02]  /*fb60*/  LOP3.LUT R136, R136, 0xffff, RZ, 0xc0, !PT ;  /* 0x0000ffff88887812 */ /* 0x000fc400078ec0ff */
[----:B------:R-:W-:Y:S02]  /*fb70*/  LOP3.LUT R138, R138, 0xffff, RZ, 0xc0, !PT ;  /* 0x0000ffff8a8a7812 */ /* 0x000fe400078ec0ff */
[----:B------:R-:W-:Y:S02]  /*fb80*/  F2FP.SATFINITE.E4M3.F32.PACK_AB_MERGE_C R106, R107, R106, RZ ;  /* 0x0000006a6b6a723e */ /* 0x000fe400048070ff */
[----:B------:R-:W-:Y:S02]  /*fb90*/  LOP3.LUT R104, R104, 0xffff, RZ, 0xc0, !PT ;  /* 0x0000ffff68687812 */ /* 0x000fe400078ec0ff */
        /* <DEDUP_REMOVED lines=9> */
[----:B------:R-:W-:Y:S02]  /*fc30*/  F2FP.SATFINITE.E4M3.F32.PACK_AB_MERGE_C R110, R111, R110, RZ ;  /* 0x0000006e6f6e723e */ /* 0x000fe400048070ff */
[----:B------:R-:W-:Y:S02]  /*fc40*/  LOP3.LUT R142, R142, 0xffff, RZ, 0xc0, !PT ;  /* 0x0000ffff8e8e7812 */ /* 0x000fe400078ec0ff */
[----:B------:R-:W-:Y:S02]  /*fc50*/  F2FP.SATFINITE.E4M3.F32.PACK_AB_MERGE_C R50, R51, R50, RZ ;  /* 0x000000323332723e */ /* 0x000fe400048070ff */
[----:B------:R-:W-:Y:S02]  /*fc60*/  LOP3.LUT R108, R108, 0xffff, RZ, 0xc0, !PT ;  /* 0x0000ffff6c6c7812 */ /* 0x000fe400078ec0ff */
[----:B------:R-:W-:Y:S02]  /*fc70*/  LOP3.LUT R110, R110, 0xffff, RZ, 0xc0, !PT ;  /* 0x0000ffff6e6e7812 */ /* 0x000fe400078ec0ff */
        /* <DEDUP_REMOVED lines=8> */
[----:B------:R-:W-:Y:S02]  /*fd00*/  LOP3.LUT R112, R112, 0xffff, RZ, 0xc0, !PT ;  /* 0x0000ffff70707812 */ /* 0x000fe400078ec0ff */
[----:B------:R-:W-:Y:S02]  /*fd10*/  LOP3.LUT R114, R114, 0xffff, RZ, 0xc0, !PT ;  /* 0x0000ffff72727812 */ /* 0x000fe400078ec0ff */
[----:B------:R-:W-:Y:S02]  /*fd20*/  PRMT R8, R8, 0x5410, R5 ;  /* 0x0000541008087816 */ /* 0x000fe40000000005 */
[----:B------:R-:W-:Y:S02]  /*fd30*/  PRMT R9, R9, 0x5410, R6 ;  /* 0x0000541009097816 */ /* 0x000fe40000000006 */
[----:B------:R-:W-:-:S02]  /*fd40*/  PRMT R10, R10, 0x5410, R7 ;  /* 0x000054100a0a7816 */ /* 0x000fc40000000007 */
[----:B------:R-:W-:Y:S02]  /*fd50*/  PRMT R11, R11, 0x5410, R12 ;  /* 0x000054100b0b7816 */ /* 0x000fe4000000000c */
[----:B------:R-:W-:Y:S02]  /*fd60*/  F2FP.SATFINITE.E4M3.F32.PACK_AB_MERGE_C R148, R149, R148, RZ ;  /* 0x000000949594723e */ /* 0x000fe400048070ff */
[----:B------:R-:W-:Y:S02]  /*fd70*/  F2FP.SATFINITE.E4M3.F32.PACK_AB_MERGE_C R150, R151, R150, RZ ;  /* 0x000000969796723e */ /* 0x000fe400048070ff */
[----:B------:R-:W-:Y:S02]  /*fd80*/  F2FP.SATFINITE.E4M3.F32.PACK_AB_MERGE_C R84, R85, R84, RZ ;  /* 0x000000545554723e */ /* 0x000fe400048070ff */
[----:B--2---:R-:W-:Y:S02]  /*fd90*/  LOP3.LUT R25, R19, 0x300, RZ, 0xc0, !PT ;  /* 0x0000030013197812 */ /* 0x004fe400078ec0ff */
[----:B------:R-:W-:-:S02]  /*fda0*/  SHF.R.U32.HI R19, RZ, 0x8, R92 ;  /* 0x00000008ff137819 */ /* 0x000fc4000001165c */
[----:B------:R-:W-:Y:S01]  /*fdb0*/  F2FP.SATFINITE.E4M3.F32.PACK_AB_MERGE_C R86, R87, R86, RZ ;  /* 0x000000565756723e */ /* 0x000fe200048070ff */
[----:B------:R-:W-:Y:S01]  /*fdc0*/  IMAD.IADD R25, R25, 0x1, R16 ;  /* 0x0000000119197824 */ /* 0x000fe200078e0210 */
[--C-:B------:R-:W-:Y:S01]  /*fdd0*/  PRMT R16, R124, 0x3340, R21.reuse ;  /* 0x000033407c107816 */ /* 0x100fe20000000015 */
[----:B------:R-:W-:Y:S01]  /*fde0*/  BAR.SYNC.DEFER_BLOCKING 0x0 ;  /* 0x0000000000007b1d */ /* 0x000fe20000010000 */
[----:B------:R-:W-:Y:S02]  /*fdf0*/  SHF.R.U32.HI R21, RZ, 0x8, R21 ;  /* 0x00000008ff157819 */ /* 0x000fe40000011615 */
[----:B------:R-:W-:Y:S02]  /*fe00*/  LOP3.LUT R148, R148, 0xffff, RZ, 0xc0, !PT ;  /* 0x0000ffff94947812 */ /* 0x000fe400078ec0ff */
[----:B------:R-:W-:Y:S02]  /*fe10*/  LOP3.LUT R17, R21, 0xffff, RZ, 0xc0, !PT ;  /* 0x0000ffff15117812 */ /* 0x000fe400078ec0ff */
[----:B------:R-:W-:-:S02]  /*fe20*/  LOP3.LUT R21, R18, 0xffff, RZ, 0xc0, !PT ;  /* 0x0000ffff12157812 */ /* 0x000fc400078ec0ff */
[----:B------:R-:W-:Y:S02]  /*fe30*/  LOP3.LUT R18, R22, 0xffff, RZ, 0xc0, !PT ;  /* 0x0000ffff16127812 */ /* 0x000fe400078ec0ff */
[----:B------:R-:W-:Y:S02]  /*fe40*/  LOP3.LUT R22, R19, 0xffff, RZ, 0xc0, !PT ;  /* 0x0000ffff13167812 */ /* 0x000fe400078ec0ff */
[----:B------:R-:W-:Y:S02]  /*fe50*/  LOP3.LUT R19, R23, 0xffff, RZ, 0xc0, !PT ;  /* 0x0000ffff17137812 */ /* 0x000fe400078ec0ff */
[----:B------:R-:W-:Y:S02]  /*fe60*/  LOP3.LUT R23, R20, 0xffff, RZ, 0xc0, !PT ;  /* 0x0000ffff14177812 */ /* 0x000fe400078ec0ff */
[----:B------:R-:W-:Y:S02]  /*fe70*/  PRMT R19, R22, 0x3340, R19 ;  /* 0x0000334016137816 */ /* 0x000fe40000000013 */
[----:B------:R-:W-:-:S02]  /*fe80*/  PRMT R22, R23, 0x3340, R24 ;  /* 0x0000334017167816 */ /* 0x000fc40000000018 */
[----:B------:R-:W-:Y:S02]  /*fe90*/  LOP3.LUT R23, R64, 0xffff, RZ, 0xc0, !PT ;  /* 0x0000ffff40177812 */ /* 0x000fe400078ec0ff */
[----:B------:R-:W-:Y:S01]  /*fea0*/  SHF.R.U32.HI R20, RZ, 0x8, R128 ;  /* 0x00000008ff147819 */ /* 0x000fe20000011680 */
[----:B------:R-:W-:Y:S01]  /*feb0*/  STSM.16.M88.4 [R25], R8 ;  /* 0x0000000819007844 */ /* 0x000fe20000000200 */
[--C-:B------:R-:W-:Y:S02]  /*fec0*/  SHF.R.U32.HI R30, RZ, 0x8, R23.reuse ;  /* 0x00000008ff1e7819 */ /* 0x100fe40000011617 */
[----:B------:R-:W-:Y:S02]  /*fed0*/  PRMT R18, R21, 0x3340, R18 ;  /* 0x0000334015127816 */ /* 0x000fe40000000012 */
[----:B------:R-:W-:Y:S02]  /*fee0*/  PRMT R21, R128, 0x3340, R23 ;  /* 0x0000334080157816 */ /* 0x000fe40000000017 */
[----:B------:R-:W-:-:S02]  /*fef0*/  LOP3.LUT R35, R20, 0xffff, RZ, 0xc0, !PT ;  /* 0x0000ffff14237812 */ /* 0x000fc400078ec0ff */
[----:B------:R-:W-:Y:S02]  /*ff00*/  PRMT R23, R130, 0x3340, R31 ;  /* 0x0000334082177816 */ /* 0x000fe4000000001f */
[----:B------:R-:W-:Y:S02]  /*ff10*/  LOP3.LUT R30, R30, 0xffff, RZ, 0xc0, !PT ;  /* 0x0000ffff1e1e7812 */ /* 0x000fe400078ec0ff */
[----:B------:R-:W-:Y:S02]  /*ff20*/  LOP3.LUT R20, R27, 0xffff, RZ, 0xc0, !PT ;  /* 0x0000ffff1b147812 */ /* 0x000fe400078ec0ff */
[----:B------:R-:W-:Y:S02]  /*ff30*/  PRMT R17, R26, 0x3340, R17 ;  /* 0x000033401a117816 */ /* 0x000fe40000000011 */
[----:B------:R-:W-:Y:S02]  /*ff40*/  SHF.R.U32.HI R31, RZ, 0x8, R31 ;  /* 0x00000008ff1f7819 */ /* 0x000fe4000001161f */
[----:B------:R-:W-:-:S02]  /*ff50*/  LOP3.LUT R27, R28, 0xffff, RZ, 0xc0, !PT ;  /* 0x0000ffff1c1b7812 */ /* 0x000fc400078ec0ff */
[----:B------:R-:W-:Y:S02]  /*ff60*/  PRMT R24, R96, 0x3340, R29 ;  /* 0x0000334060187816 */ /* 0x000fe4000000001d */
[--C-:B------:R-:W-:Y:S02]  /*ff70*/  PRMT R26, R98, 0x3340, R33.reuse ;  /* 0x00003340621a7816 */ /* 0x100fe40000000021 */
[----:B------:R-:W-:Y:S02]  /*ff80*/  SHF.R.U32.HI R29, RZ, 0x8, R98 ;  /* 0x00000008ff1d7819 */ /* 0x000fe40000011662 */
[----:B------:R-:W-:Y:S02]  /*ff90*/  SHF.R.U32.HI R33, RZ, 0x8, R33 ;  /* 0x00000008ff217819 */ /* 0x000fe40000011621 */
[----:B------:R-:W-:Y:S02]  /*ffa0*/  PRMT R34, R35, 0x3340, R30 ;  /* 0x0000334023227816 */ /* 0x000fe4000000001e */
[----:B------:R-:W-:-:S02]  /*ffb0*/  LOP3.LUT R31, R31, 0xffff, RZ, 0xc0, !PT ;  /* 0x0000ffff1f1f7812 */ /* 0x000fc400078ec0ff */
[----:B------:R-:W-:Y:S02]  /*ffc0*/  PRMT R35, R27, 0x3340, R32 ;  /* 0x000033401b237816 */ /* 0x000fe40000000020 */
[----:B------:R-:W-:Y:S02]  /*ffd0*/  LOP3.LUT R27, R68, 0xffff, RZ, 0xc0, !PT ;  /* 0x0000ffff441b7812 */ /* 0x000fe400078ec0ff */
[----:B------:R-:W-:Y:S02]  /*ffe0*/  LOP3.LUT R28, R29, 0xffff, RZ, 0xc0, !PT ;  /* 0x0000ffff1d1c7812 */ /* 0x000fe400078ec0ff */
[----:B------:R-:W-:Y:S02]  /*fff0*/  LOP3.LUT R33, R33, 0xffff, RZ, 0xc0, !PT ;  /* 0x0000ffff21217812 */ /* 0x000fe400078ec0ff */
[----:B------:R-:W-:Y:S02]  /*10000*/  LOP3.LUT R29, R36, 0xffff, RZ, 0xc0, !PT ;  /* 0x0000ffff241d7812 */ /* 0x000fe400078ec0ff */
[----:B------:R-:W-:-:S02]  /*10010*/  PRMT R56, R20, 0x3340, R31 ;  /* 0x0000334014387816 */ /* 0x000fc4000000001f */
[----:B------:R-:W-:Y:S02]  /*10020*/  LOP3.LUT R31, R70, 0xffff, RZ, 0xc0, !PT ;  /* 0x0000ffff461f7812 */ /* 0x000fe400078ec0ff */
[----:B------:R-:W-:Y:S02]  /*10030*/  SHF.R.U32.HI R20, RZ, 0x8, R132 ;  /* 0x00000008ff147819 */ /* 0x000fe40000011684 */
[--C-:B------:R-:W-:Y:S02]  /*10040*/  PRMT R43, R132, 0x3340, R27.reuse ;  /* 0x00003340842b7816 */ /* 0x100fe4000000001b */
[----:B------:R-:W-:Y:S02]  /*10050*/  SHF.R.U32.HI R30, RZ, 0x8, R27 ;  /* 0x00000008ff1e7819 */ /* 0x000fe4000001161b */
[----:B------:R-:W-:Y:S02]  /*10060*/  PRMT R41, R28, 0x3340, R33 ;  /* 0x000033401c297816 */ /* 0x000fe40000000021 */
[----:B------:R-:W-:-:S02]  /*10070*/  SHF.R.U32.HI R27, RZ, 0x8, R134 ;  /* 0x00000008ff1b7819 */ /* 0x000fc40000011686 */
[----:B------:R-:W-:Y:S02]  /*10080*/  SHF.R.U32.HI R28, RZ, 0x8, R100 ;  /* 0x00000008ff1c7819 */ /* 0x000fe40000011664 */
[----:B------:R-:W-:Y:S02]  /*10090*/  SHF.R.U32.HI R32, RZ, 0x8, R29 ;  /* 0x00000008ff207819 */ /* 0x000fe4000001161d */
[----:B------:R-:W-:Y:S02]  /*100a0*/  LOP3.LUT R33, R38, 0xffff, RZ, 0xc0, !PT ;  /* 0x0000ffff26217812 */ /* 0x000fe400078ec0ff */
[--C-:B------:R-:W-:Y:S02]  /*100b0*/  PRMT R45, R134, 0x3340, R31.reuse ;  /* 0x00003340862d7816 */ /* 0x100fe4000000001f */
[----:B------:R-:W-:Y:S02]  /*100c0*/  LOP3.LUT R37, R20, 0xffff, RZ, 0xc0, !PT ;  /* 0x0000ffff14257812 */ /* 0x000fe400078ec0ff */
[----:B------:R-:W-:-:S02]  /*100d0*/  SHF.R.U32.HI R31, RZ, 0x8, R31 ;  /* 0x00000008ff1f7819 */ /* 0x000fc4000001161f */
[----:B------:R-:W-:Y:S02]  /*100e0*/  LOP3.LUT R20, R27, 0xffff, RZ, 0xc0, !PT ;  /* 0x0000ffff1b147812 */ /* 0x000fe400078ec0ff */
[----:B------:R-:W-:Y:S02]  /*100f0*/  LOP3.LUT R27, R28, 0xffff, RZ, 0xc0, !PT ;  /* 0x0000ffff1c1b7812 */ /* 0x000fe400078ec0ff */
[----:B------:R-:W-:Y:S02]  /*10100*/  LOP3.LUT R32, R32, 0xffff, RZ, 0xc0, !PT ;  /* 0x0000ffff20207812 */ /* 0x000fe400078ec0ff */
[----:B------:R-:W-:Y:S02]  /*10110*/  PRMT R47, R100, 0x3340, R29 ;  /* 0x00003340642f7816 */ /* 0x000fe4000000001d */
[----:B------:R-:W-:Y:S02]  /*10120*/  PRMT R49, R102, 0x3340, R33 ;  /* 0x0000334066317816 */ /* 0x000fe40000000021 */
[----:B------:R-:W-:-:S02]  /*10130*/  SHF.R.U32.HI R29, RZ, 0x8, R102 ;  /* 0x00000008ff1d7819 */ /* 0x000fc40000011666 */
[----:B------:R-:W-:Y:S02]  /*10140*/  SHF.R.U32.HI R33, RZ, 0x8, R33 ;  /* 0x00000008ff217819 */ /* 0x000fe40000011621 */
[----:B------:R-:W-:Y:S02]  /*10150*/  LOP3.LUT R31, R31, 0xffff, RZ, 0xc0, !PT ;  /* 0x0000ffff1f1f7812 */ /* 0x000fe400078ec0ff */
[----:B------:R-:W-:Y:S02]  /*10160*/  LOP3.LUT R30, R30, 0xffff, RZ, 0xc0, !PT ;  /* 0x0000ffff1e1e7812 */ /* 0x000fe400078ec0ff */
[----:B------:R-:W-:Y:S02]  /*10170*/  PRMT R62, R27, 0x3340, R32 ;  /* 0x000033401b3e7816 */ /* 0x000fe40000000020 */
[----:B------:R-:W-:Y:S02]  /*10180*/  LOP3.LUT R27, R72, 0xffff, RZ, 0xc0, !PT ;  /* 0x0000ffff481b7812 */ /* 0x000fe400078ec0ff */
[----:B------:R-:W-:-:S02]  /*10190*/  LOP3.LUT R28, R29, 0xffff, RZ, 0xc0, !PT ;  /* 0x0000ffff1d1c7812 */ /* 0x000fc400078ec0ff */
[----:B------:R-:W-:Y:S02]  /*101a0*/  LOP3.LUT R33, R33, 0xffff, RZ, 0xc0, !PT ;  /* 0x0000ffff21217812 */ /* 0x000fe400078ec0ff */
[----:B------:R-:W-:Y:S02]  /*101b0*/  PRMT R60, R20, 0x3340, R31 ;  /* 0x00003340143c7816 */ /* 0x000fe4000000001f */
[----:B------:R-:W-:Y:S02]  /*101c0*/  LOP3.LUT R29, R40, 0xffff, RZ, 0xc0, !PT ;  /* 0x0000ffff281d7812 */ /* 0x000fe400078ec0ff */
[----:B------:R-:W-:Y:S02]  /*101d0*/  PRMT R58, R37, 0x3340, R30 ;  /* 0x00003340253a7816 */ /* 0x000fe4000000001e */
[----:B------:R-:W-:Y:S02]  /*101e0*/  LOP3.LUT R31, R74, 0xffff, RZ, 0xc0, !PT ;  /* 0x0000ffff4a1f7812 */ /* 0x000fe400078ec0ff */
[----:B------:R-:W-:-:S02]  /*101f0*/  SHF.R.U32.HI R20, RZ, 0x8, R136 ;  /* 0x00000008ff147819 */ /* 0x000fc40000011688 */
[--C-:B------:R-:W-:Y:S02]  /*10200*/  PRMT R40, R136, 0x3340, R27.reuse ;  /* 0x0000334088287816 */ /* 0x100fe4000000001b */
[----:B------:R-:W-:Y:S02]  /*10210*/  SHF.R.U32.HI R30, RZ, 0x8, R27 ;  /* 0x00000008ff1e7819 */ /* 0x000fe4000001161b */
[----:B------:R-:W-:Y:S02]  /*10220*/  PRMT R64, R28, 0x3340, R33 ;  /* 0x000033401c407816 */ /* 0x000fe40000000021 */
[----:B------:R-:W-:Y:S02]  /*10230*/  SHF.R.U32.HI R27, RZ, 0x8, R138 ;  /* 0x00000008ff1b7819 */ /* 0x000fe4000001168a */
[----:B------:R-:W-:Y:S02]  /*10240*/  LOP3.LUT R33, R42, 0xffff, RZ, 0xc0, !PT ;  /* 0x0000ffff2a217812 */ /* 0x000fe400078ec0ff */
[----:B------:R-:W-:-:S02]  /*10250*/  SHF.R.U32.HI R28, RZ, 0x8, R104 ;  /* 0x00000008ff1c7819 */ /* 0x000fc40000011668 */
[----:B------:R-:W-:Y:S02]  /*10260*/  SHF.R.U32.HI R32, RZ, 0x8, R29 ;  /* 0x00000008ff207819 */ /* 0x000fe4000001161d */
[--C-:B------:R-:W-:Y:S02]  /*10270*/  PRMT R42, R138, 0x3340, R31.reuse ;  /* 0x000033408a2a7816 */ /* 0x100fe4000000001f */
[----:B------:R-:W-:Y:S02]  /*10280*/  SHF.R.U32.HI R31, RZ, 0x8, R31 ;  /* 0x00000008ff1f7819 */ /* 0x000fe4000001161f */
[----:B------:R-:W-:Y:S02]  /*10290*/  LOP3.LUT R37, R20, 0xffff, RZ, 0xc0, !PT ;  /* 0x0000ffff14257812 */ /* 0x000fe400078ec0ff */
[----:B------:R-:W-:Y:S02]  /*102a0*/  LOP3.LUT R20, R27, 0xffff, RZ, 0xc0, !PT ;  /* 0x0000ffff1b147812 */ /* 0x000fe400078ec0ff */
[----:B------:R-:W-:-:S02]  /*102b0*/  PRMT R55, R104, 0x3340, R29 ;  /* 0x0000334068377816 */ /* 0x000fc4000000001d */
[--C-:B------:R-:W-:Y:S02]  /*102c0*/  PRMT R57, R106, 0x3340, R33.reuse ;  /* 0x000033406a397816 */ /* 0x100fe40000000021 */
[----:B------:R-:W-:Y:S02]  /*102d0*/  LOP3.LUT R27, R28, 0xffff, RZ, 0xc0, !PT ;  /* 0x0000ffff1c1b7812 */ /* 0x000fe400078ec0ff */
[----:B------:R-:W-:Y:S02]  /*102e0*/  LOP3.LUT R32, R32, 0xffff, RZ, 0xc0, !PT ;  /* 0x0000ffff20207812 */ /* 0x000fe400078ec0ff */
[----:B------:R-:W-:Y:S02]  /*102f0*/  SHF.R.U32.HI R29, RZ, 0x8, R106 ;  /* 0x00000008ff1d7819 */ /* 0x000fe4000001166a */
[----:B------:R-:W-:Y:S02]  /*10300*/  SHF.R.U32.HI R33, RZ, 0x8, R33 ;  /* 0x00000008ff217819 */ /* 0x000fe40000011621 */
[----:B------:R-:W-:-:S02]  /*10310*/  LOP3.LUT R31, R31, 0xffff, RZ, 0xc0, !PT ;  /* 0x0000ffff1f1f7812 */ /* 0x000fc400078ec0ff */
[----:B------:R-:W-:Y:S02]  /*10320*/  LOP3.LUT R30, R30, 0xffff, RZ, 0xc0, !PT ;  /* 0x0000ffff1e1e7812 */ /* 0x000fe400078ec0ff */
[----:B------:R-:W-:Y:S02]  /*10330*/  PRMT R66, R27, 0x3340, R32 ;  /* 0x000033401b427816 */ /* 0x000fe40000000020 */
[----:B------:R-:W-:Y:S02]  /*10340*/  LOP3.LUT R28, R29, 0xffff, RZ, 0xc0, !PT ;  /* 0x0000ffff1d1c7812 */ /* 0x000fe400078ec0ff */
[----:B------:R-:W-:Y:S02]  /*10350*/  LOP3.LUT R33, R33, 0xffff, RZ, 0xc0, !PT ;  /* 0x0000ffff21217812 */ /* 0x000fe400078ec0ff */
[----:B------:R-:W-:Y:S02]  /*10360*/  LOP3.LUT R27, R76, 0xffff, RZ, 0xc0, !PT ;  /* 0x0000ffff4c1b7812 */ /* 0x000fe400078ec0ff */
[----:B------:R-:W-:-:S02]  /*10370*/  PRMT R53, R20, 0x3340, R31 ;  /* 0x0000334014357816 */ /* 0x000fc4000000001f */
[----:B------:R-:W-:Y:S02]  /*10380*/  LOP3.LUT R31, R78, 0xffff, RZ, 0xc0, !PT ;  /* 0x0000ffff4e1f7812 */ /* 0x000fe400078ec0ff */
[----:B------:R-:W-:Y:S02]  /*10390*/  LOP3.LUT R29, R44, 0xffff, RZ, 0xc0, !PT ;  /* 0x0000ffff2c1d7812 */ /* 0x000fe400078ec0ff */
[----:B------:R-:W-:Y:S02]  /*103a0*/  PRMT R51, R37, 0x3340, R30 ;  /* 0x0000334025337816 */ /* 0x000fe4000000001e */
[----:B------:R-:W-:Y:S02]  /*103b0*/  PRMT R68, R28, 0x3340, R33 ;  /* 0x000033401c447816 */ /* 0x000fe40000000021 */
[----:B------:R-:W-:Y:S02]  /*103c0*/  SHF.R.U32.HI R20, RZ, 0x8, R140 ;  /* 0x00000008ff147819 */ /* 0x000fe4000001168c */
[----:B------:R-:W-:-:S02]  /*103d0*/  PRMT R44, R140, 0x3340, R27 ;  /* 0x000033408c2c7816 */ /* 0x000fc4000000001b */
[----:B------:R-:W-:Y:S02]  /*103e0*/  SHF.R.U32.HI R30, RZ, 0x8, R27 ;  /* 0x00000008ff1e7819 */ /* 0x000fe4000001161b */
[----:B------:R-:W-:Y:S02]  /*103f0*/  LOP3.LUT R33, R46, 0xffff, RZ, 0xc0, !PT ;  /* 0x0000ffff2e217812 */ /* 0x000fe400078ec0ff */
[----:B------:R-:W-:Y:S02]  /*10400*/  SHF.R.U32.HI R27, RZ, 0x8, R142 ;  /* 0x00000008ff1b7819 */ /* 0x000fe4000001168e */
[----:B------:R-:W-:Y:S02]  /*10410*/  PRMT R46, R142, 0x3340, R31 ;  /* 0x000033408e2e7816 */ /* 0x000fe4000000001f */
[----:B------:R-:W-:Y:S02]  /*10420*/  SHF.R.U32.HI R28, RZ, 0x8, R108 ;  /* 0x00000008ff1c7819 */ /* 0x000fe4000001166c */
[----:B------:R-:W-:-:S02]  /*10430*/  SHF.R.U32.HI R32, RZ, 0x8, R29 ;  /* 0x00000008ff207819 */ /* 0x000fc4000001161d */
[----:B------:R-:W-:Y:S02]  /*10440*/  SHF.R.U32.HI R31, RZ, 0x8, R31 ;  /* 0x00000008ff1f7819 */ /* 0x000fe4000001161f */
[----:B------:R-:W-:Y:S02]  /*10450*/  LOP3.LUT R37, R20, 0xffff, RZ, 0xc0, !PT ;  /* 0x0000ffff14257812 */ /* 0x000fe400078ec0ff */
[----:B------:R-:W-:Y:S02]  /*10460*/  PRMT R63, R108, 0x3340, R29 ;  /* 0x000033406c3f7816 */ /* 0x000fe4000000001d */
[----:B------:R-:W-:Y:S02]  /*10470*/  PRMT R65, R110, 0x3340, R33 ;  /* 0x000033406e417816 */ /* 0x000fe40000000021 */
[----:B------:R-:W-:Y:S02]  /*10480*/  LOP3.LUT R20, R27, 0xffff, RZ, 0xc0, !PT ;  /* 0x0000ffff1b147812 */ /* 0x000fe400078ec0ff */
[----:B------:R-:W-:-:S02]  /*10490*/  SHF.R.U32.HI R29, RZ, 0x8, R110 ;  /* 0x00000008ff1d7819 */ /* 0x000fc4000001166e */
[----:B------:R-:W-:Y:S02]  /*104a0*/  SHF.R.U32.HI R33, RZ, 0x8, R33 ;  /* 0x00000008ff217819 */ /* 0x000fe40000011621 */
        /* <DEDUP_REMOVED lines=8> */
[----:B------:R-:W-:Y:S02]  /*10530*/  LOP3.LUT R27, R80, 0xffff, RZ, 0xc0, !PT ;  /* 0x0000ffff501b7812 */ /* 0x000fe400078ec0ff */
[----:B------:R-:W-:Y:S02]  /*10540*/  LOP3.LUT R31, R82, 0xffff, RZ, 0xc0, !PT ;  /* 0x0000ffff521f7812 */ /* 0x000fe400078ec0ff */
[----:B------:R-:W-:-:S02]  /*10550*/  LOP3.LUT R29, R48, 0xffff, RZ, 0xc0, !PT ;  /* 0x0000ffff301d7812 */ /* 0x000fc400078ec0ff */
[----:B------:R-:W-:Y:S02]  /*10560*/  PRMT R59, R37, 0x3340, R30 ;  /* 0x00003340253b7816 */ /* 0x000fe4000000001e */
[----:B------:R-:W-:Y:S02]  /*10570*/  PRMT R72, R28, 0x3340, R33 ;  /* 0x000033401c487816 */ /* 0x000fe40000000021 */
[----:B------:R-:W-:Y:S02]  /*10580*/  LOP3.LUT R33, R50, 0xffff, RZ, 0xc0, !PT ;  /* 0x0000ffff32217812 */ /* 0x000fe400078ec0ff */
[----:B------:R-:W-:Y:S02]  /*10590*/  SHF.R.U32.HI R20, RZ, 0x8, R144 ;  /* 0x00000008ff147819 */ /* 0x000fe40000011690 */
[--C-:B------:R-:W-:Y:S02]  /*105a0*/  PRMT R48, R144, 0x3340, R27.reuse ;  /* 0x0000334090307816 */ /* 0x100fe4000000001b */
[----:B------:R-:W-:-:S02]  /*105b0*/  SHF.R.U32.HI R30, RZ, 0x8, R27 ;  /* 0x00000008ff1e7819 */ /* 0x000fc4000001161b */
[----:B------:R-:W-:Y:S02]  /*105c0*/  SHF.R.U32.HI R27, RZ, 0x8, R146 ;  /* 0x00000008ff1b7819 */ /* 0x000fe40000011692 */
[--C-:B------:R-:W-:Y:S02]  /*105d0*/  PRMT R50, R146, 0x3340, R31.reuse ;  /* 0x0000334092327816 */ /* 0x100fe4000000001f */
[----:B------:R-:W-:Y:S02]  /*105e0*/  SHF.R.U32.HI R31, RZ, 0x8, R31 ;  /* 0x00000008ff1f7819 */ /* 0x000fe4000001161f */
[----:B------:R-:W-:Y:S02]  /*105f0*/  SHF.R.U32.HI R28, RZ, 0x8, R112 ;  /* 0x00000008ff1c7819 */ /* 0x000fe40000011670 */
[--C-:B------:R-:W-:Y:S02]  /*10600*/  SHF.R.U32.HI R32, RZ, 0x8, R29.reuse ;  /* 0x00000008ff207819 */ /* 0x100fe4000001161d */
[----:B------:R-:W-:-:S02]  /*10610*/  PRMT R71, R112, 0x3340, R29 ;  /* 0x0000334070477816 */ /* 0x000fc4000000001d */
[--C-:B------:R-:W-:Y:S02]  /*10620*/  PRMT R73, R114, 0x3340, R33.reuse ;  /* 0x0000334072497816 */ /* 0x100fe40000000021 */
[----:B------:R-:W-:Y:S02]  /*10630*/  LOP3.LUT R37, R20, 0xffff, RZ, 0xc0, !PT ;  /* 0x0000ffff14257812 */ /* 0x000fe400078ec0ff */
[----:B------:R-:W-:Y:S02]  /*10640*/  SHF.R.U32.HI R29, RZ, 0x8, R114 ;  /* 0x00000008ff1d7819 */ /* 0x000fe40000011672 */
[----:B------:R-:W-:Y:S02]  /*10650*/  SHF.R.U32.HI R33, RZ, 0x8, R33 ;  /* 0x00000008ff217819 */ /* 0x000fe40000011621 */
[----:B------:R-:W-:Y:S02]  /*10660*/  LOP3.LUT R20, R27, 0xffff, RZ, 0xc0, !PT ;  /* 0x0000ffff1b147812 */ /* 0x000fe400078ec0ff */
[----:B------:R-:W-:-:S02]  /*10670*/  LOP3.LUT R31, R31, 0xffff, RZ, 0xc0, !PT ;  /* 0x0000ffff1f1f7812 */ /* 0x000fc400078ec0ff */
[----:B------:R-:W-:Y:S02]  /*10680*/  LOP3.LUT R27, R28, 0xffff, RZ, 0xc0, !PT ;  /* 0x0000ffff1c1b7812 */ /* 0x000fe400078ec0ff */
[----:B------:R-:W-:Y:S02]  /*10690*/  LOP3.LUT R32, R32, 0xffff, RZ, 0xc0, !PT ;  /* 0x0000ffff20207812 */ /* 0x000fe400078ec0ff */
[----:B------:R-:W-:Y:S02]  /*106a0*/  LOP3.LUT R28, R29, 0xffff, RZ, 0xc0, !PT ;  /* 0x0000ffff1d1c7812 */ /* 0x000fe400078ec0ff */
[----:B------:R-:W-:Y:S02]  /*106b0*/  LOP3.LUT R33, R33, 0xffff, RZ, 0xc0, !PT ;  /* 0x0000ffff21217812 */ /* 0x000fe400078ec0ff */
[----:B------:R-:W-:Y:S02]  /*106c0*/  LOP3.LUT R30, R30, 0xffff, RZ, 0xc0, !PT ;  /* 0x0000ffff1e1e7812 */ /* 0x000fe400078ec0ff */
[----:B------:R-:W-:-:S02]  /*106d0*/  PRMT R69, R20, 0x3340, R31 ;  /* 0x0000334014457816 */ /* 0x000fc4000000001f */
[----:B------:R-:W-:Y:S02]  /*106e0*/  PRMT R74, R27, 0x3340, R32 ;  /* 0x000033401b4a7816 */ /* 0x000fe40000000020 */
[----:B------:R-:W-:Y:S02]  /*106f0*/  LOP3.LUT R150, R150, 0xffff, RZ, 0xc0, !PT ;  /* 0x0000ffff96967812 */ /* 0x000fe400078ec0ff */
[----:B------:R-:W-:Y:S02]  /*10700*/  LOP3.LUT R27, R84, 0xffff, RZ, 0xc0, !PT ;  /* 0x0000ffff541b7812 */ /* 0x000fe400078ec0ff */
[----:B------:R-:W-:Y:S02]  /*10710*/  LOP3.LUT R31, R86, 0xffff, RZ, 0xc0, !PT ;  /* 0x0000ffff561f7812 */ /* 0x000fe400078ec0ff */
[----:B------:R-:W-:Y:S02]  /*10720*/  PRMT R76, R28, 0x3340, R33 ;  /* 0x000033401c4c7816 */ /* 0x000fe40000000021 */
[----:B------:R-:W-:-:S02]  /*10730*/  PRMT R67, R37, 0x3340, R30 ;  /* 0x0000334025437816 */ /* 0x000fc4000000001e */
[----:B------:R-:W-:Y:S02]  /*10740*/  LOP3.LUT R29, R52, 0xffff, RZ, 0xc0, !PT ;  /* 0x0000ffff341d7812 */ /* 0x000fe400078ec0ff */
[----:B------:R-:W-:Y:S02]  /*10750*/  LOP3.LUT R33, R54, 0xffff, RZ, 0xc0, !PT ;  /* 0x0000ffff36217812 */ /* 0x000fe400078ec0ff */
[----:B------:R-:W-:Y:S02]  /*10760*/  SHF.R.U32.HI R20, RZ, 0x8, R148 ;  /* 0x00000008ff147819 */ /* 0x000fe40000011694 */
[--C-:B------:R-:W-:Y:S02]  /*10770*/  PRMT R52, R148, 0x3340, R27.reuse ;  /* 0x0000334094347816 */ /* 0x100fe4000000001b */
[----:B------:R-:W-:Y:S02]  /*10780*/  SHF.R.U32.HI R30, RZ, 0x8, R27 ;  /* 0x00000008ff1e7819 */ /* 0x000fe4000001161b */
[----:B------:R-:W-:-:S02]  /*10790*/  PRMT R54, R150, 0x3340, R31 ;  /* 0x0000334096367816 */ /* 0x000fc4000000001f */
[----:B------:R-:W-:Y:S02]  /*107a0*/  F2FP.SATFINITE.E4M3.F32.PACK_AB_MERGE_C R116, R117, R116, RZ ;  /* 0x000000747574723e */ /* 0x000fe400048070ff */
[----:B------:R-:W-:Y:S02]  /*107b0*/  SHF.R.U32.HI R27, RZ, 0x8, R150 ;  /* 0x00000008ff1b7819 */ /* 0x000fe40000011696 */
[----:B------:R-:W-:Y:S02]  /*107c0*/  SHF.R.U32.HI R31, RZ, 0x8, R31 ;  /* 0x00000008ff1f7819 */ /* 0x000fe4000001161f */
[----:B------:R-:W-:Y:S02]  /*107d0*/  LOP3.LUT R37, R20, 0xffff, RZ, 0xc0, !PT ;  /* 0x0000ffff14257812 */ /* 0x000fe400078ec0ff */
[----:B------:R-:W-:Y:S02]  /*107e0*/  LOP3.LUT R116, R116, 0xffff, RZ, 0xc0, !PT ;  /* 0x0000ffff74747812 */ /* 0x000fe400078ec0ff */
[----:B------:R-:W-:-:S02]  /*107f0*/  LOP3.LUT R20, R27, 0xffff, RZ, 0xc0, !PT ;  /* 0x0000ffff1b147812 */ /* 0x000fc400078ec0ff */
[----:B------:R-:W-:Y:S02]  /*10800*/  LOP3.LUT R31, R31, 0xffff, RZ, 0xc0, !PT ;  /* 0x0000ffff1f1f7812 */ /* 0x000fe400078ec0ff */
[----:B------:R-:W-:Y:S02]  /*10810*/  SHF.R.U32.HI R28, RZ, 0x8, R116 ;  /* 0x00000008ff1c7819 */ /* 0x000fe40000011674 */
[----:B------:R-:W-:Y:S02]  /*10820*/  PRMT R75, R20, 0x3340, R31 ;  /* 0x00003340144b7816 */ /* 0x000fe4000000001f */
[----:B------:R-:W-:Y:S02]  /*10830*/  SHF.R.U32.HI R32, RZ, 0x8, R29 ;  /* 0x00000008ff207819 */ /* 0x000fe4000001161d */
[----:B------:R-:W-:Y:S02]  /*10840*/  LOP3.LUT R20, R4, 0x7f, RZ, 0xc0, !PT ;  /* 0x0000007f04147812 */ /* 0x000fe400078ec0ff */
[----:B------:R-:W-:-:S02]  /*10850*/  LOP3.LUT R39, R28, 0xffff, RZ, 0xc0, !PT ;  /* 0x0000ffff1c277812 */ /* 0x000fc400078ec0ff */
[----:B------:R-:W-:Y:S02]  /*10860*/  LOP3.LUT R30, R30, 0xffff, RZ, 0xc0, !PT ;  /* 0x0000ffff1e1e7812 */ /* 0x000fe400078ec0ff */
[----:B------:R-:W-:Y:S02]  /*10870*/  LOP3.LUT R32, R32, 0xffff, RZ, 0xc0, !PT ;  /* 0x0000ffff20207812 */ /* 0x000fe400078ec0ff */
[----:B------:R-:W-:Y:S01]  /*10880*/  LEA R20, R20, UR7, 0x4 ;  /* 0x0000000714147c11 */ /* 0x000fe2000f8e20ff */
[----:B------:R-:W-:Y:S01]  /*10890*/  BAR.SYNC.DEFER_BLOCKING 0x0 ;  /* 0x0000000000007b1d */ /* 0x000fe20000010000 */
[----:B------:R-:W-:Y:S02]  /*108a0*/  PRMT R27, R37, 0x3340, R30 ;  /* 0x00003340251b7816 */ /* 0x000fe4000000001e */
[----:B------:R-:W-:Y:S02]  /*108b0*/  PRMT R78, R39, 0x3340, R32 ;  /* 0x00003340274e7816 */ /* 0x000fe40000000020 */
[----:B------:R-:W-:Y:S01]  /*108c0*/  PRMT R16, R16, 0x5410, R17 ;  /* 0x0000541010107816 */ /* 0x000fe20000000011 */
[----:B------:R-:W-:Y:S01]  /*108d0*/  ULDC.64 UR6, c[0x0][0x228] ;  /* 0x00008a0000067ab9 */ /* 0x000fe20000000a00 */
[----:B------:R-:W-:-:S02]  /*108e0*/  PRMT R17, R15, 0x5410, R18 ;  /* 0x000054100f117816 */ /* 0x000fc40000000012 */
[----:B------:R-:W-:Y:S02]  /*108f0*/  PRMT R18, R14, 0x5410, R19 ;  /* 0x000054100e127816 */ /* 0x000fe40000000013 */
[----:B------:R-:W-:Y:S02]  /*10900*/  PRMT R19, R13, 0x5410, R22 ;  /* 0x000054100d137816 */ /* 0x000fe40000000016 */
[----:B------:R-:W-:Y:S02]  /*10910*/  F2FP.SATFINITE.E4M3.F32.PACK_AB_MERGE_C R118, R119, R118, RZ ;  /* 0x000000767776723e */ /* 0x000fe400048070ff */
[----:B------:R-:W-:Y:S02]  /*10920*/  PRMT R77, R116, 0x3340, R29 ;  /* 0x00003340744d7816 */ /* 0x000fe4000000001d */
[----:B------:R-:W-:Y:S02]  /*10930*/  LOP3.LUT R118, R118, 0xffff, RZ, 0xc0, !PT ;  /* 0x0000ffff76767812 */ /* 0x000fe400078ec0ff */
[----:B------:R-:W-:-:S02]  /*10940*/  PRMT R4, R21, 0x5410, R34 ;  /* 0x0000541015047816 */ /* 0x000fc40000000022 */
[--C-:B------:R-:W-:Y:S02]  /*10950*/  PRMT R79, R118, 0x3340, R33.reuse ;  /* 0x00003340764f7816 */ /* 0x100fe40000000021 */
[----:B------:R-:W-:Y:S01]  /*10960*/  SHF.R.U32.HI R33, RZ, 0x8, R33 ;  /* 0x00000008ff217819 */ /* 0x000fe20000011621 */
[----:B------:R-:W1:Y:S01]  /*10970*/  LDS.128 R36, [R20] ;  /* 0x0000000014247984 */ /* 0x000e620000000c00 */
[----:B------:R-:W-:Y:S02]  /*10980*/  SHF.R.U32.HI R29, RZ, 0x8, R118 ;  /* 0x00000008ff1d7819 */ /* 0x000fe40000011676 */
[----:B------:R-:W-:Y:S01]  /*10990*/  LOP3.LUT R33, R33, 0xffff, RZ, 0xc0, !PT ;  /* 0x0000ffff21217812 */ /* 0x000fe200078ec0ff */
[----:B------:R-:W-:Y:S01]  /*109a0*/  BAR.SYNC.DEFER_BLOCKING 0x0 ;  /* 0x0000000000007b1d */ /* 0x000fe20000010000 */
[----:B------:R-:W-:Y:S02]  /*109b0*/  LOP3.LUT R28, R29, 0xffff, RZ, 0xc0, !PT ;  /* 0x0000ffff1d1c7812 */ /* 0x000fe400078ec0ff */
[----:B------:R-:W-:-:S02]  /*109c0*/  PRMT R6, R24, 0x5410, R35 ;  /* 0x0000541018067816 */ /* 0x000fc40000000023 */
[----:B------:R-:W-:-:S03]  /*109d0*/  PRMT R80, R28, 0x3340, R33 ;  /* 0x000033401c507816 */ /* 0x000fc60000000021 */
[----:B------:R-:W2:Y:S01]  /*109e0*/  LDC R24, c[0x0][0x244] ;  /* 0x00009100ff187b82 */ /* 0x000ea20000000800 */
        /* <DEDUP_REMOVED lines=8> */
[----:B------:R-:W-:Y:S01]  /*10a70*/  PRMT R42, R55, 0x5410, R66 ;  /* 0x00005410372a7816 */ /* 0x000fe20000000042 */
[----:B------:R-:W-:Y:S01]  /*10a80*/  STSM.16.M88.4 [R25], R16 ;  /* 0x0000001019007844 */ /* 0x000fe20000000200 */
[----:B------:R-:W-:Y:S02]  /*10a90*/  PRMT R43, R57, 0x5410, R68 ;  /* 0x00005410392b7816 */ /* 0x000fe40000000044 */
[----:B------:R-:W-:Y:S01]  /*10aa0*/  PRMT R45, R46, 0x5410, R61 ;  /* 0x000054102e2d7816 */ /* 0x000fe2000000003d */
[----:B------:R-:W-:Y:S01]  /*10ab0*/  BAR.SYNC.DEFER_BLOCKING 0x0 ;  /* 0x0000000000007b1d */ /* 0x000fe20000010000 */
[----:B------:R-:W-:Y:S01]  /*10ac0*/  PRMT R44, R44, 0x5410, R59 ;  /* 0x000054102c2c7816 */ /* 0x000fe2000000003b */
[----:B--2---:R-:W-:Y:S01]  /*10ad0*/  IMAD R21, R0, R24, RZ ;  /* 0x0000001800157224 */ /* 0x004fe200078e02ff */
[----:B------:R-:W-:-:S02]  /*10ae0*/  PRMT R46, R63, 0x5410, R70 ;  /* 0x000054103f2e7816 */ /* 0x000fc40000000046 */
[----:B------:R-:W-:Y:S01]  /*10af0*/  PRMT R47, R65, 0x5410, R72 ;  /* 0x00005410412f7816 */ /* 0x000fe20000000048 */
[----:B------:R-:W-:Y:S01]  /*10b00*/  IMAD R24, R24, 0x80, R21 ;  /* 0x0000008018187824 */ /* 0x000fe200078e0215 */
        /* <DEDUP_REMOVED lines=8> */
[----:B------:R-:W-:Y:S01]  /*10b90*/  ISETP.GE.AND P1, PT, R0, UR6, PT ;  /* 0x0000000600007c0c */ /* 0x000fe2000bf26270 */
[----:B------:R-:W2:Y:S01]  /*10ba0*/  LDS.128 R32, [R20] ;  /* 0x0000000014207984 */ /* 0x000ea20000000c00 */
[----:B------:R-:W-:Y:S01]  /*10bb0*/  BAR.SYNC.DEFER_BLOCKING 0x0 ;  /* 0x0000000000007b1d */ /* 0x000fe20000010000 */
[----:B------:R-:W-:Y:S02]  /*10bc0*/  IADD3 R22, P4, R21, UR4, RZ ;  /* 0x0000000415167c10 */ /* 0x000fe4000ff9e0ff */
[----:B------:R-:W-:-:S02]  /*10bd0*/  ISETP.LT.AND P1, PT, R2, UR29, !P1 ;  /* 0x0000001d02007c0c */ /* 0x000fc4000cf21270 */
[----:B------:R-:W-:Y:S02]  /*10be0*/  LEA.HI.X.SX32 R21, R21, UR5, 0x1, P4 ;  /* 0x0000000515157c11 */ /* 0x000fe4000a0f0eff */
[----:B------:R-:W-:Y:S01]  /*10bf0*/  IADD3 R23, P5, R24, UR4, RZ ;  /* 0x0000000418177c10 */ /* 0x000fe2000ffbe0ff */
[----:B------:R-:W-:-:S03]  /*10c00*/  ULDC UR4, c[0x0][0x22c] ;  /* 0x00008b0000047ab9 */ /* 0x000fc60000000800 */
[----:B------:R-:W-:Y:S02]  /*10c10*/  LEA.HI.X.SX32 R24, R24, UR5, 0x1, P5 ;  /* 0x0000000518187c11 */ /* 0x000fe4000a8f0eff */
[----:B------:R-:W-:Y:S01]  /*10c20*/  ISETP.LT.AND P5, PT, R0, UR20, !P2 ;  /* 0x0000001400007c0c */ /* 0x000fe2000d7a1270 */
[----:B------:R-:W-:Y:S01]  /*10c30*/  STSM.16.M88.4 [R25], R4 ;  /* 0x0000000419007844 */ /* 0x000fe20000000200 */
[----:B------:R-:W-:Y:S06]  /*10c40*/  BAR.SYNC.DEFER_BLOCKING 0x0 ;  /* 0x0000000000007b1d */ /* 0x000fec0000010000 */
[----:B------:R-:W3:Y:S02]  /*10c50*/  LDS.128 R28, [R20] ;  /* 0x00000000141c7984 */ /* 0x000ee40000000c00 */
[----:B------:R-:W-:Y:S06]  /*10c60*/  BAR.SYNC.DEFER_BLOCKING 0x0 ;  /* 0x0000000000007b1d */ /* 0x000fec0000010000 */
[----:B------:R-:W-:Y:S02]  /*10c70*/  STSM.16.M88.4 [R25], R12 ;  /* 0x0000000c19007844 */ /* 0x000fe40000000200 */
[----:B------:R-:W-:Y:S06]  /*10c80*/  BAR.SYNC.DEFER_BLOCKING 0x0 ;  /* 0x0000000000007b1d */ /* 0x000fec0000010000 */
[----:B------:R-:W4:Y:S02]  /*10c90*/  LDS.128 R16, [R20] ;  /* 0x0000000014107984 */ /* 0x000f240000000c00 */
[----:B------:R-:W-:Y:S06]  /*10ca0*/  BAR.SYNC.DEFER_BLOCKING 0x0 ;  /* 0x0000000000007b1d */ /* 0x000fec0000010000 */
[----:B------:R0:W-:Y:S02]  /*10cb0*/  STSM.16.M88.4 [R25], R40 ;  /* 0x0000002819007844 */ /* 0x0001e40000000200 */
[----:B------:R-:W-:Y:S01]  /*10cc0*/  BAR.SYNC.DEFER_BLOCKING 0x0 ;  /* 0x0000000000007b1d */ /* 0x000fe20000010000 */
[----:B0-----:R-:W-:Y:S01]  /*10cd0*/  IMAD R40, R2, UR24, RZ ;  /* 0x0000001802287c24 */ /* 0x001fe2000f8e02ff */
[----:B-1----:R-:W-:-:S03]  /*10ce0*/  PRMT R43, R36, 0x7770, RZ ;  /* 0x00007770242b7816 */ /* 0x002fc600000000ff */
[C---:B------:R-:W-:Y:S01]  /*10cf0*/  VIADD R42, R40.reuse, UR24 ;  /* 0x00000018282a7c36 */ /* 0x040fe20008000000 */
[----:B------:R-:W-:Y:S02]  /*10d00*/  SHF.R.S32.HI R41, RZ, 0x1f, R40 ;  /* 0x0000001fff297819 */ /* 0x000fe40000011428 */
[----:B------:R-:W-:Y:S01]  /*10d10*/  IADD3 R26, P4, R40, R22, RZ ;  /* 0x00000016281a7210 */ /* 0x000fe20007f9e0ff */
[----:B------:R-:W0:Y:S04]  /*10d20*/  LDS.128 R12, [R20] ;  /* 0x00000000140c7984 */ /* 0x000e280000000c00 */
[----:B------:R-:W-:Y:S01]  /*10d30*/  IMAD.X R27, R41, 0x1, R21, P4 ;  /* 0x00000001291b7824 */ /* 0x000fe200020e0615 */
[----:B------:R-:W-:Y:S01]  /*10d40*/  BAR.SYNC.DEFER_BLOCKING 0x0 ;  /* 0x0000000000007b1d */ /* 0x000fe20000010000 */
[----:B------:R-:W-:-:S04]  /*10d50*/  ISETP.GE.AND P4, PT, R2, UR7, PT ;  /* 0x0000000702007c0c */ /* 0x000fc8000bf86270 */
[----:B------:R-:W-:Y:S01]  /*10d60*/  ISETP.LT.AND P4, PT, R3, UR22, !P4 ;  /* 0x0000001603007c0c */ /* 0x000fe2000e781270 */
[----:B------:R-:W-:Y:S01]  /*10d70*/  ULDC.64 UR6, c[0x0][0x228] ;  /* 0x00008a0000067ab9 */ /* 0x000fe20000000a00 */
[----:B------:R1:W-:Y:S01]  /*10d80*/  STSM.16.M88.4 [R25], R44 ;  /* 0x0000002c19007844 */ /* 0x0003e20000000200 */
[----:B------:R-:W-:Y:S01]  /*10d90*/  BAR.SYNC.DEFER_BLOCKING 0x0 ;  /* 0x0000000000007b1d */ /* 0x000fe20000010000 */
[----:B-1----:R-:W-:Y:S01]  /*10da0*/  SHF.R.S32.HI R45, RZ, 0x1f, R42 ;  /* 0x0000001fff2d7819 */ /* 0x002fe2000001142a */
[----:B------:R-:W-:Y:S01]  /*10db0*/  VIADD R46, R42, UR24 ;  /* 0x000000182a2e7c36 */ /* 0x000fe20008000000 */
[----:B------:R-:W-:-:S03]  /*10dc0*/  PRMT R47, R36, 0x7772, RZ ;  /* 0x00007772242f7816 */ /* 0x000fc600000000ff */
[----:B------:R-:W1:Y:S02]  /*10dd0*/  LDS.128 R8, [R20] ;  /* 0x0000000014087984 */ /* 0x000e640000000c00 */
[----:B------:R-:W-:Y:S06]  /*10de0*/  BAR.SYNC.DEFER_BLOCKING 0x0 ;  /* 0x0000000000007b1d */ /* 0x000fec0000010000 */
[----:B------:R2:W-:Y:S02]  /*10df0*/  STSM.16.M88.4 [R25], R48 ;  /* 0x0000003019007844 */ /* 0x0005e40000000200 */
[----:B------:R-:W-:Y:S01]  /*10e00*/  BAR.SYNC.DEFER_BLOCKING 0x0 ;  /* 0x0000000000007b1d */ /* 0x000fe20000010000 */
[----:B--2---:R-:W-:-:S02]  /*10e10*/  SHF.R.S32.HI R48, RZ, 0x1f, R46 ;  /* 0x0000001fff307819 */ /* 0x004fc4000001142e */
[----:B------:R-:W-:-:S03]  /*10e20*/  PRMT R49, R36, 0x7773, RZ ;  /* 0x0000777324317816 */ /* 0x000fc600000000ff */
[----:B------:R-:W2:Y:S02]  /*10e30*/  LDS.128 R4, [R20] ;  /* 0x0000000014047984 */ /* 0x000ea40000000c00 */
[----:B------:R-:W-:Y:S06]  /*10e40*/  BAR.SYNC.DEFER_BLOCKING 0x0 ;  /* 0x0000000000007b1d */ /* 0x000fec0000010000 */
[----:B------:R3:W-:Y:S02]  /*10e50*/  STSM.16.M88.4 [R25], R52 ;  /* 0x0000003419007844 */ /* 0x0007e40000000200 */
[----:B------:R-:W-:Y:S01]  /*10e60*/  BAR.SYNC.DEFER_BLOCKING 0x0 ;  /* 0x0000000000007b1d */ /* 0x000fe20000010000 */
[----:B---3--:R-:W-:Y:S01]  /*10e70*/  PRMT R25, R36, 0x7771, RZ ;  /* 0x0000777124197816 */ /* 0x008fe200000000ff */
[----:B------:R-:W-:-:S04]  /*10e80*/  VIADD R36, R46, UR24 ;  /* 0x000000182e247c36 */ /* 0x000fc80008000000 */
[----:B------:R3:W-:Y:S01]  /*10e90*/  @P1 STG.E.U8 desc[UR44][R26.64], R43 ;  /* 0x0000002b1a001986 */ /* 0x0007e2000c10112c */
[----:B------:R-:W-:-:S05]  /*10ea0*/  IADD3 R40, P1, R40, R23, RZ ;  /* 0x0000001728287210 */ /* 0x000fca0007f3e0ff */
[----:B------:R-:W-:-:S05]  /*10eb0*/  IMAD.X R41, R41, 0x1, R24, P1 ;  /* 0x0000000129297824 */ /* 0x000fca00008e0618 */
[----:B------:R4:W-:Y:S01]  /*10ec0*/  @P4 STG.E.U8 desc[UR44][R40.64], R25 ;  /* 0x0000001928004986 */ /* 0x0009e2000c10112c */
[-C--:B---3--:R-:W-:Y:S01]  /*10ed0*/  IADD3 R26, P6, R42, R22.reuse, RZ ;  /* 0x000000162a1a7210 */ /* 0x088fe20007fde0ff */
[----:B------:R-:W-:Y:S01]  /*10ee0*/  VIADD R43, R2, 0x3 ;  /* 0x00000003022b7836 */ /* 0x000fe20000000000 */
[----:B------:R-:W-:Y:S02]  /*10ef0*/  ISETP.LT.AND P4, PT, R3, UR18, !P2 ;  /* 0x0000001203007c0c */ /* 0x000fe4000d781270 */
[----:B------:R-:W-:Y:S01]  /*10f00*/  IADD3 R42, P2, R42, R23, RZ ;  /* 0x000000172a2a7210 */ /* 0x000fe20007f5e0ff */
[----:B------:R-:W-:Y:S01]  /*10f10*/  IMAD.X R27, R45, 0x1, R21, P6 ;  /* 0x000000012d1b7824 */ /* 0x000fe200030e0615 */
[----:B------:R-:W-:Y:S01]  /*10f20*/  ISETP.GE.AND P1, PT, R43, UR4, PT ;  /* 0x000000042b007c0c */ /* 0x000fe2000bf26270 */
[----:B------:R-:W-:Y:S01]  /*10f30*/  ULDC UR4, c[0x0][0x22c] ;  /* 0x00008b0000047ab9 */ /* 0x000fe20000000800 */
[----:B------:R-:W-:Y:S01]  /*10f40*/  IADD3 R44, P6, R46, R22, RZ ;  /* 0x000000162e2c7210 */ /* 0x000fe20007fde0ff */
[----:B------:R-:W-:Y:S01]  /*10f50*/  IMAD.X R43, R45, 0x1, R24, P2 ;  /* 0x000000012d2b7824 */ /* 0x000fe200010e0618 */
[----:B------:R3:W-:Y:S01]  /*10f60*/  @P5 STG.E.U8 desc[UR44][R26.64], R47 ;  /* 0x0000002f1a005986 */ /* 0x0007e2000c10112c */
[----:B------:R-:W-:Y:S01]  /*10f70*/  ISETP.LT.AND P5, PT, R0, UR16, !P3 ;  /* 0x0000001000007c0c */ /* 0x000fe2000dfa1270 */
[----:B----4-:R-:W-:-:S02]  /*10f80*/  VIADD R25, R2, 0x4 ;  /* 0x0000000402197836 */ /* 0x010fc40000000000 */
[----:B------:R-:W-:Y:S01]  /*10f90*/  IMAD.X R45, R48, 0x1, R21, P6 ;  /* 0x00000001302d7824 */ /* 0x000fe200030e0615 */
[----:B------:R4:W-:Y:S01]  /*10fa0*/  @P4 STG.E.U8 desc[UR44][R42.64], R49 ;  /* 0x000000312a004986 */ /* 0x0009e2000c10112c */
[----:B------:R-:W-:Y:S02]  /*10fb0*/  ISETP.LT.AND P4, PT, R3, UR14, !P3 ;  /* 0x0000000e03007c0c */ /* 0x000fe4000df81270 */
[----:B------:R-:W-:Y:S02]  /*10fc0*/  IADD3 R40, P6, R36, R22, RZ ;  /* 0x0000001624287210 */ /* 0x000fe40007fde0ff */
[----:B------:R-:W-:Y:S01]  /*10fd0*/  ISETP.GE.AND P2, PT, R25, UR4, PT ;  /* 0x0000000419007c0c */ /* 0x000fe2000bf46270 */
[----:B------:R-:W-:Y:S01]  /*10fe0*/  VIADD R25, R2, 0x5 ;  /* 0x0000000502197836 */ /* 0x000fe20000000000 */
[----:B---3--:R-:W-:Y:S01]  /*10ff0*/  PRMT R47, R37, 0x7770, RZ ;  /* 0x00007770252f7816 */ /* 0x008fe200000000ff */
[----:B------:R-:W-:Y:S01]  /*11000*/  ULDC UR4, c[0x0][0x22c] ;  /* 0x00008b0000047ab9 */ /* 0x000fe20000000800 */
[----:B------:R-:W-:-:S02]  /*11010*/  IADD3 R26, P3, R46, R23, RZ ;  /* 0x000000172e1a7210 */ /* 0x000fc40007f7e0ff */
[----:B------:R-:W-:Y:S01]  /*11020*/  SHF.R.S32.HI R46, RZ, 0x1f, R36 ;  /* 0x0000001fff2e7819 */ /* 0x000fe20000011424 */
[----:B------:R3:W-:Y:S01]  /*11030*/  @P5 STG.E.U8 desc[UR44][R44.64], R47 ;  /* 0x0000002f2c005986 */ /* 0x0007e2000c10112c */
[----:B------:R-:W-:Y:S01]  /*11040*/  ISETP.LT.AND P5, PT, R0, UR12, !P1 ;  /* 0x0000000c00007c0c */ /* 0x000fe2000cfa1270 */
[----:B------:R-:W-:Y:S01]  /*11050*/  IMAD.X R27, R48, 0x1, R24, P3 ;  /* 0x00000001301b7824 */ /* 0x000fe200018e0618 */
[----:B------:R-:W-:Y:S01]  /*11060*/  ISETP.GE.AND P3, PT, R25, UR4, PT ;  /* 0x0000000419007c0c */ /* 0x000fe2000bf66270 */
[----:B------:R-:W-:Y:S01]  /*11070*/  IMAD.X R41, R46, 0x1, R21, P6 ;  /* 0x000000012e297824 */ /* 0x000fe200030e0615 */
[----:B------:R-:W-:Y:S01]  /*11080*/  ULDC UR4, c[0x0][0x22c] ;  /* 0x00008b0000047ab9 */ /* 0x000fe20000000800 */
[----:B------:R-:W-:Y:S01]  /*11090*/  VIADD R25, R2, 0x6 ;  /* 0x0000000602197836 */ /* 0x000fe20000000000 */
[----:B----4-:R-:W-:Y:S02]  /*110a0*/  PRMT R49, R38, 0x7771, RZ ;  /* 0x0000777126317816 */ /* 0x010fe400000000ff */
[C---:B---3--:R-:W-:Y:S01]  /*110b0*/  PRMT R47, R37.reuse, 0x7771, RZ ;  /* 0x00007771252f7816 */ /* 0x048fe200000000ff */
[----:B------:R-:W-:Y:S01]  /*110c0*/  VIADD R44, R36, UR24 ;  /* 0x00000018242c7c36 */ /* 0x000fe20008000000 */
[----:B------:R-:W-:-:S03]  /*110d0*/  PRMT R45, R37, 0x7772, RZ ;  /* 0x00007772252d7816 */ /* 0x000fc600000000ff */
[----:B------:R3:W-:Y:S01]  /*110e0*/  @P4 STG.E.U8 desc[UR44][R26.64], R47 ;  /* 0x0000002f1a004986 */ /* 0x0007e2000c10112c */
[----:B------:R-:W-:Y:S01]  /*110f0*/  ISETP.LT.AND P4, PT, R3, UR10, !P1 ;  /* 0x0000000a03007c0c */ /* 0x000fe2000cf81270 */
[----:B------:R-:W-:Y:S01]  /*11100*/  ULDC UR10, c[0x0][0x228] ;  /* 0x00008a00000a7ab9 */ /* 0x000fe20000000800 */
[----:B------:R-:W-:Y:S01]  /*11110*/  IADD3 R42, P1, R36, R23, RZ ;  /* 0x00000017242a7210 */ /* 0x000fe20007f3e0ff */
[----:B------:R4:W-:Y:S01]  /*11120*/  @P5 STG.E.U8 desc[UR44][R40.64], R45 ;  /* 0x0000002d28005986 */ /* 0x0009e2000c10112c */
[----:B------:R-:W-:Y:S01]  /*11130*/  ISETP.LT.AND P5, PT, R0, UR8, !P2 ;  /* 0x0000000800007c0c */ /* 0x000fe2000d7a1270 */
[----:B------:R-:W-:Y:S01]  /*11140*/  ULDC UR8, c[0x0][0x22c] ;  /* 0x00008b0000087ab9 */ /* 0x000fe20000000800 */
[----:B------:R-:W-:Y:S01]  /*11150*/  SHF.R.S32.HI R48, RZ, 0x1f, R44 ;  /* 0x0000001fff307819 */ /* 0x000fe2000001142c */
[----:B------:R-:W-:Y:S01]  /*11160*/  IMAD.X R43, R46, 0x1, R24, P1 ;  /* 0x000000012e2b7824 */ /* 0x000fe200008e0618 */
[----:B------:R-:W-:Y:S02]  /*11170*/  IADD3 R36, P6, R44, R22, RZ ;  /* 0x000000162c247210 */ /* 0x000fe40007fde0ff */
[----:B------:R-:W-:Y:S01]  /*11180*/  ISETP.GE.AND P1, PT, R25, UR4, PT ;  /* 0x0000000419007c0c */ /* 0x000fe2000bf26270 */
[----:B------:R-:W-:Y:S01]  /*11190*/  ULDC.64 UR4, c[0x0][0x228] ;  /* 0x00008a0000047ab9 */ /* 0x000fe20000000a00 */
[----:B---3--:R-:W-:Y:S01]  /*111a0*/  PRMT R47, R38, 0x7770, RZ ;  /* 0x00007770262f7816 */ /* 0x008fe200000000ff */
[----:B------:R-:W-:Y:S01]  /*111b0*/  VIADD R25, R2, 0x7 ;  /* 0x0000000702197836 */ /* 0x000fe20000000000 */
[----:B----4-:R-:W-:Y:S01]  /*111c0*/  PRMT R41, R37, 0x7773, RZ ;  /* 0x0000777325297816 */ /* 0x010fe200000000ff */
[----:B------:R-:W-:-:S02]  /*111d0*/  IMAD.X R37, R48, 0x1, R21, P6 ;  /* 0x0000000130257824 */ /* 0x000fc400030e0615 */
[C---:B------:R-:W-:Y:S02]  /*111e0*/  VIADD R45, R44.reuse, UR24 ;  /* 0x000000182c2d7c36 */ /* 0x040fe40008000000 */
        /* <DEDUP_REMOVED lines=9> */
[----:B------:R-:W-:-:S02]  /*11280*/  IADD3 R40, P6, R45, R22, RZ ;  /* 0x000000162d287210 */ /* 0x000fc40007fde0ff */
[----:B------:R-:W-:Y:S01]  /*11290*/  ISETP.GE.AND P2, PT, R25, UR8, PT ;  /* 0x0000000819007c0c */ /* 0x000fe2000bf46270 */
[----:B------:R-:W-:Y:S01]  /*112a0*/  VIADD R25, R2, 0x8 ;  /* 0x0000000802197836 */ /* 0x000fe20000000000 */
[----:B---3--:R-:W-:Y:S01]  /*112b0*/  PRMT R43, R38, 0x7773, RZ ;  /* 0x00007773262b7816 */ /* 0x008fe200000000ff */
[----:B------:R-:W-:Y:S01]  /*112c0*/  IMAD.X R41, R44, 0x1, R21, P6 ;  /* 0x000000012c297824 */ /* 0x000fe200030e0615 */
[----:B------:R3:W-:Y:S01]  /*112d0*/  @P4 STG.E.U8 desc[UR44][R26.64], R49 ;  /* 0x000000311a004986 */ /* 0x0007e2000c10112c */
[----:B----4-:R-:W-:Y:S01]  /*112e0*/  PRMT R47, R38, 0x7772, RZ ;  /* 0x00007772262f7816 */ /* 0x010fe200000000ff */
[----:B------:R-:W-:Y:S01]  /*112f0*/  ULDC UR8, c[0x0][0x228] ;  /* 0x00008a0000087ab9 */ /* 0x000fe20000000800 */
[----:B------:R-:W-:Y:S02]  /*11300*/  ISETP.LT.AND P4, PT, R3, UR26, !P3 ;  /* 0x0000001a03007c0c */ /* 0x000fe4000df81270 */
[C---:B------:R-:W-:Y:S01]  /*11310*/  IADD3 R36, P3, R45.reuse, R23, RZ ;  /* 0x000000172d247210 */ /* 0x040fe20007f7e0ff */
[----:B------:R-:W-:Y:S01]  /*11320*/  VIADD R45, R45, UR24 ;  /* 0x000000182d2d7c36 */ /* 0x000fe20008000000 */
[----:B------:R4:W-:Y:S01]  /*11330*/  @P5 STG.E.U8 desc[UR44][R40.64], R47 ;  /* 0x0000002f28005986 */ /* 0x0009e2000c10112c */
[----:B------:R-:W-:-:S02]  /*11340*/  ISETP.LT.AND P5, PT, R0, UR28, !P1 ;  /* 0x0000001c00007c0c */ /* 0x000fc4000cfa1270 */
[--C-:B------:R-:W-:Y:S01]  /*11350*/  IMAD.X R37, R44, 0x1, R24.reuse, P3 ;  /* 0x000000012c257824 */ /* 0x100fe200018e0618 */
[----:B------:R-:W-:Y:S02]  /*11360*/  SHF.R.S32.HI R38, RZ, 0x1f, R45 ;  /* 0x0000001fff267819 */ /* 0x000fe4000001142d */
[-C--:B---3--:R-:W-:Y:S02]  /*11370*/  IADD3 R26, P6, R45, R22.reuse, RZ ;  /* 0x000000162d1a7210 */ /* 0x088fe40007fde0ff */
[----:B------:R-:W-:Y:S01]  /*11380*/  ISETP.GE.AND P3, PT, R25, UR4, PT ;  /* 0x0000000419007c0c */ /* 0x000fe2000bf66270 */
[----:B------:R-:W-:Y:S01]  /*11390*/  VIADD R25, R2, 0x9 ;  /* 0x0000000902197836 */ /* 0x000fe20000000000 */
[----:B------:R-:W-:Y:S01]  /*113a0*/  PRMT R49, R39, 0x7770, RZ ;  /* 0x0000777027317816 */ /* 0x000fe200000000ff */
[----:B------:R-:W-:Y:S01]  /*113b0*/  IMAD.X R27, R38, 0x1, R21, P6 ;  /* 0x00000001261b7824 */ /* 0x000fe200030e0615 */
[----:B------:R-:W-:Y:S01]  /*113c0*/  ULDC UR4, c[0x0][0x22c] ;  /* 0x00008b0000047ab9 */ /* 0x000fe20000000800 */
[----:B------:R3:W-:Y:S01]  /*113d0*/  @P4 STG.E.U8 desc[UR44][R36.64], R43 ;  /* 0x0000002b24004986 */ /* 0x0007e2000c10112c */
[----:B------:R-:W-:Y:S01]  /*113e0*/  ISETP.GE.AND P4, PT, R25, UR4, PT ;  /* 0x0000000419007c0c */ /* 0x000fe2000bf86270 */
[----:B------:R-:W-:Y:S01]  /*113f0*/  ULDC UR4, c[0x0][0x228] ;  /* 0x00008a0000047ab9 */ /* 0x000fe20000000800 */
[----:B------:R-:W-:Y:S01]  /*11400*/  ISETP.LT.AND P1, PT, R3, UR6, !P1 ;  /* 0x0000000603007c0c */ /* 0x000fe2000cf21270 */
[----:B------:R0:W-:Y:S01]  /*11410*/  @P5 STG.E.U8 desc[UR44][R26.64], R49 ;  /* 0x000000311a005986 */ /* 0x0001e2000c10112c */
[C---:B----4-:R-:W-:Y:S01]  /*11420*/  IADD3 R40, P6, R45.reuse, R23, RZ ;  /* 0x000000172d287210 */ /* 0x050fe20007fde0ff */
[----:B------:R-:W-:Y:S01]  /*11430*/  VIADD R45, R45, UR24 ;  /* 0x000000182d2d7c36 */ /* 0x000fe20008000000 */
[----:B------:R-:W-:Y:S01]  /*11440*/  ISETP.LT.AND P5, PT, R0, UR4, !P2 ;  /* 0x0000000400007c0c */ /* 0x000fe2000d7a1270 */
[----:B------:R-:W-:Y:S01]  /*11450*/  ULDC UR4, c[0x0][0x228] ;  /* 0x00008a0000047ab9 */ /* 0x000fe20000000800 */
[C---:B------:R-:W-:Y:S01]  /*11460*/  PRMT R47, R39.reuse, 0x7773, RZ ;  /* 0x00007773272f7816 */ /* 0x040fe200000000ff */
[----:B------:R-:W-:Y:S01]  /*11470*/  IMAD.X R41, R38, 0x1, R24, P6 ;  /* 0x0000000126297824 */ /* 0x000fe200030e0618 */
[C---:B------:R-:W-:Y:S01]  /*11480*/  PRMT R25, R39.reuse, 0x7771, RZ ;  /* 0x0000777127197816 */ /* 0x040fe200000000ff */
[----:B------:R-:W-:Y:S01]  /*11490*/  ULDC UR6, c[0x0][0x228] ;  /* 0x00008a0000067ab9 */ /* 0x000fe20000000800 */
[----:B---3--:R-:W-:Y:S01]  /*114a0*/  PRMT R43, R39, 0x7772, RZ ;  /* 0x00007772272b7816 */ /* 0x008fe200000000ff */
[C---:B------:R-:W-:Y:S01]  /*114b0*/  VIADD R42, R45.reuse, UR24 ;  /* 0x000000182d2a7c36 */ /* 0x040fe20008000000 */
[----:B------:R-:W-:Y:S01]  /*114c0*/  SHF.R.S32.HI R39, RZ, 0x1f, R45 ;  /* 0x0000001fff277819 */ /* 0x000fe2000001142d */
[----:B------:R3:W-:Y:S01]  /*114d0*/  @P1 STG.E.U8 desc[UR44][R40.64], R25 ;  /* 0x0000001928001986 */ /* 0x0007e2000c10112c */
[----:B------:R-:W-:-:S02]  /*114e0*/  IADD3 R36, P6, R45, R22, RZ ;  /* 0x000000162d247210 */ /* 0x000fc40007fde0ff */
[----:B------:R-:W-:Y:S01]  /*114f0*/  ISETP.LT.AND P2, PT, R3, UR4, !P2 ;  /* 0x0000000403007c0c */ /* 0x000fe2000d741270 */
[----:B------:R-:W-:Y:S01]  /*11500*/  ULDC UR4, c[0x0][0x22c] ;  /* 0x00008b0000047ab9 */ /* 0x000fe20000000800 */
[----:B0-----:R-:W-:Y:S01]  /*11510*/  IADD3 R26, P1, R45, R23, RZ ;  /* 0x000000172d1a7210 */ /* 0x001fe20007f3e0ff */
[C---:B------:R-:W-:Y:S01]  /*11520*/  IMAD.X R37, R39.reuse, 0x1, R21, P6 ;  /* 0x0000000127257824 */ /* 0x040fe200030e0615 */
[----:B------:R-:W-:Y:S01]  /*11530*/  ISETP.LT.AND P6, PT, R0, UR6, !P3 ;  /* 0x0000000600007c0c */ /* 0x000fe2000dfc1270 */
[----:B------:R-:W-:Y:S01]  /*11540*/  ULDC UR6, c[0x0][0x228] ;  /* 0x00008a0000067ab9 */ /* 0x000fe20000000800 */
[----:B------:R-:W-:Y:S01]  /*11550*/  SHF.R.S32.HI R44, RZ, 0x1f, R42 ;  /* 0x0000001fff2c7819 */ /* 0x000fe2000001142a */
[----:B------:R-:W-:Y:S01]  /*11560*/  IMAD.X R27, R39, 0x1, R24, P1 ;  /* 0x00000001271b7824 */ /* 0x000fe200008e0618 */
[----:B------:R0:W-:Y:S01]  /*11570*/  @P5 STG.E.U8 desc[UR44][R36.64], R43 ;  /* 0x0000002b24005986 */ /* 0x0001e2000c10112c */
[----:B---3--:R-:W-:Y:S01]  /*11580*/  VIADD R25, R2, 0xa ;  /* 0x0000000a02197836 */ /* 0x008fe20000000000 */
[----:B------:R-:W-:-:S02]  /*11590*/  IADD3 R38, P5, R42, R22, RZ ;  /* 0x000000162a267210 */ /* 0x000fc40007fbe0ff */
[----:B------:R-:W-:Y:S01]  /*115a0*/  PRMT R45, R32, 0x7770, RZ ;  /* 0x00007770202d7816 */ /* 0x000fe200000000ff */
[----:B------:R3:W-:Y:S01]  /*115b0*/  @P2 STG.E.U8 desc[UR44][R26.64], R47 ;  /* 0x0000002f1a002986 */ /* 0x0007e2000c10112c */
[----:B------:R-:W-:Y:S01]  /*115c0*/  ISETP.GE.AND P1, PT, R25, UR4, PT ;  /* 0x0000000419007c0c */ /* 0x000fe2000bf26270 */
[----:B------:R-:W-:Y:S01]  /*115d0*/  ULDC UR4, c[0x0][0x228] ;  /* 0x00008a0000047ab9 */ /* 0x000fe20000000800 */
[----:B------:R-:W-:Y:S01]  /*115e0*/  IMAD.X R39, R44, 0x1, R21, P5 ;  /* 0x000000012c277824 */ /* 0x000fe200028e0615 */
[----:B------:R-:W-:Y:S01]  /*115f0*/  ISETP.LT.AND P3, PT, R3, UR4, !P3 ;  /* 0x0000000403007c0c */ /* 0x000fe2000df61270 */
[----:B------:R-:W-:Y:S01]  /*11600*/  VIADD R25, R2, 0xb ;  /* 0x0000000b02197836 */ /* 0x000fe20000000000 */
[----:B------:R-:W-:Y:S01]  /*11610*/  ISETP.LT.AND P5, PT, R0, UR6, !P4 ;  /* 0x0000000600007c0c */ /* 0x000fe2000e7a1270 */
[C---:B0-----:R-:W-:Y:S01]  /*11620*/  VIADD R43, R42.reuse, UR24 ;  /* 0x000000182a2b7c36 */ /* 0x041fe20008000000 */
[----:B------:R-:W-:Y:S01]  /*11630*/  IADD3 R36, P2, R42, R23, RZ ;  /* 0x000000172a247210 */ /* 0x000fe20007f5e0ff */
[----:B------:R0:W-:Y:S01]  /*11640*/  @P6 STG.E.U8 desc[UR44][R38.64], R45 ;  /* 0x0000002d26006986 */ /* 0x0001e2000c10112c */
[----:B------:R-:W-:Y:S01]  /*11650*/  ULDC UR4, c[0x0][0x22c] ;  /* 0x00008b0000047ab9 */ /* 0x000fe20000000800 */
[----:B------:R-:W-:Y:S01]  /*11660*/  ULDC UR6, c[0x0][0x228] ;  /* 0x00008a0000067ab9 */ /* 0x000fe20000000800 */
[----:B------:R-:W-:Y:S01]  /*11670*/  SHF.R.S32.HI R46, RZ, 0x1f, R43 ;  /* 0x0000001fff2e7819 */ /* 0x000fe2000001142b */
[----:B------:R-:W-:Y:S01]  /*11680*/  IMAD.X R37, R44, 0x1, R24, P2 ;  /* 0x000000012c257824 */ /* 0x000fe200010e0618 */
[C---:B------:R-:W-:Y:S01]  /*11690*/  IADD3 R40, P6, R43.reuse, R22, RZ ;  /* 0x000000162b287210 */ /* 0x040fe20007fde0ff */
[----:B------:R-:W-:Y:S01]  /*116a0*/  VIADD R42, R43, UR24 ;  /* 0x000000182b2a7c36 */ /* 0x000fe20008000000 */
[----:B---3--:R-:W-:-:S02]  /*116b0*/  PRMT R47, R32, 0x7771, RZ ;  /* 0x00007771202f7816 */ /* 0x008fc400000000ff */
[----:B------:R-:W-:Y:S01]  /*116c0*/  ISETP.GE.AND P2, PT, R25, UR4, PT ;  /* 0x0000000419007c0c */ /* 0x000fe2000bf46270 */
[----:B------:R-:W-:Y:S01]  /*116d0*/  ULDC UR4, c[0x0][0x228] ;  /* 0x00008a0000047ab9 */ /* 0x000fe20000000800 */
[--C-:B------:R-:W-:Y:S01]  /*116e0*/  IMAD.X R41, R46, 0x1, R21.reuse, P6 ;  /* 0x000000012e297824 */ /* 0x100fe200030e0615 */
[----:B0-----:R-:W-:Y:S01]  /*116f0*/  PRMT R45, R32, 0x7772, RZ ;  /* 0x00007772202d7816 */ /* 0x001fe200000000ff */
[----:B------:R-:W-:Y:S01]  /*11700*/  @P3 STG.E.U8 desc[UR44][R36.64], R47 ;  /* 0x0000002f24003986 */ /* 0x000fe2000c10112c */
[----:B------:R-:W-:Y:S01]  /*11710*/  ISETP.LT.AND P4, PT, R3, UR4, !P4 ;  /* 0x0000000403007c0c */ /* 0x000fe2000e781270 */
[----:B------:R-:W-:Y:S01]  /*11720*/  VIADD R25, R2, 0xc ;  /* 0x0000000c02197836 */ /* 0x000fe20000000000 */
[----:B------:R-:W-:Y:S01]  /*11730*/  IADD3 R26, P3, R43, R23, RZ ;  /* 0x000000172b1a7210 */ /* 0x000fe20007f7e0ff */
[----:B------:R0:W-:Y:S01]  /*11740*/  @P5 STG.E.U8 desc[UR44][R40.64], R45 ;  /* 0x0000002d28005986 */ /* 0x0001e2000c10112c */
[----:B------:R-:W-:Y:S01]  /*11750*/  ISETP.LT.AND P5, PT, R0, UR6, !P1 ;  /* 0x0000000600007c0c */ /* 0x000fe2000cfa1270 */
[----:B------:R-:W-:Y:S01]  /*11760*/  ULDC UR4, c[0x0][0x22c] ;  /* 0x00008b0000047ab9 */ /* 0x000fe20000000800 */
[----:B------:R-:W-:Y:S01]  /*11770*/  SHF.R.S32.HI R44, RZ, 0x1f, R42 ;  /* 0x0000001fff2c7819 */ /* 0x000fe2000001142a */
[----:B------:R-:W-:Y:S01]  /*11780*/  IMAD.X R27, R46, 0x1, R24, P3 ;  /* 0x000000012e1b7824 */ /* 0x000fe200018e0618 */
[----:B------:R-:W-:Y:S01]  /*11790*/  IADD3 R38, P6, R42, R22, RZ ;  /* 0x000000162a267210 */ /* 0x000fe20007fde0ff */
[----:B------:R-:W-:Y:S01]  /*117a0*/  ULDC UR6, c[0x0][0x228] ;  /* 0x00008a0000067ab9 */ /* 0x000fe20000000800 */
[----:B------:R-:W-:Y:S01]  /*117b0*/  ISETP.GE.AND P3, PT, R25, UR4, PT ;  /* 0x0000000419007c0c */ /* 0x000fe2000bf66270 */
[----:B------:R-:W-:Y:S01]  /*117c0*/  ULDC UR4, c[0x0][0x228] ;  /* 0x00008a0000047ab9 */ /* 0x000fe20000000800 */
[----:B------:R-:W-:Y:S01]  /*117d0*/  PRMT R43, R33, 0x7770, RZ ;  /* 0x00007770212b7816 */ /* 0x000fe200000000ff */
[----:B------:R-:W-:Y:S01]  /*117e0*/  IMAD.X R39, R44, 0x1, R21, P6 ;  /* 0x000000012c277824 */ /* 0x000fe200030e0615 */
[----:B0-----:R-:W-:Y:S01]  /*117f0*/  PRMT R45, R32, 0x7773, RZ ;  /* 0x00007773202d7816 */ /* 0x001fe200000000ff */
[----:B------:R-:W-:-:S02]  /*11800*/  VIADD R32, R42, UR24 ;  /* 0x000000182a207c36 */ /* 0x000fc40008000000 */
[----:B------:R-:W-:Y:S02]  /*11810*/  VIADD R25, R2, 0xd ;  /* 0x0000000d02197836 */ /* 0x000fe40000000000 */
        /* <DEDUP_REMOVED lines=11> */
[----:B------:R-:W-:Y:S01]  /*118d0*/  ULDC UR4, c[0x0][0x228] ;  /* 0x00008a0000047ab9 */ /* 0x000fe20000000800 */
[----:B------:R-:W-:Y:S01]  /*118e0*/  VIADD R25, R2, 0xe ;  /* 0x0000000e02197836 */ /* 0x000fe20000000000 */
[----:B0-----:R-:W-:Y:S01]  /*118f0*/  PRMT R45, R34, 0x7771, RZ ;  /* 0x00007771222d7816 */ /* 0x001fe200000000ff */
[----:B------:R-:W-:Y:S01]  /*11900*/  IMAD.X R41, R42, 0x1, R21, P6 ;  /* 0x000000012a297824 */ /* 0x000fe200030e0615 */
[C---:B---3--:R-:W-:Y:S01]  /*11910*/  PRMT R43, R33.reuse, 0x7771, RZ ;  /* 0x00007771212b7816 */ /* 0x048fe200000000ff */
[----:B------:R-:W-:Y:S01]  /*11920*/  VIADD R38, R32, UR24 ;  /* 0x0000001820267c36 */ /* 0x000fe20008000000 */
[----:B------:R-:W-:-:S03]  /*11930*/  PRMT R39, R33, 0x7772, RZ ;  /* 0x0000777221277816 */ /* 0x000fc600000000ff */
[----:B------:R0:W-:Y:S01]  /*11940*/  @P4 STG.E.U8 desc[UR44][R36.64], R43 ;  /* 0x0000002b24004986 */ /* 0x0001e2000c10112c */
[----:B------:R-:W-:Y:S01]  /*11950*/  ISETP.LT.AND P4, PT, R3, UR4, !P2 ;  /* 0x0000000403007c0c */ /* 0x000fe2000d781270 */
[----:B------:R-:W-:Y:S01]  /*11960*/  ULDC UR4, c[0x0][0x22c] ;  /* 0x00008b0000047ab9 */ /* 0x000fe20000000800 */
[-C--:B------:R-:W-:Y:S01]  /*11970*/  IADD3 R26, P2, R32, R23.reuse, RZ ;  /* 0x00000017201a7210 */ /* 0x080fe20007f5e0ff */
[----:B------:R3:W-:Y:S01]  /*11980*/  @P5 STG.E.U8 desc[UR44][R40.64], R39 ;  /* 0x0000002728005986 */ /* 0x0007e2000c10112c */
[----:B------:R-:W-:Y:S01]  /*11990*/  ISETP.LT.AND P5, PT, R0, UR6, !P3 ;  /* 0x0000000600007c0c */ /* 0x000fe2000dfa1270 */
[----:B------:R-:W-:Y:S01]  /*119a0*/  ULDC UR6, c[0x0][0x228] ;  /* 0x00008a0000067ab9 */ /* 0x000fe20000000800 */
[----:B------:R-:W-:Y:S01]  /*119b0*/  SHF.R.S32.HI R44, RZ, 0x1f, R38 ;  /* 0x0000001fff2c7819 */ /* 0x000fe20000011426 */
[--C-:B------:R-:W-:Y:S01]  /*119c0*/  IMAD.X R27, R42, 0x1, R24.reuse, P2 ;  /* 0x000000012a1b7824 */ /* 0x100fe200010e0618 */
[-C--:B------:R-:W-:Y:S02]  /*119d0*/  IADD3 R32, P6, R38, R22.reuse, RZ ;  /* 0x0000001626207210 */ /* 0x080fe40007fde0ff */
[----:B------:R-:W-:Y:S01]  /*119e0*/  ISETP.GE.AND P2, PT, R25, UR4, PT ;  /* 0x0000000419007c0c */ /* 0x000fe2000bf46270 */
[----:B------:R-:W-:Y:S01]  /*119f0*/  VIADD R25, R2, 0xf ;  /* 0x0000000f02197836 */ /* 0x000fe20000000000 */
[----:B0-----:R-:W-:Y:S01]  /*11a00*/  PRMT R43, R33, 0x7773, RZ ;  /* 0x00007773212b7816 */ /* 0x001fe200000000ff */
[----:B------:R-:W-:Y:S01]  /*11a10*/  IMAD.X R33, R44, 0x1, R21, P6 ;  /* 0x000000012c217824 */ /* 0x000fe200030e0615 */
[----:B------:R-:W-:Y:S01]  /*11a20*/  ULDC UR4, c[0x0][0x22c] ;  /* 0x00008b0000047ab9 */ /* 0x000fe20000000800 */
[----:B---3--:R-:W-:Y:S01]  /*11a30*/  PRMT R41, R34, 0x7770, RZ ;  /* 0x0000777022297816 */ /* 0x008fe200000000ff */
[C---:B------:R-:W-:Y:S01]  /*11a40*/  VIADD R39, R38.reuse, UR24 ;  /* 0x0000001826277c36 */ /* 0x040fe20008000000 */
        /* <DEDUP_REMOVED lines=9> */
[----:B------:R-:W-:Y:S01]  /*11ae0*/  ISETP.GE.AND P3, PT, R25, UR4, PT ;  /* 0x0000000419007c0c */ /* 0x000fe2000bf66270 */
[----:B------:R-:W-:Y:S01]  /*11af0*/  ULDC UR4, c[0x0][0x228] ;  /* 0x00008a0000047ab9 */ /* 0x000fe20000000800 */
[----:B------:R-:W-:Y:S01]  /*11b00*/  VIADD R25, R2, 0x10 ;  /* 0x0000001002197836 */ /* 0x000fe20000000000 */
[----:B0-----:R-:W-:-:S02]  /*11b10*/  IADD3 R26, P6, R39, R22, RZ ;  /* 0x00000016271a7210 */ /* 0x001fc40007fde0ff */
[----:B------:R0:W-:Y:S01]  /*11b20*/  @P4 STG.E.U8 desc[UR44][R36.64], R45 ;  /* 0x0000002d24004986 */ /* 0x0001e2000c10112c */
[----:B------:R-:W-:Y:S01]  /*11b30*/  ISETP.LT.AND P4, PT, R3, UR4, !P1 ;  /* 0x0000000403007c0c */ /* 0x000fe2000cf81270 */
[----:B------:R-:W-:Y:S01]  /*11b40*/  ULDC UR4, c[0x0][0x22c] ;  /* 0x00008b0000047ab9 */ /* 0x000fe20000000800 */
[----:B------:R-:W-:Y:S01]  /*11b50*/  IMAD.X R27, R38, 0x1, R21, P6 ;  /* 0x00000001261b7824 */ /* 0x000fe200030e0615 */
[C---:B---3--:R-:W-:Y:S02]  /*11b60*/  PRMT R41, R34.reuse, 0x7772, RZ ;  /* 0x0000777222297816 */ /* 0x048fe400000000ff */
[C---:B------:R-:W-:Y:S01]  /*11b70*/  IADD3 R32, P1, R39.reuse, R23, RZ ;  /* 0x0000001727207210 */ /* 0x040fe20007f3e0ff */
[----:B------:R-:W-:Y:S01]  /*11b80*/  VIADD R39, R39, UR24 ;  /* 0x0000001827277c36 */ /* 0x000fe20008000000 */
[----:B------:R-:W-:Y:S01]  /*11b90*/  PRMT R43, R34, 0x7773, RZ ;  /* 0x00007773222b7816 */ /* 0x000fe200000000ff */
[----:B------:R3:W-:Y:S01]  /*11ba0*/  @P5 STG.E.U8 desc[UR44][R26.64], R41 ;  /* 0x000000291a005986 */ /* 0x0007e2000c10112c */
[----:B------:R-:W-:Y:S01]  /*11bb0*/  ISETP.LT.AND P5, PT, R0, UR6, !P2 ;  /* 0x0000000600007c0c */ /* 0x000fe2000d7a1270 */
[----:B------:R-:W-:Y:S01]  /*11bc0*/  IMAD.X R33, R38, 0x1, R24, P1 ;  /* 0x0000000126217824 */ /* 0x000fe200008e0618 */
[----:B------:R-:W-:Y:S01]  /*11bd0*/  ISETP.GE.AND P1, PT, R25, UR4, PT ;  /* 0x0000000419007c0c */ /* 0x000fe2000bf26270 */
[----:B------:R-:W-:Y:S01]  /*11be0*/  VIADD R25, R2, 0x11 ;  /* 0x0000001102197836 */ /* 0x000fe20000000000 */
[----:B0-----:R-:W-:Y:S01]  /*11bf0*/  SHF.R.S32.HI R36, RZ, 0x1f, R39 ;  /* 0x0000001fff247819 */ /* 0x001fe20000011427 */
[----:B------:R-:W-:Y:S01]  /*11c00*/  ULDC UR4, c[0x0][0x22c] ;  /* 0x00008b0000047ab9 */ /* 0x000fe20000000800 */
[----:B------:R-:W-:Y:S01]  /*11c10*/  ULDC UR6, c[0x0][0x228] ;  /* 0x00008a0000067ab9 */ /* 0x000fe20000000800 */
[----:B------:R0:W-:Y:S01]  /*11c20*/  @P4 STG.E.U8 desc[UR44][R32.64], R43 ;  /* 0x0000002b20004986 */ /* 0x0001e2000c10112c */
[----:B------:R-:W-:Y:S01]  /*11c30*/  ISETP.GE.AND P4, PT, R25, UR4, PT ;  /* 0x0000000419007c0c */ /* 0x000fe2000bf86270 */
[----:B------:R-:W-:Y:S01]  /*11c40*/  ULDC UR4, c[0x0][0x248] ;  /* 0x0000920000047ab9 */ /* 0x000fe20000000800 */
[----:B------:R-:W-:Y:S01]  /*11c50*/  ISETP.LT.AND P2, PT, R3, UR6, !P2 ;  /* 0x0000000603007c0c */ /* 0x000fe2000d741270 */
[----:B------:R-:W-:Y:S01]  /*11c60*/  ULDC UR6, c[0x0][0x228] ;  /* 0x00008a0000067ab9 */ /* 0x000fe20000000800 */
[C---:B---3--:R-:W-:Y:S01]  /*11c70*/  IADD3 R26, P6, R39.reuse, R22, RZ ;  /* 0x00000016271a7210 */ /* 0x048fe20007fde0ff */
[----:B------:R-:W-:Y:S01]  /*11c80*/  VIADD R34, R39, UR4 ;  /* 0x0000000427227c36 */ /* 0x000fe20008000000 */
[C---:B------:R-:W-:Y:S01]  /*11c90*/  PRMT R41, R35.reuse, 0x7770, RZ ;  /* 0x0000777023297816 */ /* 0x040fe200000000ff */
[----:B------:R-:W-:Y:S01]  /*11ca0*/  ULDC UR4, c[0x0][0x248] ;  /* 0x0000920000047ab9 */ /* 0x000fe20000000800 */
[C---:B------:R-:W-:Y:S01]  /*11cb0*/  PRMT R37, R35.reuse, 0x7773, RZ ;  /* 0x0000777323257816 */ /* 0x040fe200000000ff */
[----:B------:R-:W-:Y:S01]  /*11cc0*/  IMAD.X R27, R36, 0x1, R21, P6 ;  /* 0x00000001241b7824 */ /* 0x000fe200030e0615 */
[----:B------:R-:W-:-:S02]  /*11cd0*/  PRMT R25, R35, 0x7771, RZ ;  /* 0x0000777123197816 */ /* 0x000fc400000000ff */
[----:B0-----:R-:W-:Y:S02]  /*11ce0*/  IADD3 R32, P6, R39, R23, RZ ;  /* 0x0000001727207210 */ /* 0x001fe40007fde0ff */
[----:B------:R0:W-:Y:S01]  /*11cf0*/  @P5 STG.E.U8 desc[UR44][R26.64], R41 ;  /* 0x000000291a005986 */ /* 0x0001e2000c10112c */
[----:B------:R-:W-:Y:S01]  /*11d00*/  ISETP.LT.AND P5, PT, R0, UR6, !P3 ;  /* 0x0000000600007c0c */ /* 0x000fe2000dfa1270 */
[----:B------:R-:W-:Y:S01]  /*11d10*/  ULDC UR6, c[0x0][0x228] ;  /* 0x00008a0000067ab9 */ /* 0x000fe20000000800 */
[----:B------:R-:W-:Y:S01]  /*11d20*/  IMAD.X R33, R36, 0x1, R24, P6 ;  /* 0x0000000124217824 */ /* 0x000fe200030e0618 */
[----:B------:R-:W-:Y:S01]  /*11d30*/  PRMT R39, R35, 0x7772, RZ ;  /* 0x0000777223277816 */ /* 0x000fe200000000ff */
[C---:B------:R-:W-:Y:S01]  /*11d40*/  VIADD R36, R34.reuse, UR4 ;  /* 0x0000000422247c36 */ /* 0x040fe20008000000 */
[----:B------:R-:W-:Y:S01]  /*11d50*/  SHF.R.S32.HI R35, RZ, 0x1f, R34 ;  /* 0x0000001fff237819 */ /* 0x000fe20000011422 */
[----:B------:R-:W-:Y:S01]  /*11d60*/  ULDC UR4, c[0x0][0x22c] ;  /* 0x00008b0000047ab9 */ /* 0x000fe20000000800 */
[----:B------:R-:W-:Y:S01]  /*11d70*/  ISETP.LT.AND P3, PT, R3, UR6, !P3 ;  /* 0x0000000603007c0c */ /* 0x000fe2000df61270 */
[----:B------:R3:W-:Y:S01]  /*11d80*/  @P2 STG.E.U8 desc[UR44][R32.64], R25 ;  /* 0x0000001920002986 */ /* 0x0007e2000c10112c */
[----:B------:R-:W-:Y:S01]  /*11d90*/  SHF.R.S32.HI R38, RZ, 0x1f, R36 ;  /* 0x0000001fff267819 */ /* 0x000fe20000011424 */
[----:B------:R-:W-:Y:S01]  /*11da0*/  ULDC UR6, c[0x0][0x228] ;  /* 0x00008a0000067ab9 */ /* 0x000fe20000000800 */
[----:B0-----:R-:W-:-:S02]  /*11db0*/  IADD3 R26, P6, R34, R22, RZ ;  /* 0x00000016221a7210 */ /* 0x001fc40007fde0ff */
[----:B------:R-:W-:Y:S02]  /*11dc0*/  IADD3 R34, P2, R34, R23, RZ ;  /* 0x0000001722227210 */ /* 0x000fe40007f5e0ff */
[----:B------:R-:W-:Y:S01]  /*11dd0*/  PRMT R41, R28, 0x7770, RZ ;  /* 0x000077701c297816 */ /* 0x000fe200000000ff */
[C---:B------:R-:W-:Y:S01]  /*11de0*/  IMAD.X R27, R35.reuse, 0x1, R21, P6 ;  /* 0x00000001231b7824 */ /* 0x040fe200030e0615 */
[----:B------:R-:W-:Y:S01]  /*11df0*/  ISETP.LT.AND P6, PT, R0, UR8, !P1 ;  /* 0x0000000800007c0c */ /* 0x000fe2000cfc1270 */
[----:B------:R-:W-:Y:S01]  /*11e00*/  IMAD.X R35, R35, 0x1, R24, P2 ;  /* 0x0000000123237824 */ /* 0x000fe200010e0618 */
[----:B------:R-:W-:Y:S01]  /*11e10*/  ULDC UR8, c[0x0][0x228] ;  /* 0x00008a0000087ab9 */ /* 0x000fe20000000800 */
[----:B---3--:R-:W-:Y:S01]  /*11e20*/  VIADD R25, R2, 0x12 ;  /* 0x0000001202197836 */ /* 0x008fe20000000000 */
[----:B------:R0:W-:Y:S01]  /*11e30*/  @P5 STG.E.U8 desc[UR44][R26.64], R39 ;  /* 0x000000271a005986 */ /* 0x0001e2000c10112c */
[----:B------:R-:W-:-:S03]  /*11e40*/  IADD3 R32, P5, R36, R22, RZ ;  /* 0x0000001624207210 */ /* 0x000fc60007fbe0ff */
[----:B------:R-:W-:Y:S01]  /*11e50*/  ISETP.GE.AND P2, PT, R25, UR4, PT ;  /* 0x0000000419007c0c */ /* 0x000fe2000bf46270 */
[----:B------:R-:W-:Y:S01]  /*11e60*/  ULDC UR4, c[0x0][0x248] ;  /* 0x0000920000047ab9 */ /* 0x000fe20000000800 */
[----:B------:R-:W-:Y:S01]  /*11e70*/  IMAD.X R33, R38, 0x1, R21, P5 ;  /* 0x0000000126217824 */ /* 0x000fe200028e0615 */
[----:B------:R3:W-:Y:S01]  /*11e80*/  @P3 STG.E.U8 desc[UR44][R34.64], R37 ;  /* 0x0000002522003986 */ /* 0x0007e2000c10112c */
[C---:B------:R-:W-:Y:S01]  /*11e90*/  ISETP.LT.AND P3, PT, R3.reuse, UR6, !P1 ;  /* 0x0000000603007c0c */ /* 0x040fe2000cf61270 */
[----:B------:R-:W-:Y:S01]  /*11ea0*/  VIADD R25, R36, UR4 ;  /* 0x0000000424197c36 */ /* 0x000fe20008000000 */
[----:B------:R-:W-:Y:S01]  /*11eb0*/  ISETP.LT.AND P5, PT, R0, UR8, !P4 ;  /* 0x0000000800007c0c */ /* 0x000fe2000e7a1270 */
[----:B------:R4:W-:Y:S01]  /*11ec0*/  @P6 STG.E.U8 desc[UR44][R32.64], R41 ;  /* 0x0000002920006986 */ /* 0x0009e2000c10112c */
[----:B0-----:R-:W-:Y:S01]  /*11ed0*/  IADD3 R26, P1, R36, R23, RZ ;  /* 0x00000017241a7210 */ /* 0x001fe20007f3e0ff */
[----:B------:R-:W-:Y:S01]  /*11ee0*/  ULDC UR4, c[0x0][0x22c] ;  /* 0x00008b0000047ab9 */ /* 0x000fe20000000800 */
[----:B------:R-:W-:Y:S01]  /*11ef0*/  SHF.R.S32.HI R40, RZ, 0x1f, R25 ;  /* 0x0000001fff287819 */ /* 0x000fe20000011419 */
[----:B------:R-:W-:Y:S01]  /*11f00*/  ULDC UR6, c[0x0][0x228] ;  /* 0x00008a0000067ab9 */ /* 0x000fe20000000800 */
[----:B------:R-:W-:Y:S01]  /*11f10*/  PRMT R39, R28, 0x7771, RZ ;  /* 0x000077711c277816 */ /* 0x000fe200000000ff */
[----:B------:R-:W-:Y:S01]  /*11f20*/  IMAD.X R27, R38, 0x1, R24, P1 ;  /* 0x00000001261b7824 */ /* 0x000fe200008e0618 */
[----:B------:R-:W-:Y:S01]  /*11f30*/  ISETP.LT.AND P4, PT, R3, UR6, !P4 ;  /* 0x0000000603007c0c */ /* 0x000fe2000e781270 */
[----:B------:R-:W-:Y:S01]  /*11f40*/  ULDC UR8, c[0x0][0x228] ;  /* 0x00008a0000087ab9 */ /* 0x000fe20000000800 */
[----:B---3--:R-:W-:Y:S01]  /*11f50*/  IADD3 R34, P6, R25, R22, RZ ;  /* 0x0000001619227210 */ /* 0x008fe20007fde0ff */
[----:B------:R-:W-:Y:S01]  /*11f60*/  ULDC UR6, c[0x0][0x228] ;  /* 0x00008a0000067ab9 */ /* 0x000fe20000000800 */
[----:B------:R-:W-:Y:S01]  /*11f70*/  PRMT R37, R28, 0x7772, RZ ;  /* 0x000077721c257816 */ /* 0x000fe200000000ff */
[----:B----4-:R-:W-:Y:S01]  /*11f80*/  VIADD R32, R2, 0x13 ;  /* 0x0000001302207836 */ /* 0x010fe20000000000 */
[----:B------:R0:W-:Y:S01]  /*11f90*/  @P3 STG.E.U8 desc[UR44][R26.64], R39 ;  /* 0x000000271a003986 */ /* 0x0001e2000c10112c */
[----:B------:R-:W-:-:S03]  /*11fa0*/  IMAD.X R35, R40, 0x1, R21, P6 ;  /* 0x0000000128237824 */ /* 0x000fc600030e0615 */
[----:B------:R-:W-:Y:S01]  /*11fb0*/  ISETP.GE.AND P1, PT, R32, UR4, PT ;  /* 0x0000000420007c0c */ /* 0x000fe2000bf26270 */
[----:B------:R-:W-:Y:S01]  /*11fc0*/  ULDC UR4, c[0x0][0x248] ;  /* 0x0000920000047ab9 */ /* 0x000fe20000000800 */
[C---:B------:R-:W-:Y:S01]  /*11fd0*/  IADD3 R32, P3, R25.reuse, R23, RZ ;  /* 0x0000001719207210 */ /* 0x040fe20007f7e0ff */
[----:B------:R-:W-:Y:S01]  /*11fe0*/  VIADD R36, R25, UR4 ;  /* 0x0000000419247c36 */ /* 0x000fe20008000000 */
[----:B------:R3:W-:Y:S01]  /*11ff0*/  @P5 STG.E.U8 desc[UR44][R34.64], R37 ;  /* 0x0000002522005986 */ /* 0x0007e2000c10112c */
[----:B------:R-:W-:Y:S01]  /*12000*/  ISETP.LT.AND P5, PT, R0, UR8, !P2 ;  /* 0x0000000800007c0c */ /* 0x000fe2000d7a1270 */
[----:B------:R-:W-:Y:S01]  /*12010*/  VIADD R25, R2, 0x14 ;  /* 0x0000001402197836 */ /* 0x000fe20000000000 */
[----:B------:R-:W-:Y:S01]  /*12020*/  ULDC UR4, c[0x0][0x22c] ;  /* 0x00008b0000047ab9 */ /* 0x000fe20000000800 */
[----:B------:R-:W-:Y:S01]  /*12030*/  SHF.R.S32.HI R38, RZ, 0x1f, R36 ;  /* 0x0000001fff267819 */ /* 0x000fe20000011424 */
[----:B------:R-:W-:Y:S01]  /*12040*/  IMAD.X R33, R40, 0x1, R24, P3 ;  /* 0x0000000128217824 */ /* 0x000fe200018e0618 */
[----:B0-----:R-:W-:Y:S01]  /*12050*/  IADD3 R26, P6, R36, R22, RZ ;  /* 0x00000016241a7210 */ /* 0x001fe20007fde0ff */
[----:B------:R-:W-:Y:S01]  /*12060*/  ULDC UR8, c[0x0][0x228] ;  /* 0x00008a0000087ab9 */ /* 0x000fe20000000800 */
[----:B------:R-:W-:-:S02]  /*12070*/  PRMT R39, R28, 0x7773, RZ ;  /* 0x000077731c277816 */ /* 0x000fc400000000ff */
[----:B------:R-:W-:Y:S01]  /*12080*/  ISETP.GE.AND P3, PT, R25, UR4, PT ;  /* 0x0000000419007c0c */ /* 0x000fe2000bf66270 */
[----:B------:R-:W-:Y:S01]  /*12090*/  IMAD.X R27, R38, 0x1, R21, P6 ;  /* 0x00000001261b7824 */ /* 0x000fe200030e0615 */
[----:B---3--:R-:W-:Y:S01]  /*120a0*/  PRMT R37, R29, 0x7770, RZ ;  /* 0x000077701d257816 */ /* 0x008fe200000000ff */
[----:B------:R0:W-:Y:S01]  /*120b0*/  @P4 STG.E.U8 desc[UR44][R32.64], R39 ;  /* 0x0000002720004986 */ /* 0x0001e2000c10112c */
[----:B------:R-:W-:Y:S01]  /*120c0*/  ISETP.LT.AND P4, PT, R3, UR6, !P2 ;  /* 0x0000000603007c0c */ /* 0x000fe2000d781270 */
[----:B------:R-:W-:Y:S01]  /*120d0*/  ULDC UR4, c[0x0][0x248] ;  /* 0x0000920000047ab9 */ /* 0x000fe20000000800 */
[C---:B------:R-:W-:Y:S01]  /*120e0*/  IADD3 R34, P2, R36.reuse, R23, RZ ;  /* 0x0000001724227210 */ /* 0x040fe20007f5e0ff */
[----:B------:R-:W-:Y:S01]  /*120f0*/  VIADD R25, R36, UR4 ;  /* 0x0000000424197c36 */ /* 0x000fe20008000000 */
[----:B------:R3:W-:Y:S01]  /*12100*/  @P5 STG.E.U8 desc[UR44][R26.64], R37 ;  /* 0x000000251a005986 */ /* 0x0007e2000c10112c */
[----:B------:R-:W-:Y:S01]  /*12110*/  ISETP.LT.AND P5, PT, R0, UR8, !P1 ;  /* 0x0000000800007c0c */ /* 0x000fe2000cfa1270 */
[----:B------:R-:W-:Y:S01]  /*12120*/  ULDC UR4, c[0x0][0x22c] ;  /* 0x00008b0000047ab9 */ /* 0x000fe20000000800 */
[----:B------:R-:W-:Y:S01]  /*12130*/  IMAD.X R35, R38, 0x1, R24, P2 ;  /* 0x0000000126237824 */ /* 0x000fe200010e0618 */
[----:B------:R-:W-:Y:S01]  /*12140*/  SHF.R.S32.HI R40, RZ, 0x1f, R25 ;  /* 0x0000001fff287819 */ /* 0x000fe20000011419 */
[----:B------:R-:W-:Y:S01]  /*12150*/  ULDC UR6, c[0x0][0x228] ;  /* 0x00008a0000067ab9 */ /* 0x000fe20000000800 */
[----:B------:R-:W-:Y:S01]  /*12160*/  ULDC UR8, c[0x0][0x228] ;  /* 0x00008a0000087ab9 */ /* 0x000fe20000000800 */
[----:B0-----:R-:W-:-:S02]  /*12170*/  IADD3 R32, P6, R25, R22, RZ ;  /* 0x0000001619207210 */ /* 0x001fc40007fde0ff */
[C---:B------:R-:W-:Y:S01]  /*12180*/  PRMT R39, R29.reuse, 0x7771, RZ ;  /* 0x000077711d277816 */ /* 0x040fe200000000ff */
[----:B---3--:R-:W-:Y:S01]  /*12190*/  VIADD R26, R2, 0x15 ;  /* 0x00000015021a7836 */ /* 0x008fe20000000000 */
[----:B------:R-:W-:Y:S01]  /*121a0*/  PRMT R37, R29, 0x7772, RZ ;  /* 0x000077721d257816 */ /* 0x000fe200000000ff */
[----:B------:R-:W-:Y:S02]  /*121b0*/  IMAD.X R33, R40, 0x1, R21, P6 ;  /* 0x0000000128217824 */ /* 0x000fe400030e0615 */
[----:B------:R0:W-:Y:S01]  /*121c0*/  @P4 STG.E.U8 desc[UR44][R34.64], R39 ;  /* 0x0000002722004986 */ /* 0x0001e2000c10112c */
[----:B------:R-:W-:Y:S01]  /*121d0*/  ISETP.LT.AND P4, PT, R3, UR6, !P1 ;  /* 0x0000000603007c0c */ /* 0x000fe2000cf81270 */
[----:B------:R-:W-:Y:S01]  /*121e0*/  ULDC UR6, c[0x0][0x228] ;  /* 0x00008a0000067ab9 */ /* 0x000fe20000000800 */
        /* <DEDUP_REMOVED lines=10> */
[----:B------:R-:W-:Y:S01]  /*12290*/  IADD3 R28, P6, R36, R22, RZ ;  /* 0x00000016241c7210 */ /* 0x000fe20007fde0ff */
[----:B------:R-:W-:Y:S01]  /*122a0*/  ULDC UR8, c[0x0][0x228] ;  /* 0x00008a0000087ab9 */ /* 0x000fe20000000800 */
[----:B0-----:R-:W-:-:S02]  /*122b0*/  PRMT R35, R30, 0x7770, RZ ;  /* 0x000077701e237816 */ /* 0x001fc400000000ff */
[----:B------:R-:W-:Y:S01]  /*122c0*/  ISETP.GE.AND P1, PT, R25, UR4, PT ;  /* 0x0000000419007c0c */ /* 0x000fe2000bf26270 */
[----:B------:R-:W-:Y:S01]  /*122d0*/  ULDC UR4, c[0x0][0x248] ;  /* 0x0000920000047ab9 */ /* 0x000fe20000000800 */
[----:B---3--:R-:W-:Y:S01]  /*122e0*/  PRMT R37, R29, 0x7773, RZ ;  /* 0x000077731d257816 */ /* 0x008fe200000000ff */
[----:B------:R-:W-:Y:S02]  /*122f0*/  IMAD.X R29, R38, 0x1, R21, P6 ;  /* 0x00000001261d7824 */ /* 0x000fe400030e0615 */
[----:B------:R-:W-:Y:S01]  /*12300*/  VIADD R34, R36, UR4 ;  /* 0x0000000424227c36 */ /* 0x000fe20008000000 */
[----:B------:R-:W-:Y:S01]  /*12310*/  ULDC UR4, c[0x0][0x228] ;  /* 0x00008a0000047ab9 */ /* 0x000fe20000000800 */
[----:B------:R0:W-:Y:S01]  /*12320*/  @P4 STG.E.U8 desc[UR44][R26.64], R37 ;  /* 0x000000251a004986 */ /* 0x0001e2000c10112c */
        /* <DEDUP_REMOVED lines=11> */
[----:B0-----:R-:W-:Y:S01]  /*123e0*/  IADD3 R26, P6, R34, R22, RZ ;  /* 0x00000016221a7210 */ /* 0x001fe20007fde0ff */
[----:B------:R-:W-:Y:S01]  /*123f0*/  ULDC UR6, c[0x0][0x22c] ;  /* 0x00008b0000067ab9 */ /* 0x000fe20000000800 */
[----:B------:R-:W-:-:S02]  /*12400*/  PRMT R37, R30, 0x7771, RZ ;  /* 0x000077711e257816 */ /* 0x000fc400000000ff */
[----:B---3--:R-:W-:Y:S01]  /*12410*/  PRMT R35, R30, 0x7772, RZ ;  /* 0x000077721e237816 */ /* 0x008fe200000000ff */
[----:B------:R-:W-:Y:S02]  /*12420*/  IMAD.X R27, R36, 0x1, R21, P6 ;  /* 0x00000001241b7824 */ /* 0x000fe400030e0615 */
        /* <DEDUP_REMOVED lines=9> */
[----:B------:R-:W-:Y:S01]  /*124c0*/  ISETP.GE.AND P2, PT, R25, UR6, PT ;  /* 0x0000000619007c0c */ /* 0x000fe2000bf46270 */
[----:B------:R-:W-:Y:S01]  /*124d0*/  VIADD R25, R2, 0x19 ;  /* 0x0000001902197836 */ /* 0x000fe20000000000 */
[----:B------:R-:W-:Y:S01]  /*124e0*/  ULDC UR6, c[0x0][0x228] ;  /* 0x00008a0000067ab9 */ /* 0x000fe20000000800 */
[----:B0-----:R-:W-:Y:S01]  /*124f0*/  PRMT R33, R30, 0x7773, RZ ;  /* 0x000077731e217816 */ /* 0x001fe200000000ff */
[----:B------:R-:W-:Y:S01]  /*12500*/  ULDC UR8, c[0x0][0x228] ;  /* 0x00008a0000087ab9 */ /* 0x000fe20000000800 */
[----:B------:R-:W-:-:S02]  /*12510*/  SHF.R.S32.HI R32, RZ, 0x1f, R34 ;  /* 0x0000001fff207819 */ /* 0x000fc40000011422 */
[----:B------:R-:W-:Y:S01]  /*12520*/  PRMT R37, R31, 0x7770, RZ ;  /* 0x000077701f257816 */ /* 0x000fe200000000ff */
[----:B------:R0:W-:Y:S01]  /*12530*/  @P4 STG.E.U8 desc[UR44][R28.64], R33 ;  /* 0x000000211c004986 */ /* 0x0001e2000c10112c */
[----:B---3--:R-:W-:Y:S02]  /*12540*/  IADD3 R26, P6, R34, R22, RZ ;  /* 0x00000016221a7210 */ /* 0x008fe40007fde0ff */
[----:B------:R-:W-:Y:S01]  /*12550*/  ISETP.GE.AND P4, PT, R25, UR4, PT ;  /* 0x0000000419007c0c */ /* 0x000fe2000bf86270 */
[----:B------:R-:W-:Y:S01]  /*12560*/  ULDC UR4, c[0x0][0x248] ;  /* 0x0000920000047ab9 */ /* 0x000fe20000000800 */
[----:B------:R-:W-:Y:S01]  /*12570*/  ISETP.LT.AND P1, PT, R3, UR6, !P1 ;  /* 0x0000000603007c0c */ /* 0x000fe2000cf21270 */
[----:B------:R-:W-:Y:S01]  /*12580*/  IMAD.X R27, R32, 0x1, R21, P6 ;  /* 0x00000001201b7824 */ /* 0x000fe200030e0615 */
[----:B------:R-:W-:Y:S01]  /*12590*/  ULDC UR6, c[0x0][0x228] ;  /* 0x00008a0000067ab9 */ /* 0x000fe20000000800 */
[C---:B------:R-:W-:Y:S01]  /*125a0*/  VIADD R30, R34.reuse, UR4 ;  /* 0x00000004221e7c36 */ /* 0x040fe20008000000 */
[----:B------:R-:W-:Y:S01]  /*125b0*/  PRMT R25, R31, 0x7771, RZ ;  /* 0x000077711f197816 */ /* 0x000fe200000000ff */
[----:B------:R-:W-:Y:S01]  /*125c0*/  ULDC UR4, c[0x0][0x248] ;  /* 0x0000920000047ab9 */ /* 0x000fe20000000800 */
[----:B------:R3:W-:Y:S01]  /*125d0*/  @P5 STG.E.U8 desc[UR44][R26.64], R37 ;  /* 0x000000251a005986 */ /* 0x0007e2000c10112c */
[----:B0-----:R-:W-:-:S02]  /*125e0*/  IADD3 R28, P6, R34, R23, RZ ;  /* 0x00000017221c7210 */ /* 0x001fc40007fde0ff */
[----:B------:R-:W-:Y:S01]  /*125f0*/  ISETP.LT.AND P5, PT, R0, UR6, !P3 ;  /* 0x0000000600007c0c */ /* 0x000fe2000dfa1270 */
[----:B------:R-:W-:Y:S01]  /*12600*/  ULDC UR6, c[0x0][0x228] ;  /* 0x00008a0000067ab9 */ /* 0x000fe20000000800 */
[C---:B------:R-:W-:Y:S01]  /*12610*/  PRMT R33, R31.reuse, 0x7773, RZ ;  /* 0x000077731f217816 */ /* 0x040fe200000000ff */
[----:B------:R-:W-:Y:S01]  /*12620*/  IMAD.X R29, R32, 0x1, R24, P6 ;  /* 0x00000001201d7824 */ /* 0x000fe200030e0618 */
[----:B------:R-:W-:Y:S01]  /*12630*/  PRMT R35, R31, 0x7772, RZ ;  /* 0x000077721f237816 */ /* 0x000fe200000000ff */
[C---:B------:R-:W-:Y:S01]  /*12640*/  VIADD R32, R30.reuse, UR4 ;  /* 0x000000041e207c36 */ /* 0x040fe20008000000 */
[----:B------:R-:W-:Y:S01]  /*12650*/  SHF.R.S32.HI R31, RZ, 0x1f, R30 ;  /* 0x0000001fff1f7819 */ /* 0x000fe2000001141e */
[----:B------:R-:W-:Y:S01]  /*12660*/  ULDC UR4, c[0x0][0x22c] ;  /* 0x00008b0000047ab9 */ /* 0x000fe20000000800 */
[----:B------:R-:W-:Y:S01]  /*12670*/  ISETP.LT.AND P3, PT, R3, UR6, !P3 ;  /* 0x0000000603007c0c */ /* 0x000fe2000df61270 */
[----:B------:R0:W-:Y:S01]  /*12680*/  @P1 STG.E.U8 desc[UR44][R28.64], R25 ;  /* 0x000000191c001986 */ /* 0x0001e2000c10112c */
[C---:B---3--:R-:W-:Y:S01]  /*12690*/  IADD3 R26, P6, R30.reuse, R22, RZ ;  /* 0x000000161e1a7210 */ /* 0x048fe20007fde0ff */
[----:B------:R-:W-:Y:S01]  /*126a0*/  ULDC UR6, c[0x0][0x228] ;  /* 0x00008a0000067ab9 */ /* 0x000fe20000000800 */
[----:B------:R-:W-:-:S02]  /*126b0*/  IADD3 R30, P1, R30, R23, RZ ;  /* 0x000000171e1e7210 */ /* 0x000fc40007f3e0ff */
[----:B------:R-:W-:Y:S01]  /*126c0*/  SHF.R.S32.HI R34, RZ, 0x1f, R32 ;  /* 0x0000001fff227819 */ /* 0x000fe20000011420 */
[C-C-:B------:R-:W-:Y:S01]  /*126d0*/  IMAD.X R27, R31.reuse, 0x1, R21.reuse, P6 ;  /* 0x000000011f1b7824 */ /* 0x140fe200030e0615 */
[----:B------:R-:W-:Y:S01]  /*126e0*/  ISETP.LT.AND P6, PT, R0, UR8, !P2 ;  /* 0x0000000800007c0c */ /* 0x000fe2000d7c1270 */
[--C-:B------:R-:W-:Y:S01]  /*126f0*/  IMAD.X R31, R31, 0x1, R24.reuse, P1 ;  /* 0x000000011f1f7824 */ /* 0x100fe200008e0618 */
[----:B------:R-:W-:Y:S01]  /*12700*/  PRMT R37, R16, 0x7770, RZ ;  /* 0x0000777010257816 */ /* 0x000fe200000000ff */
[----:B------:R-:W-:Y:S01]  /*12710*/  ULDC UR8, c[0x0][0x228] ;  /* 0x00008a0000087ab9 */ /* 0x000fe20000000800 */
[----:B------:R3:W-:Y:S01]  /*12720*/  @P5 STG.E.U8 desc[UR44][R26.64], R35 ;  /* 0x000000231a005986 */ /* 0x0007e2000c10112c */
[----:B0-----:R-:W-:Y:S01]  /*12730*/  VIADD R25, R2, 0x1a ;  /* 0x0000001a02197836 */ /* 0x001fe20000000000 */
[-C--:B------:R-:W-:Y:S02]  /*12740*/  IADD3 R28, P5, R32, R22.reuse, RZ ;  /* 0x00000016201c7210 */ /* 0x080fe40007fbe0ff */
[----:B------:R0:W-:Y:S01]  /*12750*/  @P3 STG.E.U8 desc[UR44][R30.64], R33 ;  /* 0x000000211e003986 */ /* 0x0001e2000c10112c */
[----:B------:R-:W-:Y:S01]  /*12760*/  ISETP.LT.AND P3, PT, R3, UR6, !P2 ;  /* 0x0000000603007c0c */ /* 0x000fe2000d761270 */
[----:B------:R-:W-:Y:S01]  /*12770*/  ULDC UR6, c[0x0][0x228] ;  /* 0x00008a0000067ab9 */ /* 0x000fe20000000800 */
[----:B------:R-:W-:Y:S01]  /*12780*/  ISETP.GE.AND P1, PT, R25, UR4, PT ;  /* 0x0000000419007c0c */ /* 0x000fe2000bf26270 */
[----:B------:R-:W-:Y:S01]  /*12790*/  ULDC UR4, c[0x0][0x248] ;  /* 0x0000920000047ab9 */ /* 0x000fe20000000800 */
[----:B------:R-:W-:Y:S01]  /*127a0*/  IMAD.X R29, R34, 0x1, R21, P5 ;  /* 0x00000001221d7824 */ /* 0x000fe200028e0615 */
[----:B------:R-:W-:Y:S01]  /*127b0*/  ISETP.LT.AND P5, PT, R0, UR8, !P4 ;  /* 0x0000000800007c0c */ /* 0x000fe2000e7a1270 */
[C---:B------:R-:W-:Y:S01]  /*127c0*/  VIADD R25, R32.reuse, UR4 ;  /* 0x0000000420197c36 */ /* 0x040fe20008000000 */
[----:B---3--:R-:W-:Y:S01]  /*127d0*/  IADD3 R26, P2, R32, R23, RZ ;  /* 0x00000017201a7210 */ /* 0x008fe20007f5e0ff */
[----:B------:R-:W-:Y:S01]  /*127e0*/  ULDC UR4, c[0x0][0x22c] ;  /* 0x00008b0000047ab9 */ /* 0x000fe20000000800 */
[----:B------:R3:W-:Y:S01]  /*127f0*/  @P6 STG.E.U8 desc[UR44][R28.64], R37 ;  /* 0x000000251c006986 */ /* 0x0007e2000c10112c */
[----:B------:R-:W-:Y:S01]  /*12800*/  PRMT R35, R16, 0x7771, RZ ;  /* 0x0000777110237816 */ /* 0x000fe200000000ff */
[----:B------:R-:W-:Y:S01]  /*12810*/  ULDC UR8, c[0x0][0x228] ;  /* 0x00008a0000087ab9 */ /* 0x000fe20000000800 */
[----:B------:R-:W-:Y:S01]  /*12820*/  SHF.R.S32.HI R36, RZ, 0x1f, R25 ;  /* 0x0000001fff247819 */ /* 0x000fe20000011419 */
[----:B------:R-:W-:Y:S01]  /*12830*/  IMAD.X R27, R34, 0x1, R24, P2 ;  /* 0x00000001221b7824 */ /* 0x000fe200010e0618 */
[----:B0-----:R-:W-:-:S02]  /*12840*/  IADD3 R30, P6, R25, R22, RZ ;  /* 0x00000016191e7210 */ /* 0x001fc40007fde0ff */
[----:B------:R-:W-:Y:S02]  /*12850*/  PRMT R33, R16, 0x7772, RZ ;  /* 0x0000777210217816 */ /* 0x000fe400000000ff */
[----:B------:R-:W-:Y:S01]  /*12860*/  ISETP.LT.AND P4, PT, R3, UR6, !P4 ;  /* 0x0000000603007c0c */ /* 0x000fe2000e781270 */
[----:B------:R-:W-:Y:S01]  /*12870*/  IMAD.X R31, R36, 0x1, R21, P6 ;  /* 0x00000001241f7824 */ /* 0x000fe200030e0615 */
[----:B------:R-:W-:Y:S01]  /*12880*/  @P3 STG.E.U8 desc[UR44][R26.64], R35 ;  /* 0x000000231a003986 */ /* 0x000fe2000c10112c */
[----:B---3--:R-:W-:Y:S01]  /*12890*/  VIADD R28, R2, 0x1b ;  /* 0x0000001b021c7836 */ /* 0x008fe20000000000 */
[----:B------:R-:W-:Y:S02]  /*128a0*/  ULDC UR6, c[0x0][0x228] ;  /* 0x00008a0000067ab9 */ /* 0x000fe40000000800 */
[----:B------:R0:W-:Y:S01]  /*128b0*/  @P5 STG.E.U8 desc[UR44][R30.64], R33 ;  /* 0x000000211e005986 */ /* 0x0001e2000c10112c */
[----:B------:R-:W-:Y:S01]  /*128c0*/  ISETP.LT.AND P5, PT, R0, UR8, !P1 ;  /* 0x0000000800007c0c */ /* 0x000fe2000cfa1270 */
[----:B------:R-:W-:Y:S01]  /*128d0*/  ULDC UR8, c[0x0][0x228] ;  /* 0x00008a0000087ab9 */ /* 0x000fe20000000800 */
[----:B------:R-:W-:Y:S01]  /*128e0*/  ISETP.GE.AND P2, PT, R28, UR4, PT ;  /* 0x000000041c007c0c */ /* 0x000fe2000bf46270 */
[----:B------:R-:W-:Y:S01]  /*128f0*/  ULDC UR4, c[0x0][0x248] ;  /* 0x0000920000047ab9 */ /* 0x000fe20000000800 */
[C---:B------:R-:W-:Y:S01]  /*12900*/  IADD3 R28, P3, R25.reuse, R23, RZ ;  /* 0x00000017191c7210 */ /* 0x040fe20007f7e0ff */
[----:B------:R-:W-:Y:S01]  /*12910*/  VIADD R32, R25, UR4 ;  /* 0x0000000419207c36 */ /* 0x000fe20008000000 */
[----:B------:R-:W-:Y:S01]  /*12920*/  ULDC UR4, c[0x0][0x22c] ;  /* 0x00008b0000047ab9 */ /* 0x000fe20000000800 */
[----:B------:R-:W-:-:S02]  /*12930*/  PRMT R25, R17, 0x7770, RZ ;  /* 0x0000777011197816 */ /* 0x000fc400000000ff */
[----:B------:R-:W-:Y:S01]  /*12940*/  IMAD.X R29, R36, 0x1, R24, P3 ;  /* 0x00000001241d7824 */ /* 0x000fe200018e0618 */
[----:B------:R-:W-:Y:S01]  /*12950*/  SHF.R.S32.HI R34, RZ, 0x1f, R32 ;  /* 0x0000001fff227819 */ /* 0x000fe20000011420 */
[----:B0-----:R-:W-:Y:S01]  /*12960*/  VIADD R30, R2, 0x1c ;  /* 0x0000001c021e7836 */ /* 0x001fe20000000000 */
[-C--:B------:R-:W-:Y:S02]  /*12970*/  IADD3 R26, P6, R32, R22.reuse, RZ ;  /* 0x00000016201a7210 */ /* 0x080fe40007fde0ff */
[----:B------:R-:W-:Y:S02]  /*12980*/  PRMT R33, R16, 0x7773, RZ ;  /* 0x0000777310217816 */ /* 0x000fe400000000ff */
[----:B------:R-:W-:Y:S01]  /*12990*/  ISETP.GE.AND P3, PT, R30, UR4, PT ;  /* 0x000000041e007c0c */ /* 0x000fe2000bf66270 */
[----:B------:R-:W-:Y:S01]  /*129a0*/  IMAD.X R27, R34, 0x1, R21, P6 ;  /* 0x00000001221b7824 */ /* 0x000fe200030e0615 */
[----:B------:R-:W-:Y:S01]  /*129b0*/  ULDC UR4, c[0x0][0x248] ;  /* 0x0000920000047ab9 */ /* 0x000fe20000000800 */
[----:B------:R0:W-:Y:S01]  /*129c0*/  @P4 STG.E.U8 desc[UR44][R28.64], R33 ;  /* 0x000000211c004986 */ /* 0x0001e2000c10112c */
[----:B------:R-:W-:Y:S01]  /*129d0*/  ISETP.LT.AND P4, PT, R3, UR6, !P1 ;  /* 0x0000000603007c0c */ /* 0x000fe2000cf81270 */
[C---:B------:R-:W-:Y:S01]  /*129e0*/  VIADD R16, R32.reuse, UR4 ;  /* 0x0000000420107c36 */ /* 0x040fe20008000000 */
[----:B------:R-:W-:Y:S01]  /*129f0*/  IADD3 R30, P1, R32, R23, RZ ;  /* 0x00000017201e7210 */ /* 0x000fe20007f3e0ff */
[----:B------:R3:W-:Y:S01]  /*12a00*/  @P5 STG.E.U8 desc[UR44][R26.64], R25 ;  /* 0x000000191a005986 */ /* 0x0007e2000c10112c */
[----:B------:R-:W-:Y:S01]  /*12a10*/  ISETP.LT.AND P5, PT, R0, UR8, !P2 ;  /* 0x0000000800007c0c */ /* 0x000fe2000d7a1270 */
[----:B------:R-:W-:Y:S01]  /*12a20*/  ULDC UR4, c[0x0][0x22c] ;  /* 0x00008b0000047ab9 */ /* 0x000fe20000000800 */
[----:B------:R-:W-:Y:S01]  /*12a30*/  SHF.R.S32.HI R32, RZ, 0x1f, R16 ;  /* 0x0000001fff207819 */ /* 0x000fe20000011410 */
[----:B------:R-:W-:Y:S01]  /*12a40*/  IMAD.X R31, R34, 0x1, R24, P1 ;  /* 0x00000001221f7824 */ /* 0x000fe200008e0618 */
[----:B------:R-:W-:Y:S01]  /*12a50*/  PRMT R35, R17, 0x7771, RZ ;  /* 0x0000777111237816 */ /* 0x000fe200000000ff */
[----:B------:R-:W-:Y:S01]  /*12a60*/  ULDC UR6, c[0x0][0x228] ;  /* 0x00008a0000067ab9 */ /* 0x000fe20000000800 */
[----:B------:R-:W-:Y:S01]  /*12a70*/  ULDC UR8, c[0x0][0x228] ;  /* 0x00008a0000087ab9 */ /* 0x000fe20000000800 */
[----:B0-----:R-:W-:-:S02]  /*12a80*/  IADD3 R28, P6, R16, R22, RZ ;  /* 0x00000016101c7210 */ /* 0x001fc40007fde0ff */
[----:B------:R-:W-:Y:S01]  /*12a90*/  PRMT R33, R17, 0x7772, RZ ;  /* 0x0000777211217816 */ /* 0x000fe200000000ff */
[----:B------:R0:W-:Y:S01]  /*12aa0*/  @P4 STG.E.U8 desc[UR44][R30.64], R35 ;  /* 0x000000231e004986 */ /* 0x0001e2000c10112c */
[----:B---3--:R-:W-:Y:S01]  /*12ab0*/  VIADD R25, R2, 0x1d ;  /* 0x0000001d02197836 */ /* 0x008fe20000000000 */
[----:B------:R-:W-:Y:S01]  /*12ac0*/  ISETP.LT.AND P4, PT, R3, UR6, !P2 ;  /* 0x0000000603007c0c */ /* 0x000fe2000d781270 */
[----:B------:R-:W-:Y:S01]  /*12ad0*/  IMAD.X R29, R32, 0x1, R21, P6 ;  /* 0x00000001201d7824 */ /* 0x000fe200030e0615 */
[C---:B------:R-:W-:Y:S01]  /*12ae0*/  IADD3 R26, P2, R16.reuse, R23, RZ ;  /* 0x00000017101a7210 */ /* 0x040fe20007f5e0ff */
[----:B------:R-:W-:Y:S01]  /*12af0*/  ULDC UR6, c[0x0][0x228] ;  /* 0x00008a0000067ab9 */ /* 0x000fe20000000800 */
[----:B------:R-:W-:Y:S01]  /*12b00*/  ISETP.GE.AND P1, PT, R25, UR4, PT ;  /* 0x0000000419007c0c */ /* 0x000fe2000bf26270 */
[----:B------:R-:W-:Y:S01]  /*12b10*/  ULDC UR4, c[0x0][0x248] ;  /* 0x0000920000047ab9 */ /* 0x000fe20000000800 */
[----:B------:R3:W-:Y:S01]  /*12b20*/  @P5 STG.E.U8 desc[UR44][R28.64], R33 ;  /* 0x000000211c005986 */ /* 0x0007e2000c10112c */
[----:B------:R-:W-:Y:S01]  /*12b30*/  VIADD R25, R16, UR4 ;  /* 0x0000000410197c36 */ /* 0x000fe20008000000 */
[----:B------:R-:W-:Y:S01]  /*12b40*/  ISETP.LT.AND P5, PT, R0, UR8, !P3 ;  /* 0x0000000800007c0c */ /* 0x000fe2000dfa1270 */
[----:B------:R-:W-:Y:S01]  /*12b50*/  IMAD.X R27, R32, 0x1, R24, P2 ;  /* 0x00000001201b7824 */ /* 0x000fe200010e0618 */
[----:B------:R-:W-:Y:S01]  /*12b60*/  ULDC UR4, c[0x0][0x22c] ;  /* 0x00008b0000047ab9 */ /* 0x000fe20000000800 */
[----:B0-----:R-:W-:Y:S01]  /*12b70*/  PRMT R31, R18, 0x7770, RZ ;  /* 0x00007770121f7816 */ /* 0x001fe200000000ff */
[----:B------:R-:W-:Y:S01]  /*12b80*/  ULDC UR8, c[0x0][0x228] ;  /* 0x00008a0000087ab9 */ /* 0x000fe20000000800 */
[----:B------:R-:W-:-:S02]  /*12b90*/  SHF.R.S32.HI R34, RZ, 0x1f, R25 ;  /* 0x0000001fff227819 */ /* 0x000fc40000011419 */
[----:B------:R-:W-:Y:S02]  /*12ba0*/  IADD3 R16, P6, R25, R22, RZ ;  /* 0x0000001619107210 */ /* 0x000fe40007fde0ff */
[----:B---3--:R-:W-:Y:S01]  /*12bb0*/  PRMT R33, R17, 0x7773, RZ ;  /* 0x0000777311217816 */ /* 0x008fe200000000ff */
[----:B------:R-:W-:Y:S02]  /*12bc0*/  VIADD R28, R2, 0x1e ;  /* 0x0000001e021c7836 */ /* 0x000fe40000000000 */
[----:B------:R-:W-:Y:S02]  /*12bd0*/  IMAD.X R17, R34, 0x1, R21, P6 ;  /* 0x0000000122117824 */ /* 0x000fe400030e0615 */
[----:B------:R0:W-:Y:S01]  /*12be0*/  @P4 STG.E.U8 desc[UR44][R26.64], R33 ;  /* 0x000000211a004986 */ /* 0x0001e2000c10112c */
[----:B------:R-:W-:Y:S01]  /*12bf0*/  ISETP.GE.AND P2, PT, R28, UR4, PT ;  /* 0x000000041c007c0c */ /* 0x000fe2000bf46270 */
[----:B------:R-:W-:Y:S01]  /*12c00*/  ULDC UR4, c[0x0][0x248] ;  /* 0x0000920000047ab9 */ /* 0x000fe20000000800 */
[----:B------:R-:W-:Y:S01]  /*12c10*/  ISETP.LT.AND P4, PT, R3, UR6, !P3 ;  /* 0x0000000603007c0c */ /* 0x000fe2000df81270 */
[C---:B------:R-:W-:Y:S01]  /*12c20*/  VIADD R30, R25.reuse, UR4 ;  /* 0x00000004191e7c36 */ /* 0x040fe20008000000 */
[----:B------:R-:W-:Y:S01]  /*12c30*/  IADD3 R28, P3, R25, R23, RZ ;  /* 0x00000017191c7210 */ /* 0x000fe20007f7e0ff */
[----:B------:R3:W-:Y:S01]  /*12c40*/  @P5 STG.E.U8 desc[UR44][R16.64], R31 ;  /* 0x0000001f10005986 */ /* 0x0007e2000c10112c */
[----:B------:R-:W-:Y:S01]  /*12c50*/  ISETP.LT.AND P5, PT, R0, UR8, !P1 ;  /* 0x0000000800007c0c */ /* 0x000fe2000cfa1270 */
[----:B------:R-:W-:Y:S01]  /*12c60*/  VIADD R25, R2, 0x1f ;  /* 0x0000001f02197836 */ /* 0x000fe20000000000 */
[----:B------:R-:W-:Y:S01]  /*12c70*/  ULDC UR4, c[0x0][0x228] ;  /* 0x00008a0000047ab9 */ /* 0x000fe20000000800 */
[----:B------:R-:W-:Y:S01]  /*12c80*/  IMAD.X R29, R34, 0x1, R24, P3 ;  /* 0x00000001221d7824 */ /* 0x000fe200018e0618 */
[----:B------:R-:W-:Y:S01]  /*12c90*/  ULDC UR6, c[0x0][0x22c] ;  /* 0x00008b0000067ab9 */ /* 0x000fe20000000800 */
[----:B0-----:R-:W-:Y:S01]  /*12ca0*/  SHF.R.S32.HI R27, RZ, 0x1f, R30 ;  /* 0x0000001fff1b7819 */ /* 0x001fe2000001141e */
[----:B------:R-:W-:Y:S01]  /*12cb0*/  ULDC UR8, c[0x0][0x228] ;  /* 0x00008a0000087ab9 */ /* 0x000fe20000000800 */
[----:B------:R-:W-:-:S02]  /*12cc0*/  PRMT R33, R18, 0x7771, RZ ;  /* 0x0000777112217816 */ /* 0x000fc400000000ff */
[----:B------:R-:W-:Y:S01]  /*12cd0*/  ISETP.GE.AND P3, PT, R25, UR6, PT ;  /* 0x0000000619007c0c */ /* 0x000fe2000bf66270 */
[----:B------:R-:W-:Y:S01]  /*12ce0*/  VIADD R25, R2, 0x20 ;  /* 0x0000002002197836 */ /* 0x000fe20000000000 */
[-C--:B---3--:R-:W-:Y:S01]  /*12cf0*/  IADD3 R16, P6, R30, R22.reuse, RZ ;  /* 0x000000161e107210 */ /* 0x088fe20007fde0ff */
[----:B------:R0:W-:Y:S01]  /*12d00*/  @P4 STG.E.U8 desc[UR44][R28.64], R33 ;  /* 0x000000211c004986 */ /* 0x0001e2000c10112c */
[----:B------:R-:W-:Y:S01]  /*12d10*/  PRMT R31, R18, 0x7772, RZ ;  /* 0x00007772121f7816 */ /* 0x000fe200000000ff */
[----:B------:R-:W-:Y:S01]  /*12d20*/  ULDC UR6, c[0x0][0x22c] ;  /* 0x00008b0000067ab9 */ /* 0x000fe20000000800 */
[----:B------:R-:W-:Y:S01]  /*12d30*/  ISETP.LT.AND P4, PT, R3, UR4, !P1 ;  /* 0x0000000403007c0c */ /* 0x000fe2000cf81270 */
[C-C-:B------:R-:W-:Y:S01]  /*12d40*/  IMAD.X R17, R27.reuse, 0x1, R21.reuse, P6 ;  /* 0x000000011b117824 */ /* 0x140fe200030e0615 */
[----:B------:R-:W-:Y:S01]  /*12d50*/  ULDC UR4, c[0x0][0x248] ;  /* 0x0000920000047ab9 */ /* 0x000fe20000000800 */
[C---:B------:R-:W-:Y:S01]  /*12d60*/  IADD3 R26, P1, R30.reuse, R23, RZ ;  /* 0x000000171e1a7210 */ /* 0x040fe20007f3e0ff */
[----:B------:R-:W-:Y:S01]  /*12d70*/  VIADD R30, R30, UR4 ;  /* 0x000000041e1e7c36 */ /* 0x000fe20008000000 */
[----:B------:R-:W-:Y:S01]  /*12d80*/  ULDC UR4, c[0x0][0x22c] ;  /* 0x00008b0000047ab9 */ /* 0x000fe20000000800 */
[----:B------:R3:W-:Y:S01]  /*12d90*/  @P5 STG.E.U8 desc[UR44][R16.64], R31 ;  /* 0x0000001f10005986 */ /* 0x0007e2000c10112c */
[----:B------:R-:W-:Y:S01]  /*12da0*/  ISETP.LT.AND P5, PT, R0, UR8, !P2 ;  /* 0x0000000800007c0c */ /* 0x000fe2000d7a1270 */
[----:B------:R-:W-:Y:S01]  /*12db0*/  IMAD.X R27, R27, 0x1, R24, P1 ;  /* 0x000000011b1b7824 */ /* 0x000fe200008e0618 */
[----:B------:R-:W-:Y:S01]  /*12dc0*/  ISETP.GE.AND P1, PT, R25, UR6, PT ;  /* 0x0000000619007c0c */ /* 0x000fe2000bf26270 */
[----:B------:R-:W-:Y:S01]  /*12dd0*/  ULDC UR6, c[0x0][0x228] ;  /* 0x00008a0000067ab9 */ /* 0x000fe20000000800 */
[----:B0-----:R-:W-:Y:S01]  /*12de0*/  PRMT R29, R18, 0x7773, RZ ;  /* 0x00007773121d7816 */ /* 0x001fe200000000ff */
[----:B------:R-:W-:Y:S01]  /*12df0*/  VIADD R18, R2, 0x21 ;  /* 0x0000002102127836 */ /* 0x000fe20000000000 */
[----:B------:R-:W-:Y:S01]  /*12e00*/  SHF.R.S32.HI R25, RZ, 0x1f, R30 ;  /* 0x0000001fff197819 */ /* 0x000fe2000001141e */
[----:B------:R-:W-:Y:S01]  /*12e10*/  ULDC UR8, c[0x0][0x228] ;  /* 0x00008a0000087ab9 */ /* 0x000fe20000000800 */
[----:B------:R-:W-:Y:S01]  /*12e20*/  PRMT R33, R19, 0x7770, RZ ;  /* 0x0000777013217816 */ /* 0x000fe200000000ff */
[----:B------:R0:W-:Y:S01]  /*12e30*/  @P4 STG.E.U8 desc[UR44][R26.64], R29 ;  /* 0x0000001d1a004986 */ /* 0x0001e2000c10112c */
[----:B------:R-:W-:Y:S01]  /*12e40*/  ISETP.GE.AND P4, PT, R18, UR4, PT ;  /* 0x0000000412007c0c */ /* 0x000fe2000bf86270 */
[----:B------:R-:W-:Y:S01]  /*12e50*/  ULDC UR4, c[0x0][0x248] ;  /* 0x0000920000047ab9 */ /* 0x000fe20000000800 */
[C---:B---3--:R-:W-:Y:S01]  /*12e60*/  IADD3 R16, P6, R30.reuse, R22, RZ ;  /* 0x000000161e107210 */ /* 0x048fe20007fde0ff */
[----:B------:R-:W-:Y:S01]  /*12e70*/  VIADD R18, R30, UR4 ;  /* 0x000000041e127c36 */ /* 0x000fe20008000000 */
[----:B------:R-:W-:Y:S01]  /*12e80*/  ISETP.LT.AND P2, PT, R3, UR6, !P2 ;  /* 0x0000000603007c0c */ /* 0x000fe2000d741270 */
[----:B------:R-:W-:Y:S01]  /*12e90*/  ULDC UR6, c[0x0][0x228] ;  /* 0x00008a0000067ab9 */ /* 0x000fe20000000800 */
[----:B------:R-:W-:Y:S01]  /*12ea0*/  PRMT R31, R19, 0x7772, RZ ;  /* 0x00007772131f7816 */ /* 0x000fe200000000ff */
[----:B------:R-:W-:Y:S01]  /*12eb0*/  IMAD.X R17, R25, 0x1, R21, P6 ;  /* 0x0000000119117824 */ /* 0x000fe200030e0615 */
[----:B------:R-:W-:-:S02]  /*12ec0*/  ULDC UR4, c[0x0][0x248] ;  /* 0x0000920000047ab9 */ /* 0x000fc40000000800 */
[----:B------:R-:W-:Y:S01]  /*12ed0*/  VIADD R28, R18, UR4 ;  /* 0x00000004121c7c36 */ /* 0x000fe20008000000 */
[----:B0-----:R-:W-:Y:S01]  /*12ee0*/  IADD3 R26, P6, R30, R23, RZ ;  /* 0x000000171e1a7210 */ /* 0x001fe20007fde0ff */
[----:B------:R0:W-:Y:S01]  /*12ef0*/  @P5 STG.E.U8 desc[UR44][R16.64], R33 ;  /* 0x0000002110005986 */ /* 0x0001e2000c10112c */
[----:B------:R-:W-:Y:S01]  /*12f00*/  ISETP.LT.AND P5, PT, R0, UR6, !P3 ;  /* 0x0000000600007c0c */ /* 0x000fe2000dfa1270 */
[----:B------:R-:W-:Y:S01]  /*12f10*/  ULDC UR6, c[0x0][0x228] ;  /* 0x00008a0000067ab9 */ /* 0x000fe20000000800 */
[----:B------:R-:W-:Y:S01]  /*12f20*/  PRMT R29, R19, 0x7773, RZ ;  /* 0x00007773131d7816 */ /* 0x000fe200000000ff */
[----:B------:R-:W-:Y:S01]  /*12f30*/  IMAD.X R27, R25, 0x1, R24, P6 ;  /* 0x00000001191b7824 */ /* 0x000fe200030e0618 */
[----:B------:R-:W-:Y:S01]  /*12f40*/  PRMT R25, R19, 0x7771, RZ ;  /* 0x0000777113197816 */ /* 0x000fe200000000ff */
[----:B------:R-:W-:Y:S01]  /*12f50*/  ULDC UR4, c[0x0][0x22c] ;  /* 0x00008b0000047ab9 */ /* 0x000fe20000000800 */
[----:B------:R-:W-:Y:S02]  /*12f60*/  SHF.R.S32.HI R19, RZ, 0x1f, R18 ;  /* 0x0000001fff137819 */ /* 0x000fe40000011412 */
        /* <DEDUP_REMOVED lines=46> */
[----:B0-----:R-:W-:-:S02]  /*13250*/  IADD3 R16, P6, R28, R22, RZ ;  /* 0x000000161c107210 */ /* 0x001fc40007fde0ff */
[C---:B------:R-:W-:Y:S02]  /*13260*/  PRMT R25, R13.reuse, 0x7770, RZ ;  /* 0x000077700d197816 */ /* 0x040fe400000000ff */
[----:B------:R-:W-:Y:S01]  /*13270*/  PRMT R31, R13, 0x7771, RZ ;  /* 0x000077710d1f7816 */ /* 0x000fe200000000ff */
[----:B------:R-:W-:Y:S01]  /*13280*/  IMAD.X R17, R30, 0x1, R21, P6 ;  /* 0x000000011e117824 */ /* 0x000fe200030e0615 */
[----:B---3--:R-:W-:Y:S01]  /*13290*/  PRMT R29, R12, 0x7773, RZ ;  /* 0x000077730c1d7816 */ /* 0x008fe200000000ff */
[----:B------:R-:W-:-:S04]  /*132a0*/  VIADD R18, R2, 0x24 ;  /* 0x0000002402127836 */ /* 0x000fc80000000000 */
        /* <DEDUP_REMOVED lines=11> */
[----:B------:R-:W-:Y:S01]  /*13360*/  ULDC UR6, c[0x0][0x228] ;  /* 0x00008a0000067ab9 */ /* 0x000fe20000000800 */
[----:B0-----:R-:W-:Y:S01]  /*13370*/  IADD3 R26, P6, R12, R22, RZ ;  /* 0x000000160c1a7210 */ /* 0x001fe20007fde0ff */
[----:B------:R-:W-:Y:S01]  /*13380*/  ULDC UR8, c[0x0][0x228] ;  /* 0x00008a0000087ab9 */ /* 0x000fe20000000800 */
[----:B------:R-:W-:-:S02]  /*13390*/  PRMT R29, R13, 0x7772, RZ ;  /* 0x000077720d1d7816 */ /* 0x000fc400000000ff */
[----:B------:R0:W-:Y:S01]  /*133a0*/  @P4 STG.E.U8 desc[UR44][R18.64], R31 ;  /* 0x0000001f12004986 */ /* 0x0001e2000c10112c */
[----:B------:R-:W-:Y:S01]  /*133b0*/  IMAD.X R27, R28, 0x1, R21, P6 ;  /* 0x000000011c1b7824 */ /* 0x000fe200030e0615 */
[----:B------:R-:W-:Y:S01]  /*133c0*/  ISETP.LT.AND P4, PT, R3, UR6, !P1 ;  /* 0x0000000603007c0c */ /* 0x000fe2000cf81270 */
        /* <DEDUP_REMOVED lines=10> */
[----:B0-----:R-:W-:-:S02]  /*13470*/  VIADD R18, R2, 0x26 ;  /* 0x0000002602127836 */ /* 0x001fc40000000000 */
[--C-:B------:R-:W-:Y:S01]  /*13480*/  IMAD.X R17, R28, 0x1, R24.reuse, P1 ;  /* 0x000000011c117824 */ /* 0x100fe200008e0618 */
[----:B------:R-:W-:Y:S02]  /*13490*/  SHF.R.S32.HI R30, RZ, 0x1f, R25 ;  /* 0x0000001fff1e7819 */ /* 0x000fe40000011419 */
[----:B------:R-:W-:Y:S02]  /*134a0*/  IADD3 R12, P6, R25, R22, RZ ;  /* 0x00000016190c7210 */ /* 0x000fe40007fde0ff */
[----:B---3--:R-:W-:Y:S02]  /*134b0*/  PRMT R29, R13, 0x7773, RZ ;  /* 0x000077730d1d7816 */ /* 0x008fe400000000ff */
[----:B------:R-:W-:Y:S01]  /*134c0*/  PRMT R27, R14, 0x7770, RZ ;  /* 0x000077700e1b7816 */ /* 0x000fe200000000ff */
[----:B------:R-:W-:Y:S01]  /*134d0*/  IMAD.X R13, R30, 0x1, R21, P6 ;  /* 0x000000011e0d7824 */ /* 0x000fe200030e0615 */
[----:B------:R-:W-:Y:S01]  /*134e0*/  ISETP.GE.AND P1, PT, R18, UR4, PT ;  /* 0x0000000412007c0c */ /* 0x000fe2000bf26270 */
        /* <DEDUP_REMOVED lines=9> */
[----:B------:R-:W-:Y:S01]  /*13580*/  ULDC UR8, c[0x0][0x228] ;  /* 0x00008a0000087ab9 */ /* 0x000fe20000000800 */
[----:B------:R-:W-:Y:S01]  /*13590*/  VIADD R25, R2, 0x27 ;  /* 0x0000002702197836 */ /* 0x000fe20000000000 */
[----:B------:R-:W-:Y:S01]  /*135a0*/  ULDC UR6, c[0x0][0x22c] ;  /* 0x00008b0000067ab9 */ /* 0x000fe20000000800 */
[----:B0-----:R-:W-:-:S02]  /*135b0*/  SHF.R.S32.HI R17, RZ, 0x1f, R26 ;  /* 0x0000001fff117819 */ /* 0x001fc4000001141a */
[----:B------:R-:W-:Y:S02]  /*135c0*/  PRMT R29, R14, 0x7772, RZ ;  /* 0x000077720e1d7816 */ /* 0x000fe400000000ff */
[----:B------:R-:W-:Y:S01]  /*135d0*/  ISETP.GE.AND P3, PT, R25, UR6, PT ;  /* 0x0000000619007c0c */ /* 0x000fe2000bf66270 */
[----:B------:R-:W-:Y:S01]  /*135e0*/  VIADD R25, R2, 0x28 ;  /* 0x0000002802197836 */ /* 0x000fe20000000000 */
[----:B---3--:R-:W-:Y:S01]  /*135f0*/  IADD3 R12, P6, R26, R22, RZ ;  /* 0x000000161a0c7210 */ /* 0x008fe20007fde0ff */
[----:B------:R-:W-:Y:S01]  /*13600*/  ULDC UR6, c[0x0][0x22c] ;  /* 0x00008b0000067ab9 */ /* 0x000fe20000000800 */
[----:B------:R-:W-:-:S03]  /*13610*/  PRMT R27, R14, 0x7771, RZ ;  /* 0x000077710e1b7816 */ /* 0x000fc600000000ff */
        /* <DEDUP_REMOVED lines=11> */
[----:B------:R-:W-:Y:S01]  /*136d0*/  ULDC UR6, c[0x0][0x228] ;  /* 0x00008a0000067ab9 */ /* 0x000fe20000000800 */
[----:B------:R-:W-:Y:S01]  /*136e0*/  PRMT R25, R15, 0x7773, RZ ;  /* 0x000077730f197816 */ /* 0x000fe200000000ff */
[----:B------:R-:W-:Y:S01]  /*136f0*/  ULDC UR8, c[0x0][0x228] ;  /* 0x00008a0000087ab9 */ /* 0x000fe20000000800 */
[----:B0-----:R-:W-:Y:S01]  /*13700*/  PRMT R27, R14, 0x7773, RZ ;  /* 0x000077730e1b7816 */ /* 0x001fe200000000ff */
[----:B------:R-:W-:Y:S01]  /*13710*/  VIADD R14, R2, 0x29 ;  /* 0x00000029020e7836 */ /* 0x000fe20000000000 */
[----:B------:R-:W-:-:S02]  /*13720*/  SHF.R.S32.HI R18, RZ, 0x1f, R26 ;  /* 0x0000001fff127819 */ /* 0x000fc4000001141a */
[----:B---3--:R-:W-:Y:S01]  /*13730*/  IADD3 R12, P6, R26, R22, RZ ;  /* 0x000000161a0c7210 */ /* 0x008fe20007fde0ff */
[----:B------:R0:W-:Y:S01]  /*13740*/  @P4 STG.E.U8 desc[UR44][R16.64], R27 ;  /* 0x0000001b10004986 */ /* 0x0001e2000c10112c */
[----:B------:R-:W-:Y:S02]  /*13750*/  PRMT R19, R15, 0x7770, RZ ;  /* 0x000077700f137816 */ /* 0x000fe400000000ff */
[----:B------:R-:W-:Y:S01]  /*13760*/  ISETP.GE.AND P4, PT, R14, UR4, PT ;  /* 0x000000040e007c0c */ /* 0x000fe2000bf86270 */
[----:B------:R-:W-:Y:S01]  /*13770*/  IMAD.X R13, R18, 0x1, R21, P6 ;  /* 0x00000001120d7824 */ /* 0x000fe200030e0615 */
[----:B------:R-:W-:Y:S01]  /*13780*/  ISETP.LT.AND P1, PT, R3, UR6, !P1 ;  /* 0x0000000603007c0c */ /* 0x000fe2000cf21270 */
[----:B------:R-:W-:Y:S01]  /*13790*/  ULDC UR4, c[0x0][0x248] ;  /* 0x0000920000047ab9 */ /* 0x000fe20000000800 */
[----:B------:R-:W-:Y:S01]  /*137a0*/  ULDC UR6, c[0x0][0x228] ;  /* 0x00008a0000067ab9 */ /* 0x000fe20000000800 */
[----:B------:R-:W-:Y:S01]  /*137b0*/  VIADD R14, R26, UR4 ;  /* 0x000000041a0e7c36 */ /* 0x000fe20008000000 */
[----:B------:R3:W-:Y:S01]  /*137c0*/  @P5 STG.E.U8 desc[UR44][R12.64], R19 ;  /* 0x000000130c005986 */ /* 0x0007e2000c10112c */
[----:B------:R-:W-:Y:S01]  /*137d0*/  ISETP.LT.AND P5, PT, R0, UR6, !P3 ;  /* 0x0000000600007c0c */ /* 0x000fe2000dfa1270 */
[----:B------:R-:W-:Y:S01]  /*137e0*/  ULDC UR6, c[0x0][0x228] ;  /* 0x00008a0000067ab9 */ /* 0x000fe20000000800 */
[----:B0-----:R-:W-:Y:S01]  /*137f0*/  IADD3 R16, P6, R26, R23, RZ ;  /* 0x000000171a107210 */ /* 0x001fe20007fde0ff */
[----:B------:R-:W-:Y:S01]  /*13800*/  ULDC UR4, c[0x0][0x248] ;  /* 0x0000920000047ab9 */ /* 0x000fe20000000800 */
[----:B------:R-:W-:-:S02]  /*13810*/  PRMT R29, R15, 0x7771, RZ ;  /* 0x000077710f1d7816 */ /* 0x000fc400000000ff */
[----:B------:R-:W-:Y:S01]  /*13820*/  PRMT R27, R15, 0x7772, RZ ;  /* 0x000077720f1b7816 */ /* 0x000fe200000000ff */
[----:B------:R-:W-:Y:S01]  /*13830*/  IMAD.X R17, R18, 0x1, R24, P6 ;  /* 0x0000000112117824 */ /* 0x000fe200030e0618 */
[----:B------:R-:W-:Y:S01]  /*13840*/  SHF.R.S32.HI R15, RZ, 0x1f, R14 ;  /* 0x0000001fff0f7819 */ /* 0x000fe2000001140e */
[----:B------:R-:W-:Y:S01]  /*13850*/  VIADD R18, R2, 0x2a ;  /* 0x0000002a02127836 */ /* 0x000fe20000000000 */
[----:B------:R-:W-:Y:S01]  /*13860*/  ISETP.LT.AND P3, PT, R3, UR6, !P3 ;  /* 0x0000000603007c0c */ /* 0x000fe2000df61270 */
[C---:B---3--:R-:W-:Y:S01]  /*13870*/  VIADD R19, R14.reuse, UR4 ;  /* 0x000000040e137c36 */ /* 0x048fe20008000000 */
[CC--:B------:R-:W-:Y:S01]  /*13880*/  IADD3 R12, P6, R14.reuse, R22.reuse, RZ ;  /* 0x000000160e0c7210 */ /* 0x0c0fe20007fde0ff */
[----:B------:R0:W-:Y:S01]  /*13890*/  @P1 STG.E.U8 desc[UR44][R16.64], R29 ;  /* 0x0000001d10001986 */ /* 0x0001e2000c10112c */
[-C--:B------:R-:W-:Y:S01]  /*138a0*/  IADD3 R14, P1, R14, R23.reuse, RZ ;  /* 0x000000170e0e7210 */ /* 0x080fe20007f3e0ff */
[----:B------:R-:W-:Y:S01]  /*138b0*/  ULDC UR4, c[0x0][0x22c] ;  /* 0x00008b0000047ab9 */ /* 0x000fe20000000800 */
[----:B------:R-:W-:Y:S01]  /*138c0*/  SHF.R.S32.HI R26, RZ, 0x1f, R19 ;  /* 0x0000001fff1a7819 */ /* 0x000fe20000011413 */
[C-C-:B------:R-:W-:Y:S01]  /*138d0*/  IMAD.X R13, R15.reuse, 0x1, R21.reuse, P6 ;  /* 0x000000010f0d7824 */ /* 0x140fe200030e0615 */
[----:B------:R-:W-:Y:S01]  /*138e0*/  ISETP.LT.AND P6, PT, R0, UR8, !P2 ;  /* 0x0000000800007c0c */ /* 0x000fe2000d7c1270 */
[----:B------:R-:W-:Y:S01]  /*138f0*/  IMAD.X R15, R15, 0x1, R24, P1 ;  /* 0x000000010f0f7824 */ /* 0x000fe200008e0618 */
[----:B------:R-:W-:Y:S01]  /*13900*/  ISETP.GE.AND P1, PT, R18, UR4, PT ;  /* 0x0000000412007c0c */ /* 0x000fe2000bf26270 */
[----:B------:R-:W-:Y:S01]  /*13910*/  ULDC UR4, c[0x0][0x248] ;  /* 0x0000920000047ab9 */ /* 0x000fe20000000800 */
[----:B------:R3:W-:Y:S01]  /*13920*/  @P5 STG.E.U8 desc[UR44][R12.64], R27 ;  /* 0x0000001b0c005986 */ /* 0x0007e2000c10112c */
[----:B------:R-:W-:Y:S01]  /*13930*/  ULDC UR6, c[0x0][0x228] ;  /* 0x00008a0000067ab9 */ /* 0x000fe20000000800 */
[----:B------:R-:W-:Y:S01]  /*13940*/  ULDC UR8, c[0x0][0x228] ;  /* 0x00008a0000087ab9 */ /* 0x000fe20000000800 */
[CC--:B0-----:R-:W-:Y:S01]  /*13950*/  IADD3 R16, P5, R19.reuse, R22.reuse, RZ ;  /* 0x0000001613107210 */ /* 0x0c1fe20007fbe0ff */
[----:B------:R0:W-:Y:S01]  /*13960*/  @P3 STG.E.U8 desc[UR44][R14.64], R25 ;  /* 0x000000190e003986 */ /* 0x0001e2000c10112c */
[----:B-1----:R-:W-:Y:S01]  /*13970*/  PRMT R29, R8, 0x7770, RZ ;  /* 0x00007770081d7816 */ /* 0x002fe200000000ff */
[----:B------:R-:W-:Y:S01]  /*13980*/  VIADD R18, R19, UR4 ;  /* 0x0000000413127c36 */ /* 0x000fe20008000000 */
[----:B------:R-:W-:Y:S01]  /*13990*/  ISETP.LT.AND P3, PT, R3, UR6, !P2 ;  /* 0x0000000603007c0c */ /* 0x000fe2000d761270 */
[----:B------:R-:W-:Y:S01]  /*139a0*/  IMAD.X R17, R26, 0x1, R21, P5 ;  /* 0x000000011a117824 */ /* 0x000fe200028e0615 */
[----:B------:R-:W-:Y:S01]  /*139b0*/  ISETP.LT.AND P5, PT, R0, UR8, !P4 ;  /* 0x0000000800007c0c */ /* 0x000fe2000e7a1270 */
[----:B------:R-:W-:Y:S01]  /*139c0*/  ULDC UR4, c[0x0][0x22c] ;  /* 0x00008b0000047ab9 */ /* 0x000fe20000000800 */
[----:B------:R-:W-:Y:S01]  /*139d0*/  SHF.R.S32.HI R28, RZ, 0x1f, R18 ;  /* 0x0000001fff1c7819 */ /* 0x000fe20000011412 */
[----:B------:R-:W-:Y:S01]  /*139e0*/  ULDC UR6, c[0x0][0x228] ;  /* 0x00008a0000067ab9 */ /* 0x000fe20000000800 */
[----:B------:R1:W-:Y:S01]  /*139f0*/  @P6 STG.E.U8 desc[UR44][R16.64], R29 ;  /* 0x0000001d10006986 */ /* 0x0003e2000c10112c */
[----:B---3--:R-:W-:Y:S01]  /*13a00*/  IADD3 R12, P2, R19, R23, RZ ;  /* 0x00000017130c7210 */ /* 0x008fe20007f5e0ff */
[----:B------:R-:W-:Y:S01]  /*13a10*/  ULDC UR8, c[0x0][0x228] ;  /* 0x00008a0000087ab9 */ /* 0x000fe20000000800 */
[----:B0-----:R-:W-:-:S02]  /*13a20*/  IADD3 R14, P6, R18, R22, RZ ;  /* 0x00000016120e7210 */ /* 0x001fc40007fde0ff */
[----:B------:R-:W-:Y:S01]  /*13a30*/  PRMT R27, R8, 0x7771, RZ ;  /* 0x00007771081b7816 */ /* 0x000fe200000000ff */
[----:B------:R-:W-:Y:S01]  /*13a40*/  IMAD.X R13, R26, 0x1, R24, P2 ;  /* 0x000000011a0d7824 */ /* 0x000fe200010e0618 */
[----:B------:R-:W-:Y:S01]  /*13a50*/  PRMT R25, R8, 0x7772, RZ ;  /* 0x0000777208197816 */ /* 0x000fe200000000ff */
[----:B------:R-:W-:Y:S01]  /*13a60*/  IMAD.X R15, R28, 0x1, R21, P6 ;  /* 0x000000011c0f7824 */ /* 0x000fe200030e0615 */
[----:B------:R-:W-:Y:S01]  /*13a70*/  ISETP.LT.AND P4, PT, R3, UR6, !P4 ;  /* 0x0000000603007c0c */ /* 0x000fe2000e781270 */
[----:B------:R-:W-:Y:S01]  /*13a80*/  ULDC UR6, c[0x0][0x228] ;  /* 0x00008a0000067ab9 */ /* 0x000fe20000000800 */
[----:B------:R0:W-:Y:S01]  /*13a90*/  @P3 STG.E.U8 desc[UR44][R12.64], R27 ;  /* 0x0000001b0c003986 */ /* 0x0001e2000c10112c */
[----:B-1----:R-:W-:-:S03]  /*13aa0*/  VIADD R16, R2, 0x2b ;  /* 0x0000002b02107836 */ /* 0x002fc60000000000 */
        /* <DEDUP_REMOVED lines=8> */
[----:B0-----:R-:W-:Y:S02]  /*13b30*/  PRMT R27, R8, 0x7773, RZ ;  /* 0x00007773081b7816 */ /* 0x001fe400000000ff */
[----:B------:R-:W-:Y:S01]  /*13b40*/  IMAD.X R17, R28, 0x1, R24, P3 ;  /* 0x000000011c117824 */ /* 0x000fe200018e0618 */
[----:B------:R-:W-:Y:S01]  /*13b50*/  SHF.R.S32.HI R18, RZ, 0x1f, R19 ;  /* 0x0000001fff127819 */ /* 0x000fe20000011413 */
[----:B-1----:R-:W-:Y:S01]  /*13b60*/  VIADD R14, R2, 0x2c ;  /* 0x0000002c020e7836 */ /* 0x002fe20000000000 */
[----:B------:R-:W-:-:S02]  /*13b70*/  IADD3 R12, P6, R19, R22, RZ ;  /* 0x00000016130c7210 */ /* 0x000fc40007fde0ff */
[----:B------:R-:W-:Y:S01]  /*13b80*/  PRMT R25, R9, 0x7770, RZ ;  /* 0x0000777009197816 */ /* 0x000fe200000000ff */
[----:B------:R0:W-:Y:S01]  /*13b90*/  @P4 STG.E.U8 desc[UR44][R16.64], R27 ;  /* 0x0000001b10004986 */ /* 0x0001e2000c10112c */
[----:B------:R-:W-:Y:S01]  /*13ba0*/  ISETP.GE.AND P3, PT, R14, UR4, PT ;  /* 0x000000040e007c0c */ /* 0x000fe2000bf66270 */
[----:B------:R-:W-:Y:S01]  /*13bb0*/  IMAD.X R13, R18, 0x1, R21, P6 ;  /* 0x00000001120d7824 */ /* 0x000fe200030e0615 */
        /* <DEDUP_REMOVED lines=9> */
[----:B0-----:R-:W-:Y:S01]  /*13c50*/  IADD3 R16, P6, R8, R22, RZ ;  /* 0x0000001608107210 */ /* 0x001fe20007fde0ff */
[----:B------:R-:W-:Y:S01]  /*13c60*/  ULDC UR6, c[0x0][0x228] ;  /* 0x00008a0000067ab9 */ /* 0x000fe20000000800 */
[----:B------:R-:W-:Y:S01]  /*13c70*/  PRMT R19, R9, 0x7772, RZ ;  /* 0x0000777209137816 */ /* 0x000fe200000000ff */
[----:B------:R-:W-:-:S02]  /*13c80*/  ULDC UR8, c[0x0][0x228] ;  /* 0x00008a0000087ab9 */ /* 0x000fc40000000800 */
[----:B------:R-:W-:Y:S02]  /*13c90*/  IMAD.X R17, R26, 0x1, R21, P6 ;  /* 0x000000011a117824 */ /* 0x000fe400030e0615 */
[----:B-1----:R-:W-:Y:S01]  /*13ca0*/  VIADD R12, R2, 0x2d ;  /* 0x0000002d020c7836 */ /* 0x002fe20000000000 */
[----:B------:R-:W-:-:S04]  /*13cb0*/  PRMT R25, R9, 0x7771, RZ ;  /* 0x0000777109197816 */ /* 0x000fc800000000ff */
[----:B------:R-:W-:Y:S01]  /*13cc0*/  ISETP.GE.AND P1, PT, R12, UR4, PT ;  /* 0x000000040c007c0c */ /* 0x000fe2000bf26270 */
[----:B------:R-:W-:Y:S01]  /*13cd0*/  ULDC UR4, c[0x0][0x248] ;  /* 0x0000920000047ab9 */ /* 0x000fe20000000800 */
[----:B------:R0:W-:Y:S01]  /*13ce0*/  @P4 STG.E.U8 desc[UR44][R14.64], R25 ;  /* 0x000000190e004986 */ /* 0x0001e2000c10112c */
[----:B------:R-:W-:Y:S01]  /*13cf0*/  VIADD R18, R8, UR4 ;  /* 0x0000000408127c36 */ /* 0x000fe20008000000 */
[----:B------:R-:W-:Y:S01]  /*13d00*/  ISETP.LT.AND P4, PT, R3, UR6, !P2 ;  /* 0x0000000603007c0c */ /* 0x000fe2000d781270 */
[----:B------:R-:W-:Y:S01]  /*13d10*/  ULDC UR4, c[0x0][0x22c] ;  /* 0x00008b0000047ab9 */ /* 0x000fe20000000800 */
[----:B------:R1:W-:Y:S01]  /*13d20*/  @P5 STG.E.U8 desc[UR44][R16.64], R19 ;  /* 0x0000001310005986 */ /* 0x0003e2000c10112c */
[----:B------:R-:W-:Y:S01]  /*13d30*/  ISETP.LT.AND P5, PT, R0, UR8, !P3 ;  /* 0x0000000800007c0c */ /* 0x000fe2000dfa1270 */
[----:B------:R-:W-:Y:S01]  /*13d40*/  ULDC UR6, c[0x0][0x228] ;  /* 0x00008a0000067ab9 */ /* 0x000fe20000000800 */
[----:B------:R-:W-:Y:S01]  /*13d50*/  IADD3 R12, P2, R8, R23, RZ ;  /* 0x00000017080c7210 */ /* 0x000fe20007f5e0ff */
[----:B------:R-:W-:Y:S01]  /*13d60*/  ULDC UR8, c[0x0][0x228] ;  /* 0x00008a0000087ab9 */ /* 0x000fe20000000800 */
[----:B------:R-:W-:-:S02]  /*13d70*/  SHF.R.S32.HI R27, RZ, 0x1f, R18 ;  /* 0x0000001fff1b7819 */ /* 0x000fc40000011412 */
[-C--:B------:R-:W-:Y:S01]  /*13d80*/  IADD3 R8, P6, R18, R22.reuse, RZ ;  /* 0x0000001612087210 */ /* 0x080fe20007fde0ff */
[----:B0-----:R-:W-:Y:S01]  /*13d90*/  VIADD R14, R2, 0x2e ;  /* 0x0000002e020e7836 */ /* 0x001fe20000000000 */
[----:B------:R-:W-:Y:S01]  /*13da0*/  ISETP.LT.AND P3, PT, R3, UR6, !P3 ;  /* 0x0000000603007c0c */ /* 0x000fe2000df61270 */
[----:B------:R-:W-:Y:S01]  /*13db0*/  IMAD.X R13, R26, 0x1, R24, P2 ;  /* 0x000000011a0d7824 */ /* 0x000fe200010e0618 */
[C---:B------:R-:W-:Y:S01]  /*13dc0*/  PRMT R25, R10.reuse, 0x7771, RZ ;  /* 0x000077710a197816 */ /* 0x040fe200000000ff */
[----:B------:R-:W-:Y:S01]  /*13dd0*/  ULDC UR6, c[0x0][0x228] ;  /* 0x00008a0000067ab9 */ /* 0x000fe20000000800 */
[----:B-1----:R-:W-:Y:S01]  /*13de0*/  PRMT R19, R9, 0x7773, RZ ;  /* 0x0000777309137816 */ /* 0x002fe200000000ff */
[C---:B------:R-:W-:Y:S01]  /*13df0*/  IMAD.X R9, R27.reuse, 0x1, R21, P6 ;  /* 0x000000011b097824 */ /* 0x040fe200030e0615 */
[----:B------:R-:W-:Y:S02]  /*13e00*/  PRMT R17, R10, 0x7770, RZ ;  /* 0x000077700a117816 */ /* 0x000fe400000000ff */
[----:B------:R-:W-:Y:S01]  /*13e10*/  ISETP.GE.AND P2, PT, R14, UR4, PT ;  /* 0x000000040e007c0c */ /* 0x000fe2000bf46270 */
[----:B------:R-:W-:Y:S01]  /*13e20*/  ULDC UR4, c[0x0][0x248] ;  /* 0x0000920000047ab9 */ /* 0x000fe20000000800 */
[----:B------:R0:W-:Y:S01]  /*13e30*/  @P4 STG.E.U8 desc[UR44][R12.64], R19 ;  /* 0x000000130c004986 */ /* 0x0001e2000c10112c */
[C---:B------:R-:W-:Y:S01]  /*13e40*/  VIADD R16, R18.reuse, UR4 ;  /* 0x0000000412107c36 */ /* 0x040fe20008000000 */
[----:B------:R-:W-:Y:S01]  /*13e50*/  IADD3 R14, P4, R18, R23, RZ ;  /* 0x00000017120e7210 */ /* 0x000fe20007f9e0ff */
[----:B------:R-:W-:Y:S01]  /*13e60*/  ULDC UR4, c[0x0][0x22c] ;  /* 0x00008b0000047ab9 */ /* 0x000fe20000000800 */
[----:B------:R1:W-:Y:S01]  /*13e70*/  @P5 STG.E.U8 desc[UR44][R8.64], R17 ;  /* 0x0000001108005986 */ /* 0x0003e2000c10112c */
[----:B------:R-:W-:Y:S01]  /*13e80*/  ISETP.LT.AND P5, PT, R0, UR8, !P1 ;  /* 0x0000000800007c0c */ /* 0x000fe2000cfa1270 */
[----:B------:R-:W-:Y:S01]  /*13e90*/  ULDC UR8, c[0x0][0x228] ;  /* 0x00008a0000087ab9 */ /* 0x000fe20000000800 */
[----:B------:R-:W-:Y:S01]  /*13ea0*/  SHF.R.S32.HI R18, RZ, 0x1f, R16 ;  /* 0x0000001fff127819 */ /* 0x000fe20000011410 */
[----:B------:R-:W-:Y:S01]  /*13eb0*/  IMAD.X R15, R27, 0x1, R24, P4 ;  /* 0x000000011b0f7824 */ /* 0x000fe200020e0618 */
[----:B------:R-:W-:Y:S01]  /*13ec0*/  ISETP.LT.AND P1, PT, R3, UR6, !P1 ;  /* 0x0000000603007c0c */ /* 0x000fe2000cf21270 */
[----:B------:R-:W-:Y:S01]  /*13ed0*/  ULDC UR6, c[0x0][0x228] ;  /* 0x00008a0000067ab9 */ /* 0x000fe20000000800 */
[----:B0-----:R-:W-:-:S02]  /*13ee0*/  IADD3 R12, P6, R16, R22, RZ ;  /* 0x00000016100c7210 */ /* 0x001fc40007fde0ff */
[----:B------:R0:W-:Y:S01]  /*13ef0*/  @P3 STG.E.U8 desc[UR44][R14.64], R25 ;  /* 0x000000190e003986 */ /* 0x0001e2000c10112c */
[----:B------:R-:W-:Y:S01]  /*13f00*/  PRMT R19, R10, 0x7772, RZ ;  /* 0x000077720a137816 */ /* 0x000fe200000000ff */
[----:B-1----:R-:W-:Y:S01]  /*13f10*/  VIADD R8, R2, 0x2f ;  /* 0x0000002f02087836 */ /* 0x002fe20000000000 */
[----:B------:R-:W-:Y:S01]  /*13f20*/  ISETP.LT.AND P3, PT, R0, UR8, !P2 ;  /* 0x0000000800007c0c */ /* 0x000fe2000d761270 */
[----:B------:R-:W-:Y:S01]  /*13f30*/  IMAD.X R13, R18, 0x1, R21, P6 ;  /* 0x00000001120d7824 */ /* 0x000fe200030e0615 */
[----:B------:R-:W-:Y:S01]  /*13f40*/  ULDC UR8, c[0x0][0x228] ;  /* 0x00008a0000087ab9 */ /* 0x000fe20000000800 */
[----:B------:R-:W-:Y:S01]  /*13f50*/  ISETP.LT.AND P2, PT, R3, UR6, !P2 ;  /* 0x0000000603007c0c */ /* 0x000fe2000d741270 */
[----:B------:R-:W-:Y:S01]  /*13f60*/  ULDC UR6, c[0x0][0x22c] ;  /* 0x00008b0000067ab9 */ /* 0x000fe20000000800 */
[----:B------:R-:W-:Y:S01]  /*13f70*/  ISETP.GE.AND P4, PT, R8, UR4, PT ;  /* 0x0000000408007c0c */ /* 0x000fe2000bf86270 */
[----:B------:R-:W-:Y:S01]  /*13f80*/  ULDC UR4, c[0x0][0x248] ;  /* 0x0000920000047ab9 */ /* 0x000fe20000000800 */
[----:B------:R1:W-:Y:S01]  /*13f90*/  @P5 STG.E.U8 desc[UR44][R12.64], R19 ;  /* 0x000000130c005986 */ /* 0x0003e2000c10112c */
[C---:B------:R-:W-:Y:S01]  /*13fa0*/  VIADD R17, R16.reuse, UR4 ;  /* 0x0000000410117c36 */ /* 0x040fe20008000000 */
[----:B------:R-:W-:Y:S01]  /*13fb0*/  IADD3 R8, P5, R16, R23, RZ ;  /* 0x0000001710087210 */ /* 0x000fe20007fbe0ff */
[----:B------:R-:W-:Y:S01]  /*13fc0*/  ULDC UR4, c[0x0][0x22c] ;  /* 0x00008b0000047ab9 */ /* 0x000fe20000000800 */
[----:B0-----:R-:W-:Y:S01]  /*13fd0*/  PRMT R25, R10, 0x7773, RZ ;  /* 0x000077730a197816 */ /* 0x001fe200000000ff */
[----:B------:R-:W-:Y:S01]  /*13fe0*/  VIADD R10, R2, 0x31 ;  /* 0x00000031020a7836 */ /* 0x000fe20000000000 */
[----:B------:R-:W-:Y:S01]  /*13ff0*/  SHF.R.S32.HI R26, RZ, 0x1f, R17 ;  /* 0x0000001fff1a7819 */ /* 0x000fe20000011411 */
[----:B------:R-:W-:Y:S01]  /*14000*/  IMAD.X R9, R18, 0x1, R24, P5 ;  /* 0x0000000112097824 */ /* 0x000fe200028e0618 */
[----:B------:R-:W-:Y:S01]  /*14010*/  IADD3 R14, P6, R17, R22, RZ ;  /* 0x00000016110e7210 */ /* 0x000fe20007fde0ff */
[----:B-1----:R-:W-:Y:S01]  /*14020*/  VIADD R12, R2, 0x30 ;  /* 0x00000030020c7836 */ /* 0x002fe20000000000 */
[----:B------:R-:W-:-:S03]  /*14030*/  PRMT R19, R11, 0x7770, RZ ;  /* 0x000077700b137816 */ /* 0x000fc600000000ff */
[----:B------:R-:W-:Y:S01]  /*14040*/  IMAD.X R15, R26, 0x1, R21, P6 ;  /* 0x000000011a0f7824 */ /* 0x000fe200030e0615 */
[----:B------:R0:W-:Y:S01]  /*14050*/  @P1 STG.E.U8 desc[UR44][R8.64], R25 ;  /* 0x0000001908001986 */ /* 0x0001e2000c10112c */
        /* <DEDUP_REMOVED lines=8> */
[----:B------:R-:W-:Y:S01]  /*140e0*/  ISETP.LT.AND P4, PT, R3, UR8, !P4 ;  /* 0x0000000803007c0c */ /* 0x000fe2000e781270 */
[----:B------:R-:W-:Y:S01]  /*140f0*/  ULDC UR8, c[0x0][0x228] ;  /* 0x00008a0000087ab9 */ /* 0x000fe20000000800 */
[----:B------:R-:W-:Y:S01]  /*14100*/  SHF.R.S32.HI R18, RZ, 0x1f, R16 ;  /* 0x0000001fff127819 */ /* 0x000fe20000011410 */
[----:B------:R-:W-:Y:S01]  /*14110*/  IMAD.X R13, R26, 0x1, R24, P3 ;  /* 0x000000011a0d7824 */ /* 0x000fe200018e0618 */
[----:B0-----:R-:W-:-:S02]  /*14120*/  IADD3 R8, P6, R16, R22, RZ ;  /* 0x0000001610087210 */ /* 0x001fc40007fde0ff */
[C---:B------:R-:W-:Y:S02]  /*14130*/  PRMT R25, R11.reuse, 0x7771, RZ ;  /* 0x000077710b197816 */ /* 0x040fe400000000ff */
[----:B-1----:R-:W-:Y:S01]  /*14140*/  PRMT R19, R11, 0x7772, RZ ;  /* 0x000077720b137816 */ /* 0x002fe200000000ff */
[----:B------:R-:W-:Y:S01]  /*14150*/  IMAD.X R9, R18, 0x1, R21, P6 ;  /* 0x0000000112097824 */ /* 0x000fe200030e0615 */
[----:B------:R-:W-:Y:S01]  /*14160*/  ISETP.GE.AND P3, PT, R10, UR4, PT ;  /* 0x000000040a007c0c */ /* 0x000fe2000bf66270 */
[----:B------:R0:W-:Y:S01]  /*14170*/  @P2 STG.E.U8 desc[UR44][R12.64], R25 ;  /* 0x000000190c002986 */ /* 0x0001e2000c10112c */
[----:B------:R-:W-:Y:S01]  /*14180*/  ULDC UR4, c[0x0][0x248] ;  /* 0x0000920000047ab9 */ /* 0x000fe20000000800 */
[----:B------:R-:W-:Y:S01]  /*14190*/  ISETP.LT.AND P6, PT, R0, UR10, !P5 ;  /* 0x0000000a00007c0c */ /* 0x000fe2000efc1270 */
[C---:B------:R-:W-:Y:S01]  /*141a0*/  VIADD R17, R16.reuse, UR4 ;  /* 0x0000000410117c36 */ /* 0x040fe20008000000 */
[----:B------:R1:W-:Y:S01]  /*141b0*/  @P1 STG.E.U8 desc[UR44][R8.64], R19 ;  /* 0x0000001308001986 */ /* 0x0003e2000c10112c */
[----:B------:R-:W-:Y:S01]  /*141c0*/  IADD3 R14, P1, R16, R23, RZ ;  /* 0x00000017100e7210 */ /* 0x000fe20007f3e0ff */
[----:B------:R-:W-:Y:S01]  /*141d0*/  VIADD R10, R2, 0x32 ;  /* 0x00000032020a7836 */ /* 0x000fe20000000000 */
[----:B------:R-:W-:Y:S01]  /*141e0*/  ULDC UR4, c[0x0][0x22c] ;  /* 0x00008b0000047ab9 */ /* 0x000fe20000000800 */
[----:B------:R-:W-:-:S02]  /*141f0*/  ULDC UR10, c[0x0][0x228] ;  /* 0x00008a00000a7ab9 */ /* 0x000fc40000000800 */
[----:B------:R-:W-:Y:S01]  /*14200*/  IMAD.X R15, R18, 0x1, R24, P1 ;  /* 0x00000001120f7824 */ /* 0x000fe200008e0618 */
[----:B------:R-:W-:Y:S01]  /*14210*/  ISETP.GE.AND P2, PT, R10, UR6, PT ;  /* 0x000000060a007c0c */ /* 0x000fe2000bf46270 */
[C---:B------:R-:W-:Y:S01]  /*14220*/  VIADD R10, R2.reuse, 0x33 ;  /* 0x00000033020a7836 */ /* 0x040fe20000000000 */
[----:B0-----:R-:W-:Y:S01]  /*14230*/  SHF.R.S32.HI R25, RZ, 0x1f, R17 ;  /* 0x0000001fff197819 */ /* 0x001fe20000011411 */
[----:B------:R-:W-:Y:S01]  /*14240*/  ULDC UR6, c[0x0][0x228] ;  /* 0x00008a0000067ab9 */ /* 0x000fe20000000800 */
[----:B------:R-:W-:Y:S01]  /*14250*/  PRMT R13, R11, 0x7773, RZ ;  /* 0x000077730b0d7816 */ /* 0x000fe200000000ff */
[----:B------:R-:W-:Y:S01]  /*14260*/  VIADD R12, R2, 0x34 ;  /* 0x00000034020c7836 */ /* 0x000fe20000000000 */
[----:B-1----:R-:W-:Y:S02]  /*14270*/  IADD3 R8, P1, R17, R22, RZ ;  /* 0x0000001611087210 */ /* 0x002fe40007f3e0ff */
[----:B--2---:R-:W-:Y:S01]  /*14280*/  PRMT R19, R4, 0x7770, RZ ;  /* 0x0000777004137816 */ /* 0x004fe200000000ff */
[----:B------:R0:W-:Y:S01]  /*14290*/  @P4 STG.E.U8 desc[UR44][R14.64], R13 ;  /* 0x0000000d0e004986 */ /* 0x0001e2000c10112c */
[----:B------:R-:W-:Y:S01]  /*142a0*/  ISETP.LT.AND P4, PT, R3, UR6, !P5 ;  /* 0x0000000603007c0c */ /* 0x000fe2000ef81270 */
[----:B------:R-:W-:Y:S01]  /*142b0*/  IMAD.X R9, R25, 0x1, R21, P1 ;  /* 0x0000000119097824 */ /* 0x000fe200008e0615 */
[----:B------:R-:W-:Y:S01]  /*142c0*/  ISETP.GE.AND P1, PT, R10, UR4, PT ;  /* 0x000000040a007c0c */ /* 0x000fe2000bf26270 */
[----:B------:R-:W-:Y:S01]  /*142d0*/  ULDC UR4, c[0x0][0x248] ;  /* 0x0000920000047ab9 */ /* 0x000fe20000000800 */
[----:B------:R-:W-:Y:S01]  /*142e0*/  ISETP.LT.AND P5, PT, R0, UR8, !P3 ;  /* 0x0000000800007c0c */ /* 0x000fe2000dfa1270 */
[C---:B------:R-:W-:Y:S01]  /*142f0*/  VIADD R16, R17.reuse, UR4 ;  /* 0x0000000411107c36 */ /* 0x040fe20008000000 */
[----:B------:R1:W-:Y:S01]  /*14300*/  @P6 STG.E.U8 desc[UR44][R8.64], R19 ;  /* 0x0000001308006986 */ /* 0x0003e2000c10112c */
[----:B------:R-:W-:Y:S01]  /*14310*/  IADD3 R10, P6, R17, R23, RZ ;  /* 0x00000017110a7210 */ /* 0x000fe20007fde0ff */
[----:B------:R-:W-:Y:S01]  /*14320*/  ULDC UR6, c[0x0][0x22c] ;  /* 0x00008b0000067ab9 */ /* 0x000fe20000000800 */
[----:B------:R-:W-:Y:S01]  /*14330*/  ISETP.LT.AND P3, PT, R3, UR10, !P3 ;  /* 0x0000000a03007c0c */ /* 0x000fe2000df61270 */
[----:B------:R-:W-:Y:S01]  /*14340*/  ULDC UR4, c[0x0][0x248] ;  /* 0x0000920000047ab9 */ /* 0x000fe20000000800 */
[----:B0-----:R-:W-:Y:S01]  /*14350*/  SHF.R.S32.HI R13, RZ, 0x1f, R16 ;  /* 0x0000001fff0d7819 */ /* 0x001fe20000011410 */
[----:B------:R-:W-:Y:S01]  /*14360*/  IMAD.X R11, R25, 0x1, R24, P6 ;  /* 0x00000001190b7824 */ /* 0x000fe200030e0618 */
[C---:B------:R-:W-:Y:S01]  /*14370*/  PRMT R15, R4.reuse, 0x7772, RZ ;  /* 0x00007772040f7816 */ /* 0x040fe200000000ff */
[----:B------:R-:W-:Y:S01]  /*14380*/  ULDC UR8, c[0x0][0x228] ;  /* 0x00008a0000087ab9 */ /* 0x000fe20000000800 */
[----:B------:R-:W-:-:S02]  /*14390*/  PRMT R17, R4, 0x7773, RZ ;  /* 0x0000777304117816 */ /* 0x000fc400000000ff */
[----:B------:R-:W-:Y:S02]  /*143a0*/  PRMT R25, R7, 0x7771, RZ ;  /* 0x0000777107197816 */ /* 0x000fe400000000ff */
[----:B-1----:R-:W-:Y:S01]  /*143b0*/  PRMT R19, R4, 0x7771, RZ ;  /* 0x0000777104137816 */ /* 0x002fe200000000ff */
[----:B------:R-:W-:Y:S01]  /*143c0*/  VIADD R4, R2, 0x35 ;  /* 0x0000003502047836 */ /* 0x000fe20000000000 */
[----:B------:R-:W-:-:S03]  /*143d0*/  IADD3 R8, P6, R16, R22, RZ ;  /* 0x0000001610087210 */ /* 0x000fc60007fde0ff */
[----:B------:R0:W-:Y:S01]  /*143e0*/  @P4 STG.E.U8 desc[UR44][R10.64], R19 ;  /* 0x000000130a004986 */ /* 0x0001e2000c10112c */
[----:B------:R-:W-:Y:S01]  /*143f0*/  ISETP.GE.AND P4, PT, R12, UR6, PT ;  /* 0x000000060c007c0c */ /* 0x000fe2000bf86270 */
[C-C-:B------:R-:W-:Y:S01]  /*14400*/  IMAD.X R9, R13.reuse, 0x1, R21.reuse, P6 ;  /* 0x000000010d097824 */ /* 0x140fe200030e0615 */
[CC--:B------:R-:W-:Y:S01]  /*14410*/  IADD3 R12, P6, R16.reuse, R23.reuse, RZ ;  /* 0x00000017100c7210 */ /* 0x0c0fe20007fde0ff */
[----:B------:R-:W-:Y:S01]  /*14420*/  ULDC UR6, c[0x0][0x228] ;  /* 0x00008a0000067ab9 */ /* 0x000fe20000000800 */
[----:B------:R-:W-:Y:S01]  /*14430*/  VIADD R16, R16, UR4 ;  /* 0x0000000410107c36 */ /* 0x000fe20008000000 */
[----:B------:R-:W-:Y:S01]  /*14440*/  ULDC UR4, c[0x0][0x248] ;  /* 0x0000920000047ab9 */ /* 0x000fe20000000800 */
[----:B------:R1:W-:Y:S01]  /*14450*/  @P5 STG.E.U8 desc[UR44][R8.64], R15 ;  /* 0x0000000f08005986 */ /* 0x0003e2000c10112c */
[----:B------:R-:W-:Y:S01]  /*14460*/  IMAD.X R13, R13, 0x1, R24, P6 ;  /* 0x000000010d0d7824 */ /* 0x000fe200030e0618 */
[----:B------:R-:W-:Y:S01]  /*14470*/  ISETP.LT.AND P5, PT, R0, UR6, !P2 ;  /* 0x0000000600007c0c */ /* 0x000fe2000d7a1270 */
[----:B------:R-:W-:Y:S01]  /*14480*/  ULDC UR6, c[0x0][0x228] ;  /* 0x00008a0000067ab9 */ /* 0x000fe20000000800 */
[----:B------:R-:W-:Y:S01]  /*14490*/  SHF.R.S32.HI R18, RZ, 0x1f, R16 ;  /* 0x0000001fff127819 */ /* 0x000fe20000011410 */
[C---:B------:R-:W-:Y:S01]  /*144a0*/  VIADD R14, R16.reuse, UR4 ;  /* 0x00000004100e7c36 */ /* 0x040fe20008000000 */
[----:B------:R2:W-:Y:S01]  /*144b0*/  @P3 STG.E.U8 desc[UR44][R12.64], R17 ;  /* 0x000000110c003986 */ /* 0x0005e2000c10112c */
[----:B0-----:R-:W-:Y:S01]  /*144c0*/  IADD3 R10, P3, R16, R22, RZ ;  /* 0x00000016100a7210 */ /* 0x001fe20007f7e0ff */
[----:B------:R-:W-:Y:S01]  /*144d0*/  ULDC UR4, c[0x0][0x248] ;  /* 0x0000920000047ab9 */ /* 0x000fe20000000800 */
[----:B------:R-:W-:Y:S01]  /*144e0*/  ISETP.LT.AND P2, PT, R3, UR6, !P2 ;  /* 0x0000000603007c0c */ /* 0x000fe2000d741270 */
[----:B------:R-:W-:Y:S01]  /*144f0*/  ULDC UR6, c[0x0][0x228] ;  /* 0x00008a0000067ab9 */ /* 0x000fe20000000800 */
[----:B------:R-:W-:Y:S01]  /*14500*/  ISETP.LT.AND P6, PT, R0, UR8, !P1 ;  /* 0x0000000800007c0c */ /* 0x000fe2000cfc1270 */
[----:B------:R-:W-:Y:S01]  /*14510*/  IMAD.X R11, R18, 0x1, R21, P3 ;  /* 0x00000001120b7824 */ /* 0x000fe200018e0615 */
[----:B-1----:R-:W-:Y:S01]  /*14520*/  PRMT R15, R5, 0x7770, RZ ;  /* 0x00007770050f7816 */ /* 0x002fe200000000ff */
[----:B------:R-:W-:Y:S01]  /*14530*/  ULDC UR8, c[0x0][0x228] ;  /* 0x00008a0000087ab9 */ /* 0x000fe20000000800 */
[----:B------:R-:W-:-:S02]  /*14540*/  IADD3 R8, P3, R16, R23, RZ ;  /* 0x0000001710087210 */ /* 0x000fc40007f7e0ff */
[----:B------:R-:W-:Y:S01]  /*14550*/  SHF.R.S32.HI R16, RZ, 0x1f, R14 ;  /* 0x0000001fff107819 */ /* 0x000fe2000001140e */
[----:B------:R0:W-:Y:S01]  /*14560*/  @P5 STG.E.U8 desc[UR44][R10.64], R15 ;  /* 0x0000000f0a005986 */ /* 0x0001e2000c10112c */
[-C--:B--2---:R-:W-:Y:S01]  /*14570*/  IADD3 R12, P5, R14, R22.reuse, RZ ;  /* 0x000000160e0c7210 */ /* 0x084fe20007fbe0ff */
[--C-:B------:R-:W-:Y:S01]  /*14580*/  IMAD.X R9, R18, 0x1, R24.reuse, P3 ;  /* 0x0000000112097824 */ /* 0x100fe200018e0618 */
[----:B------:R-:W-:Y:S02]  /*14590*/  PRMT R19, R5, 0x7771, RZ ;  /* 0x0000777105137816 */ /* 0x000fe400000000ff */
[----:B------:R-:W-:Y:S01]  /*145a0*/  ISETP.LT.AND P1, PT, R3, UR6, !P1 ;  /* 0x0000000603007c0c */ /* 0x000fe2000cf21270 */
[----:B------:R-:W-:Y:S01]  /*145b0*/  IMAD.X R13, R16, 0x1, R21, P5 ;  /* 0x00000001100d7824 */ /* 0x000fe200028e0615 */
[----:B------:R-:W-:Y:S01]  /*145c0*/  PRMT R17, R5, 0x7772, RZ ;  /* 0x0000777205117816 */ /* 0x000fe200000000ff */
[----:B------:R1:W-:Y:S01]  /*145d0*/  @P2 STG.E.U8 desc[UR44][R8.64], R19 ;  /* 0x0000001308002986 */ /* 0x0003e2000c10112c */
[----:B------:R-:W-:Y:S01]  /*145e0*/  ISETP.LT.AND P5, PT, R0, UR8, !P4 ;  /* 0x0000000800007c0c */ /* 0x000fe2000e7a1270 */
[----:B------:R-:W-:Y:S01]  /*145f0*/  ULDC UR6, c[0x0][0x228] ;  /* 0x00008a0000067ab9 */ /* 0x000fe20000000800 */
[----:B------:R-:W-:Y:S01]  /*14600*/  ISETP.GE.AND P3, PT, R4, UR23, PT ;  /* 0x0000001704007c0c */ /* 0x000fe2000bf66270 */
[C---:B0-----:R-:W-:Y:S01]  /*14610*/  VIADD R15, R14.reuse, UR4 ;  /* 0x000000040e0f7c36 */ /* 0x041fe20008000000 */
[----:B------:R-:W-:Y:S01]  /*14620*/  IADD3 R10, P2, R14, R23, RZ ;  /* 0x000000170e0a7210 */ /* 0x000fe20007f5e0ff */
[----:B------:R0:W-:Y:S01]  /*14630*/  @P6 STG.E.U8 desc[UR44][R12.64], R17 ;  /* 0x000000110c006986 */ /* 0x0001e2000c10112c */
[----:B------:R-:W-:Y:S01]  /*14640*/  VIADD R14, R2, 0x36 ;  /* 0x00000036020e7836 */ /* 0x000fe20000000000 */
[----:B------:R-:W-:Y:S01]  /*14650*/  ISETP.LT.AND P4, PT, R3, UR6, !P4 ;  /* 0x0000000603007c0c */ /* 0x000fe2000e781270 */
[----:B------:R-:W-:Y:S01]  /*14660*/  ULDC UR4, c[0x0][0x248] ;  /* 0x0000920000047ab9 */ /* 0x000fe20000000800 */
[----:B------:R-:W-:Y:S01]  /*14670*/  IMAD.X R11, R16, 0x1, R24, P2 ;  /* 0x00000001100b7824 */ /* 0x000fe200010e0618 */
[----:B------:R-:W-:Y:S01]  /*14680*/  SHF.R.S32.HI R18, RZ, 0x1f, R15 ;  /* 0x0000001fff127819 */ /* 0x000fe2000001140f */
[----:B-1----:R-:W-:Y:S01]  /*14690*/  VIADD R8, R2, 0x37 ;  /* 0x0000003702087836 */ /* 0x002fe20000000000 */
[C---:B------:R-:W-:Y:S01]  /*146a0*/  IADD3 R4, P6, R15.reuse, R22, RZ ;  /* 0x000000160f047210 */ /* 0x040fe20007fde0ff */
[----:B------:R-:W-:Y:S01]  /*146b0*/  ULDC UR8, c[0x0][0x228] ;  /* 0x00008a0000087ab9 */ /* 0x000fe20000000800 */
[----:B------:R-:W-:Y:S01]  /*146c0*/  ISETP.GE.AND P2, PT, R14, UR21, PT ;  /* 0x000000150e007c0c */ /* 0x000fe2000bf46270 */
[----:B------:R-:W-:Y:S01]  /*146d0*/  VIADD R14, R15, UR4 ;  /* 0x000000040f0e7c36 */ /* 0x000fe20008000000 */
[----:B------:R-:W-:Y:S01]  /*146e0*/  ULDC UR6, c[0x0][0x228] ;  /* 0x00008a0000067ab9 */ /* 0x000fe20000000800 */
[----:B0-----:R-:W-:Y:S01]  /*146f0*/  PRMT R17, R5, 0x7773, RZ ;  /* 0x0000777305117816 */ /* 0x001fe200000000ff */
[----:B------:R-:W-:Y:S01]  /*14700*/  IMAD.X R5, R18, 0x1, R21, P6 ;  /* 0x0000000112057824 */ /* 0x000fe200030e0615 */
[C---:B------:R-:W-:Y:S01]  /*14710*/  PRMT R13, R6.reuse, 0x7770, RZ ;  /* 0x00007770060d7816 */ /* 0x040fe200000000ff */
[----:B------:R-:W-:Y:S01]  /*14720*/  ULDC UR4, c[0x0][0x248] ;  /* 0x0000920000047ab9 */ /* 0x000fe20000000800 */
[----:B------:R-:W-:Y:S01]  /*14730*/  PRMT R19, R6, 0x7773, RZ ;  /* 0x0000777306137816 */ /* 0x000fe200000000ff */
[----:B------:R0:W-:Y:S01]  /*14740*/  @P1 STG.E.U8 desc[UR44][R10.64], R17 ;  /* 0x000000110a001986 */ /* 0x0001e2000c10112c */
[----:B------:R-:W-:-:S02]  /*14750*/  ISETP.GE.AND P1, PT, R8, UR19, PT ;  /* 0x0000001308007c0c */ /* 0x000fc4000bf26270 */
[-C--:B------:R-:W-:Y:S01]  /*14760*/  IADD3 R8, P6, R15, R23.reuse, RZ ;  /* 0x000000170f087210 */ /* 0x080fe20007fde0ff */
[----:B------:R1:W-:Y:S01]  /*14770*/  @P5 STG.E.U8 desc[UR44][R4.64], R13 ;  /* 0x0000000d04005986 */ /* 0x0003e2000c10112c */
[----:B------:R-:W-:Y:S02]  /*14780*/  SHF.R.S32.HI R15, RZ, 0x1f, R14 ;  /* 0x0000001fff0f7819 */ /* 0x000fe4000001140e */
[----:B------:R-:W-:Y:S01]  /*14790*/  ISETP.LT.AND P5, PT, R0, UR8, !P3 ;  /* 0x0000000800007c0c */ /* 0x000fe2000dfa1270 */
[----:B------:R-:W-:Y:S01]  /*147a0*/  IMAD.X R9, R18, 0x1, R24, P6 ;  /* 0x0000000112097824 */ /* 0x000fe200030e0618 */
[----:B------:R-:W-:Y:S01]  /*147b0*/  ISETP.LT.AND P3, PT, R3, UR6, !P3 ;  /* 0x0000000603007c0c */ /* 0x000fe2000df61270 */
[----:B------:R-:W-:Y:S01]  /*147c0*/  ULDC UR6, c[0x0][0x228] ;  /* 0x00008a0000067ab9 */ /* 0x000fe20000000800 */
[----:B------:R-:W-:Y:S01]  /*147d0*/  ULDC UR8, c[0x0][0x228] ;  /* 0x00008a0000087ab9 */ /* 0x000fe20000000800 */
[----:B0-----:R-:W-:Y:S01]  /*147e0*/  PRMT R11, R6, 0x7771, RZ ;  /* 0x00007771060b7816 */ /* 0x001fe200000000ff */
[----:B------:R-:W-:Y:S01]  /*147f0*/  VIADD R10, R2, 0x38 ;  /* 0x00000038020a7836 */ /* 0x000fe20000000000 */
[----:B------:R-:W-:Y:S01]  /*14800*/  PRMT R17, R6, 0x7772, RZ ;  /* 0x0000777206117816 */ /* 0x000fe200000000ff */
[C---:B------:R-:W-:Y:S01]  /*14810*/  VIADD R6, R14.reuse, UR4 ;  /* 0x000000040e067c36 */ /* 0x040fe20008000000 */
[----:B-1----:R-:W-:Y:S01]  /*14820*/  IADD3 R4, P6, R14, R22, RZ ;  /* 0x000000160e047210 */ /* 0x002fe20007fde0ff */
[----:B------:R-:W-:Y:S01]  /*14830*/  @P4 STG.E.U8 desc[UR44][R8.64], R11 ;  /* 0x0000000b08004986 */ /* 0x000fe2000c10112c */
[----:B------:R-:W-:Y:S01]  /*14840*/  ISETP.GE.AND P4, PT, R10, UR17, PT ;  /* 0x000000110a007c0c */ /* 0x000fe2000bf86270 */
[----:B------:R-:W-:Y:S01]  /*14850*/  ULDC UR4, c[0x0][0x248] ;  /* 0x0000920000047ab9 */ /* 0x000fe20000000800 */
[----:B------:R-:W-:Y:S01]  /*14860*/  SHF.R.S32.HI R18, RZ, 0x1f, R6 ;  /* 0x0000001fff127819 */ /* 0x000fe20000011406 */
[----:B------:R-:W-:Y:S01]  /*14870*/  IMAD.X R5, R15, 0x1, R21, P6 ;  /* 0x000000010f057824 */ /* 0x000fe200030e0615 */
[----:B------:R-:W-:Y:S01]  /*14880*/  IADD3 R12, P6, R14, R23, RZ ;  /* 0x000000170e0c7210 */ /* 0x000fe20007fde0ff */
[----:B------:R0:W1:Y:S01]  /*14890*/  LDS.128 R8, [R20] ;  /* 0x0000000014087984 */ /* 0x0000620000000c00 */
[----:B------:R-:W-:Y:S01]  /*148a0*/  VIADD R16, R6, UR4 ;  /* 0x0000000406107c36 */ /* 0x000fe20008000000 */
[----:B------:R-:W-:-:S02]  /*148b0*/  ULDC UR4, c[0x0][0x248] ;  /* 0x0000920000047ab9 */ /* 0x000fc40000000800 */
[----:B------:R-:W-:Y:S01]  /*148c0*/  IMAD.X R13, R15, 0x1, R24, P6 ;  /* 0x000000010f0d7824 */ /* 0x000fe200030e0618 */
[----:B------:R2:W-:Y:S01]  /*148d0*/  @P5 STG.E.U8 desc[UR44][R4.64], R17 ;  /* 0x0000001104005986 */ /* 0x0005e2000c10112c */
[C---:B------:R-:W-:Y:S01]  /*148e0*/  ISETP.LT.AND P5, PT, R0.reuse, UR6, !P2 ;  /* 0x0000000600007c0c */ /* 0x040fe2000d7a1270 */
[----:B------:R-:W-:Y:S01]  /*148f0*/  ULDC UR6, c[0x0][0x228] ;  /* 0x00008a0000067ab9 */ /* 0x000fe20000000800 */
[----:B------:R-:W-:Y:S01]  /*14900*/  ISETP.LT.AND P6, PT, R0, UR8, !P1 ;  /* 0x0000000800007c0c */ /* 0x000fe2000cfc1270 */
[----:B------:R3:W-:Y:S01]  /*14910*/  @P3 STG.E.U8 desc[UR44][R12.64], R19 ;  /* 0x000000130c003986 */ /* 0x0007e2000c10112c */
[----:B------:R-:W-:Y:S01]  /*14920*/  IADD3 R14, P3, R6, R22, RZ ;  /* 0x00000016060e7210 */ /* 0x000fe20007f7e0ff */
[----:B------:R-:W-:Y:S01]  /*14930*/  ULDC UR8, c[0x0][0x228] ;  /* 0x00008a0000087ab9 */ /* 0x000fe20000000800 */
[C---:B------:R-:W-:Y:S01]  /*14940*/  ISETP.LT.AND P2, PT, R3.reuse, UR6, !P2 ;  /* 0x0000000603007c0c */ /* 0x040fe2000d741270 */
[----:B------:R-:W-:Y:S01]  /*14950*/  ULDC UR6, c[0x0][0x228] ;  /* 0x00008a0000067ab9 */ /* 0x000fe20000000800 */
[----:B0-----:R-:W-:Y:S01]  /*14960*/  SHF.R.S32.HI R20, RZ, 0x1f, R16 ;  /* 0x0000001fff147819 */ /* 0x001fe20000011410 */
[----:B------:R-:W-:Y:S01]  /*14970*/  IMAD.X R15, R18, 0x1, R21, P3 ;  /* 0x00000001120f7824 */ /* 0x000fe200018e0615 */
[----:B------:R-:W-:Y:S01]  /*14980*/  ISETP.LT.AND P1, PT, R3, UR6, !P1 ;  /* 0x0000000603007c0c */ /* 0x000fe2000cf21270 */
[----:B------:R-:W-:Y:S01]  /*14990*/  ULDC UR6, c[0x0][0x228] ;  /* 0x00008a0000067ab9 */ /* 0x000fe20000000800 */
[----:B--2---:R-:W-:-:S02]  /*149a0*/  PRMT R17, R7, 0x7770, RZ ;  /* 0x0000777007117816 */ /* 0x004fc400000000ff */
[-C--:B------:R-:W-:Y:S01]  /*149b0*/  IADD3 R4, P3, R6, R23.reuse, RZ ;  /* 0x0000001706047210 */ /* 0x080fe20007f7e0ff */
[----:B------:R-:W-:Y:S01]  /*149c0*/  VIADD R6, R2, 0x39 ;  /* 0x0000003902067836 */ /* 0x000fe20000000000 */
[----:B---3--:R-:W-:Y:S01]  /*149d0*/  PRMT R19, R7, 0x7772, RZ ;  /* 0x0000777207137816 */ /* 0x008fe200000000ff */
[----:B------:R0:W-:Y:S01]  /*149e0*/  @P5 STG.E.U8 desc[UR44][R14.64], R17 ;  /* 0x000000110e005986 */ /* 0x0001e2000c10112c */
[----:B------:R-:W-:Y:S01]  /*149f0*/  IADD3 R12, P5, R16, R22, RZ ;  /* 0x00000016100c7210 */ /* 0x000fe20007fbe0ff */
[----:B------:R-:W-:Y:S01]  /*14a00*/  IMAD.X R5, R18, 0x1, R24, P3 ;  /* 0x0000000112057824 */ /* 0x000fe200018e0618 */
[----:B------:R-:W-:Y:S01]  /*14a10*/  ISETP.GE.AND P3, PT, R6, UR15, PT ;  /* 0x0000000f06007c0c */ /* 0x000fe2000bf66270 */
[----:B------:R-:W-:Y:S02]  /*14a20*/  VIADD R6, R2, 0x3a ;  /* 0x0000003a02067836 */ /* 0x000fe40000000000 */
[----:B------:R-:W-:Y:S01]  /*14a30*/  IMAD.X R13, R20, 0x1, R21, P5 ;  /* 0x00000001140d7824 */ /* 0x000fe200028e0615 */
[----:B------:R2:W-:Y:S01]  /*14a40*/  @P2 STG.E.U8 desc[UR44][R4.64], R25 ;  /* 0x0000001904002986 */ /* 0x0005e2000c10112c */
[----:B------:R-:W-:Y:S01]  /*14a50*/  ISETP.LT.AND P5, PT, R0, UR8, !P4 ;  /* 0x0000000800007c0c */ /* 0x000fe2000e7a1270 */
[----:B------:R-:W-:Y:S01]  /*14a60*/  ULDC UR8, c[0x0][0x228] ;  /* 0x00008a0000087ab9 */ /* 0x000fe20000000800 */
[----:B------:R-:W-:Y:S01]  /*14a70*/  ISETP.LT.AND P4, PT, R3, UR6, !P4 ;  /* 0x0000000603007c0c */ /* 0x000fe2000e781270 */
[----:B------:R3:W-:Y:S01]  /*14a80*/  @P6 STG.E.U8 desc[UR44][R12.64], R19 ;  /* 0x000000130c006986 */ /* 0x0007e2000c10112c */
[C---:B0-----:R-:W-:Y:S01]  /*14a90*/  IADD3 R14, P2, R16.reuse, R23, RZ ;  /* 0x00000017100e7210 */ /* 0x041fe20007f5e0ff */
[----:B------:R-:W-:Y:S01]  /*14aa0*/  VIADD R17, R16, UR4 ;  /* 0x0000000410117c36 */ /* 0x000fe20008000000 */
[----:B------:R-:W-:Y:S01]  /*14ab0*/  ULDC UR4, c[0x0][0x248] ;  /* 0x0000920000047ab9 */ /* 0x000fe20000000800 */
[----:B------:R-:W-:-:S02]  /*14ac0*/  ULDC UR6, c[0x0][0x228] ;  /* 0x00008a0000067ab9 */ /* 0x000fc40000000800 */
[----:B------:R-:W-:Y:S01]  /*14ad0*/  IMAD.X R15, R20, 0x1, R24, P2 ;  /* 0x00000001140f7824 */ /* 0x000fe200010e0618 */
[----:B------:R-:W-:Y:S01]  /*14ae0*/  ISETP.GE.AND P2, PT, R6, UR13, PT ;  /* 0x0000000d06007c0c */ /* 0x000fe2000bf46270 */
[C---:B------:R-:W-:Y:S01]  /*14af0*/  VIADD R6, R2.reuse, 0x3b ;  /* 0x0000003b02067836 */ /* 0x040fe20000000000 */
[----:B------:R-:W-:Y:S01]  /*14b00*/  SHF.R.S32.HI R18, RZ, 0x1f, R17 ;  /* 0x0000001fff127819 */ /* 0x000fe20000011411 */
[C---:B------:R-:W-:Y:S01]  /*14b10*/  VIADD R16, R17.reuse, UR4 ;  /* 0x0000000411107c36 */ /* 0x040fe20008000000 */
[----:B--2---:R-:W-:Y:S01]  /*14b20*/  IADD3 R4, P6, R17, R22, RZ ;  /* 0x0000001611047210 */ /* 0x004fe20007fde0ff */
[----:B---3--:R-:W-:Y:S01]  /*14b30*/  VIADD R12, R2, 0x3c ;  /* 0x0000003c020c7836 */ /* 0x008fe20000000000 */
[----:B------:R-:W-:Y:S01]  /*14b40*/  PRMT R13, R7, 0x7773, RZ ;  /* 0x00007773070d7816 */ /* 0x000fe200000000ff */
[----:B------:R-:W-:Y:S01]  /*14b50*/  ULDC UR4, c[0x0][0x248] ;  /* 0x0000920000047ab9 */ /* 0x000fe20000000800 */
[----:B-1----:R-:W-:Y:S01]  /*14b60*/  PRMT R19, R8, 0x7770, RZ ;  /* 0x0000777008137816 */ /* 0x002fe200000000ff */
[----:B------:R-:W-:Y:S01]  /*14b70*/  IMAD.X R5, R18, 0x1, R21, P6 ;  /* 0x0000000112057824 */ /* 0x000fe200030e0615 */
[----:B------:R-:W-:Y:S01]  /*14b80*/  PRMT R25, R10, 0x7772, RZ ;  /* 0x000077720a197816 */ /* 0x000fe200000000ff */
[----:B------:R0:W-:Y:S01]  /*14b90*/  @P1 STG.E.U8 desc[UR44][R14.64], R13 ;  /* 0x0000000d0e001986 */ /* 0x0001e2000c10112c */
[----:B------:R-:W-:-:S02]  /*14ba0*/  ISETP.GE.AND P1, PT, R6, UR11, PT ;  /* 0x0000000b06007c0c */ /* 0x000fc4000bf26270 */
[----:B------:R-:W-:Y:S01]  /*14bb0*/  IADD3 R6, P6, R17, R23, RZ ;  /* 0x0000001711067210 */ /* 0x000fe20007fde0ff */
[----:B------:R1:W-:Y:S01]  /*14bc0*/  @P5 STG.E.U8 desc[UR44][R4.64], R19 ;  /* 0x0000001304005986 */ /* 0x0003e2000c10112c */
[----:B------:R-:W-:Y:S01]  /*14bd0*/  ISETP.LT.AND P5, PT, R0, UR8, !P3 ;  /* 0x0000000800007c0c */ /* 0x000fe2000dfa1270 */
[----:B------:R-:W-:Y:S01]  /*14be0*/  ULDC UR8, c[0x0][0x228] ;  /* 0x00008a0000087ab9 */ /* 0x000fe20000000800 */
[----:B------:R-:W-:Y:S01]  /*14bf0*/  ISETP.LT.AND P3, PT, R3, UR6, !P3 ;  /* 0x0000000603007c0c */ /* 0x000fe2000df61270 */
[----:B------:R-:W-:Y:S01]  /*14c00*/  IMAD.X R7, R18, 0x1, R24, P6 ;  /* 0x0000000112077824 */ /* 0x000fe200030e0618 */
[C---:B------:R-:W-:Y:S01]  /*14c10*/  PRMT R17, R8.reuse, 0x7773, RZ ;  /* 0x0000777308117816 */ /* 0x040fe200000000ff */
[----:B------:R-:W-:Y:S01]  /*14c20*/  ULDC UR6, c[0x0][0x228] ;  /* 0x00008a0000067ab9 */ /* 0x000fe20000000800 */
[----:B0-----:R-:W-:Y:S02]  /*14c30*/  SHF.R.S32.HI R13, RZ, 0x1f, R16 ;  /* 0x0000001fff0d7819 */ /* 0x001fe40000011410 */
[----:B------:R-:W-:-:S02]  /*14c40*/  PRMT R15, R8, 0x7772, RZ ;  /* 0x00007772080f7816 */ /* 0x000fc400000000ff */
[----:B-1----:R-:W-:Y:S01]  /*14c50*/  PRMT R19, R8, 0x7771, RZ ;  /* 0x0000777108137816 */ /* 0x002fe200000000ff */
[----:B------:R-:W-:Y:S01]  /*14c60*/  VIADD R8, R2, 0x3d ;  /* 0x0000003d02087836 */ /* 0x000fe20000000000 */
[----:B------:R-:W-:Y:S01]  /*14c70*/  IADD3 R4, P6, R16, R22, RZ ;  /* 0x0000001610047210 */ /* 0x000fe20007fde0ff */
[----:B------:R-:W-:Y:S02]  /*14c80*/  VIADD R2, R2, 0x3e ;  /* 0x0000003e02027836 */ /* 0x000fe40000000000 */
[----:B------:R0:W-:Y:S01]  /*14c90*/  @P4 STG.E.U8 desc[UR44][R6.64], R19 ;  /* 0x0000001306004986 */ /* 0x0001e2000c10112c */
[----:B------:R-:W-:Y:S01]  /*14ca0*/  ISETP.GE.AND P4, PT, R12, UR9, PT ;  /* 0x000000090c007c0c */ /* 0x000fe2000bf86270 */
[----:B------:R-:W-:Y:S01]  /*14cb0*/  IMAD.X R5, R13, 0x1, R21, P6 ;  /* 0x000000010d057824 */ /* 0x000fe200030e0615 */
[C---:B------:R-:W-:Y:S01]  /*14cc0*/  IADD3 R12, P6, R16.reuse, R23, RZ ;  /* 0x00000017100c7210 */ /* 0x040fe20007fde0ff */
[----:B------:R-:W-:Y:S01]  /*14cd0*/  VIADD R16, R16, UR4 ;  /* 0x0000000410107c36 */ /* 0x000fe20008000000 */
[----:B------:R-:W-:-:S02]  /*14ce0*/  ULDC UR4, c[0x0][0x248] ;  /* 0x0000920000047ab9 */ /* 0x000fc40000000800 */
        /* <DEDUP_REMOVED lines=11> */
[C---:B------:R-:W-:Y:S01]  /*14da0*/  PRMT R19, R9.reuse, 0x7771, RZ ;  /* 0x0000777109137816 */ /* 0x040fe200000000ff */
[----:B------:R-:W-:Y:S01]  /*14db0*/  IMAD.X R7, R18, 0x1, R21, P3 ;  /* 0x0000000112077824 */ /* 0x000fe200018e0615 */
[----:B-1----:R-:W-:-:S02]  /*14dc0*/  PRMT R15, R9, 0x7770, RZ ;  /* 0x00007770090f7816 */ /* 0x002fc400000000ff */
[----:B------:R-:W-:Y:S01]  /*14dd0*/  ISETP.LT.AND P3, PT, R3, UR6, !P2 ;  /* 0x0000000603007c0c */ /* 0x000fe2000d761270 */
[----:B------:R-:W-:Y:S01]  /*14de0*/  ULDC UR6, c[0x0][0x228] ;  /* 0x00008a0000067ab9 */ /* 0x000fe20000000800 */
[-C--:B------:R-:W-:Y:S01]  /*14df0*/  IADD3 R4, P2, R16, R23.reuse, RZ ;  /* 0x0000001710047210 */ /* 0x080fe20007f5e0ff */
[----:B------:R0:W-:Y:S01]  /*14e00*/  @P5 STG.E.U8 desc[UR44][R6.64], R15 ;  /* 0x0000000f06005986 */ /* 0x0001e2000c10112c */
[----:B------:R-:W-:Y:S02]  /*14e10*/  SHF.R.S32.HI R16, RZ, 0x1f, R14 ;  /* 0x0000001fff107819 */ /* 0x000fe4000001140e */
[-C--:B--2---:R-:W-:Y:S01]  /*14e20*/  IADD3 R12, P5, R14, R22.reuse, RZ ;  /* 0x000000160e0c7210 */ /* 0x084fe20007fbe0ff */
[--C-:B------:R-:W-:Y:S01]  /*14e30*/  IMAD.X R5, R18, 0x1, R24.reuse, P2 ;  /* 0x0000000112057824 */ /* 0x100fe200010e0618 */
[----:B------:R-:W-:Y:S02]  /*14e40*/  PRMT R17, R9, 0x7772, RZ ;  /* 0x0000777209117816 */ /* 0x000fe400000000ff */
[----:B------:R-:W-:Y:S01]  /*14e50*/  ISETP.GE.AND P2, PT, R8, UR7, PT ;  /* 0x0000000708007c0c */ /* 0x000fe2000bf46270 */
[----:B------:R-:W-:Y:S01]  /*14e60*/  IMAD.X R13, R16, 0x1, R21, P5 ;  /* 0x00000001100d7824 */ /* 0x000fe200028e0615 */
[----:B------:R-:W-:Y:S01]  /*14e70*/  ULDC UR7, c[0x0][0x228] ;  /* 0x00008a0000077ab9 */ /* 0x000fe20000000800 */
[----:B------:R1:W-:Y:S01]  /*14e80*/  @P3 STG.E.U8 desc[UR44][R4.64], R19 ;  /* 0x0000001304003986 */ /* 0x0003e2000c10112c */
[C---:B------:R-:W-:Y:S01]  /*14e90*/  ISETP.LT.AND P1, PT, R3.reuse, UR6, !P1 ;  /* 0x0000000603007c0c */ /* 0x040fe2000cf21270 */
[----:B0-----:R-:W-:Y:S01]  /*14ea0*/  VIADD R15, R14, UR4 ;  /* 0x000000040e0f7c36 */ /* 0x001fe20008000000 */
[----:B------:R-:W-:Y:S01]  /*14eb0*/  ISETP.LT.AND P5, PT, R0, UR7, !P4 ;  /* 0x0000000700007c0c */ /* 0x000fe2000e7a1270 */
[----:B------:R0:W-:Y:S01]  /*14ec0*/  @P6 STG.E.U8 desc[UR44][R12.64], R17 ;  /* 0x000000110c006986 */ /* 0x0001e2000c10112c */
[-C--:B------:R-:W-:Y:S01]  /*14ed0*/  IADD3 R6, P6, R14, R23.reuse, RZ ;  /* 0x000000170e067210 */ /* 0x080fe20007fde0ff */
[----:B------:R-:W-:Y:S01]  /*14ee0*/  ULDC UR4, c[0x0][0x248] ;  /* 0x0000920000047ab9 */ /* 0x000fe20000000800 */
[----:B------:R-:W-:Y:S01]  /*14ef0*/  SHF.R.S32.HI R14, RZ, 0x1f, R15 ;  /* 0x0000001fff0e7819 */ /* 0x000fe2000001140f */
[----:B------:R-:W-:Y:S01]  /*14f00*/  ULDC UR6, c[0x0][0x228] ;  /* 0x00008a0000067ab9 */ /* 0x000fe20000000800 */
[----:B------:R-:W-:Y:S01]  /*14f10*/  ISETP.LT.AND P4, PT, R3, UR8, !P4 ;  /* 0x0000000803007c0c */ /* 0x000fe2000e781270 */
[--C-:B------:R-:W-:Y:S01]  /*14f20*/  IMAD.X R7, R16, 0x1, R24.reuse, P6 ;  /* 0x0000000110077824 */ /* 0x100fe200030e0618 */
[----:B------:R-:W-:Y:S01]  /*14f30*/  ISETP.GE.AND P6, PT, R2, UR5, PT ;  /* 0x0000000502007c0c */ /* 0x000fe2000bfc6270 */
[----:B------:R-:W-:Y:S01]  /*14f40*/  ULDC UR5, c[0x0][0x248] ;  /* 0x0000920000057ab9 */ /* 0x000fe20000000800 */
[----:B-1----:R-:W-:Y:S01]  /*14f50*/  IADD3 R4, P3, R15, R22, RZ ;  /* 0x000000160f047210 */ /* 0x002fe20007f7e0ff */
[----:B------:R-:W-:Y:S01]  /*14f60*/  ULDC UR7, c[0x0][0x228] ;  /* 0x00008a0000077ab9 */ /* 0x000fe20000000800 */
[----:B------:R-:W-:Y:S01]  /*14f70*/  PRMT R19, R9, 0x7773, RZ ;  /* 0x0000777309137816 */ /* 0x000fe200000000ff */
[----:B------:R-:W-:Y:S01]  /*14f80*/  ULDC UR8, c[0x0][0x228] ;  /* 0x00008a0000087ab9 */ /* 0x000fe20000000800 */
[----:B0-----:R-:W-:Y:S01]  /*14f90*/  PRMT R17, R10, 0x7770, RZ ;  /* 0x000077700a117816 */ /* 0x001fe200000000ff */
[----:B------:R-:W-:Y:S01]  /*14fa0*/  IMAD.X R5, R14, 0x1, R21, P3 ;  /* 0x000000010e057824 */ /* 0x000fe200018e0615 */
[C---:B------:R-:W-:Y:S01]  /*14fb0*/  IADD3 R8, P3, R15.reuse, R23, RZ ;  /* 0x000000170f087210 */ /* 0x040fe20007f7e0ff */
[----:B------:R-:W-:Y:S01]  /*14fc0*/  VIADD R15, R15, UR4 ;  /* 0x000000040f0f7c36 */ /* 0x000fe20008000000 */
[----:B------:R-:W-:Y:S01]  /*14fd0*/  PRMT R13, R10, 0x7771, RZ ;  /* 0x000077710a0d7816 */ /* 0x000fe200000000ff */
[----:B------:R0:W-:Y:S01]  /*14fe0*/  @P1 STG.E.U8 desc[UR44][R6.64], R19 ;  /* 0x0000001306001986 */ /* 0x0001e2000c10112c */
[----:B------:R-:W-:Y:S01]  /*14ff0*/  ULDC UR4, c[0x0][0x248] ;  /* 0x0000920000047ab9 */ /* 0x000fe20000000800 */
[----:B------:R-:W-:Y:S01]  /*15000*/  IMAD.X R9, R14, 0x1, R24, P3 ;  /* 0x000000010e097824 */ /* 0x000fe200018e0618 */
[----:B------:R-:W-:Y:S01]  /*15010*/  ISETP.LT.AND P1, PT, R0, UR8, !P0 ;  /* 0x0000000800007c0c */ /* 0x000fe2000c721270 */
[----:B------:R1:W-:Y:S01]  /*15020*/  @P5 STG.E.U8 desc[UR44][R4.64], R17 ;  /* 0x0000001104005986 */ /* 0x0003e2000c10112c */
[----:B------:R-:W-:Y:S01]  /*15030*/  VIADD R12, R15, UR5 ;  /* 0x000000050f0c7c36 */ /* 0x000fe20008000000 */
[----:B------:R-:W-:-:S02]  /*15040*/  ULDC UR5, c[0x0][0x228] ;  /* 0x00008a0000057ab9 */ /* 0x000fc40000000800 */
[----:B------:R2:W-:Y:S01]  /*15050*/  @P4 STG.E.U8 desc[UR44][R8.64], R13 ;  /* 0x0000000d08004986 */ /* 0x0005e2000c10112c */
[----:B------:R-:W-:Y:S01]  /*15060*/  VIADD R2, R12, UR4 ;  /* 0x000000040c027c36 */ /* 0x000fe20008000000 */
[----:B------:R-:W-:Y:S01]  /*15070*/  ULDC UR4, c[0x0][0x228] ;  /* 0x00008a0000047ab9 */ /* 0x000fe20000000800 */
[----:B------:R-:W-:Y:S02]  /*15080*/  ISETP.LT.AND P0, PT, R3, UR5, !P0 ;  /* 0x0000000503007c0c */ /* 0x000fe4000c701270 */
[----:B0-----:R-:W-:Y:S02]  /*15090*/  SHF.R.S32.HI R7, RZ, 0x1f, R15 ;  /* 0x0000001fff077819 */ /* 0x001fe4000001140f */
[C---:B------:R-:W-:Y:S02]  /*150a0*/  IADD3 R6, P4, R15.reuse, R23, RZ ;  /* 0x000000170f067210 */ /* 0x040fe40007f9e0ff */
[----:B-1----:R-:W-:Y:S02]  /*150b0*/  IADD3 R4, P3, R15, R22, RZ ;  /* 0x000000160f047210 */ /* 0x002fe40007f7e0ff */
[----:B------:R-:W-:-:S02]  /*150c0*/  SHF.R.S32.HI R16, RZ, 0x1f, R2 ;  /* 0x0000001fff107819 */ /* 0x000fc40000011402 */
[----:B--2---:R-:W-:Y:S01]  /*150d0*/  SHF.R.S32.HI R13, RZ, 0x1f, R12 ;  /* 0x0000001fff0d7819 */ /* 0x004fe2000001140c */
[C-C-:B------:R-:W-:Y:S01]  /*150e0*/  IMAD.X R5, R7.reuse, 0x1, R21.reuse, P3 ;  /* 0x0000000107057824 */ /* 0x140fe200018e0615 */
[CC--:B------:R-:W-:Y:S01]  /*150f0*/  IADD3 R8, P5, R12.reuse, R22.reuse, RZ ;  /* 0x000000160c087210 */ /* 0x0c0fe20007fbe0ff */
[--C-:B------:R-:W-:Y:S01]  /*15100*/  IMAD.X R7, R7, 0x1, R24.reuse, P4 ;  /* 0x0000000107077824 */ /* 0x100fe200020e0618 */
[----:B------:R-:W-:Y:S02]  /*15110*/  IADD3 R12, P4, R12, R23, RZ ;  /* 0x000000170c0c7210 */ /* 0x000fe40007f9e0ff */
[----:B------:R-:W-:Y:S01]  /*15120*/  IADD3 R14, P3, R2, R22, RZ ;  /* 0x00000016020e7210 */ /* 0x000fe20007f7e0ff */
[C-C-:B------:R-:W-:Y:S01]  /*15130*/  IMAD.X R9, R13.reuse, 0x1, R21.reuse, P5 ;  /* 0x000000010d097824 */ /* 0x140fe200028e0615 */
[C---:B------:R-:W-:Y:S01]  /*15140*/  ISETP.LT.AND P5, PT, R0.reuse, UR6, !P2 ;  /* 0x0000000600007c0c */ /* 0x040fe2000d7a1270 */
[----:B------:R-:W-:Y:S01]  /*15150*/  IMAD.X R13, R13, 0x1, R24, P4 ;  /* 0x000000010d0d7824 */ /* 0x000fe200020e0618 */
[C---:B------:R-:W-:Y:S01]  /*15160*/  ISETP.LT.AND P2, PT, R3.reuse, UR4, !P2 ;  /* 0x0000000403007c0c */ /* 0x040fe2000d741270 */
[----:B------:R-:W-:Y:S01]  /*15170*/  ULDC UR4, c[0x0][0x228] ;  /* 0x00008a0000047ab9 */ /* 0x000fe20000000800 */
[----:B------:R-:W-:Y:S01]  /*15180*/  ISETP.LT.AND P4, PT, R0, UR7, !P6 ;  /* 0x0000000700007c0c */ /* 0x000fe2000f781270 */
[----:B------:R-:W-:Y:S01]  /*15190*/  IMAD.X R15, R16, 0x1, R21, P3 ;  /* 0x00000001100f7824 */ /* 0x000fe200018e0615 */
[----:B------:R-:W-:-:S02]  /*151a0*/  ISETP.LT.AND P6, PT, R3, UR4, !P6 ;  /* 0x0000000403007c0c */ /* 0x000fc4000f7c1270 */
[----:B------:R-:W-:Y:S02]  /*151b0*/  IADD3 R2, P3, R2, R23, RZ ;  /* 0x0000001702027210 */ /* 0x000fe40007f7e0ff */
[----:B------:R-:W-:Y:S02]  /*151c0*/  PRMT R23, R10, 0x7773, RZ ;  /* 0x000077730a177816 */ /* 0x000fe400000000ff */
[C---:B------:R-:W-:Y:S01]  /*151d0*/  PRMT R17, R11.reuse, 0x7773, RZ ;  /* 0x000077730b117816 */ /* 0x040fe200000000ff */
[----:B------:R0:W-:Y:S01]  /*151e0*/  @P5 STG.E.U8 desc[UR44][R4.64], R25 ;  /* 0x0000001904005986 */ /* 0x0001e2000c10112c */
[C---:B------:R-:W-:Y:S01]  /*151f0*/  PRMT R19, R11.reuse, 0x7772, RZ ;  /* 0x000077720b137816 */ /* 0x040fe200000000ff */
[----:B------:R-:W-:Y:S01]  /*15200*/  IMAD.X R3, R16, 0x1, R24, P3 ;  /* 0x0000000110037824 */ /* 0x000fe200018e0618 */
[C---:B------:R-:W-:Y:S01]  /*15210*/  PRMT R21, R11.reuse, 0x7771, RZ ;  /* 0x000077710b157816 */ /* 0x040fe200000000ff */
[----:B------:R0:W-:Y:S01]  /*15220*/  @P2 STG.E.U8 desc[UR44][R6.64], R23 ;  /* 0x0000001706002986 */ /* 0x0001e2000c10112c */
[----:B------:R-:W-:-:S05]  /*15230*/  PRMT R11, R11, 0x7770, RZ ;  /* 0x000077700b0b7816 */ /* 0x000fca00000000ff */
[----:B------:R0:W-:Y:S04]  /*15240*/  @P4 STG.E.U8 desc[UR44][R8.64], R11 ;  /* 0x0000000b08004986 */ /* 0x0001e8000c10112c */
[----:B------:R0:W-:Y:S04]  /*15250*/  @P6 STG.E.U8 desc[UR44][R12.64], R21 ;  /* 0x000000150c006986 */ /* 0x0001e8000c10112c */
[----:B------:R0:W-:Y:S01]  /*15260*/  @P1 STG.E.U8 desc[UR44][R14.64], R19 ;  /* 0x000000130e001986 */ /* 0x0001e2000c10112c */
[----:B------:R-:W-:Y:S05]  /*15270*/  @!P0 EXIT ;  /* 0x000000000000894d */ /* 0x000fea0003800000 */
[----:B------:R-:W-:Y:S01]  /*15280*/  STG.E.U8 desc[UR44][R2.64], R17 ;  /* 0x0000001102007986 */ /* 0x000fe2000c10112c */
[----:B------:R-:W-:Y:S05]  /*15290*/  EXIT ;  /* 0x000000000000794d */ /* 0x000fea0003800000 */
.L_x_3:
[----:B------:R-:W-:-:S00]  /*152a0*/  BRA `(.L_x_3) ;  /* 0xfffffffc00fc7947 */ /* 0x000fc0000383ffff */
[----:B------:R-:W-:-:S00]  /*152b0*/  NOP ;  /* 0x0000000000007918 */ /* 0x000fc00000000000 */
        /* <DEDUP_REMOVED lines=12> */
.L_x_4:


//--------------------- .nv.shared.matmul_kernel  --------------------------
	.section	.nv.shared.matmul_kernel,"aw",@nobits
	.sectionflags	@""
	.align	16
	.zero		1024


//--------------------- .nv.shared.reserved.0     --------------------------
	.section	.nv.shared.reserved.0,"aw",@nobits
	.weak		__nv_reservedSMEM_offset_0_alias
	.size		__nv_reservedSMEM_offset_0_alias, 0, 0
	.other		__nv_reservedSMEM_offset_0_alias,@"STO_CUDA_RESERVED_SHARED STV_DEFAULT"
__nv_reservedSMEM_offset_0_alias:
	.zero		0


//--------------------- .nv.constant0.matmul_kernel --------------------------
	.section	.nv.constant0.matmul_kernel,"a",@progbits
	.sectionflags	@""
	.align	4
.nv.constant0.matmul_kernel:
	.zero		608


//--------------------- SYMBOLS --------------------------

	.type		.nv.reservedSmem.offset0,@object
	.size		.nv.reservedSmem.offset0,0x4
